def matmul_kernel(
    a_ptr,
    b_ptr,
    c_ptr,
    M,
    N,
    K,
    stride_am,
    stride_ak,
    stride_bk,
    stride_bn,
    stride_cm,
    stride_cn,
    BLOCK_M: tl.constexpr,
    BLOCK_N: tl.constexpr,
    BLOCK_K: tl.constexpr,
    GROUP_M: tl.constexpr,
):
    pid = tl.program_id(axis=0)
    num_pid_m = tl.cdiv(M, BLOCK_M)
    num_pid_n = tl.cdiv(N, BLOCK_N)
    num_pid_in_group = GROUP_M * num_pid_n
    group_id = pid // num_pid_in_group
    first_pid_m = group_id * GROUP_M
    group_size_m = min(num_pid_m - first_pid_m, GROUP_M)
    pid_m = first_pid_m + ((pid % num_pid_in_group) % group_size_m)
    pid_n = (pid % num_pid_in_group) // group_size_m

    offs_am = (pid_m * BLOCK_M + tl.arange(0, BLOCK_M)) % M
    offs_bn = (pid_n * BLOCK_N + tl.arange(0, BLOCK_N)) % N
    offs_k = tl.arange(0, BLOCK_K)
    a_ptrs = a_ptr + offs_am[:, None] * stride_am + offs_k[None, :] * stride_ak
    b_ptrs = b_ptr + offs_k[:, None] * stride_bk + offs_bn[None, :] * stride_bn

    acc = tl.zeros((BLOCK_M, BLOCK_N), dtype=tl.float32)
    for kk in range(0, tl.cdiv(K, BLOCK_K)):
        a = tl.load(a_ptrs, mask=offs_k[None, :] < K - kk * BLOCK_K, other=0.0)
        b = tl.load(b_ptrs, mask=offs_k[:, None] < K - kk * BLOCK_K, other=0.0)
        acc = tl.dot(a, b, acc)
        a_ptrs += BLOCK_K * stride_ak
        b_ptrs += BLOCK_K * stride_bk

    c = acc.to(c_ptr.dtype.element_ty)
    offs_cm = pid_m * BLOCK_M + tl.arange(0, BLOCK_M)
    offs_cn = pid_n * BLOCK_N + tl.arange(0, BLOCK_N)
    c_ptrs = c_ptr + offs_cm[:, None] * stride_cm + offs_cn[None, :] * stride_cn
    mask = (offs_cm[:, None] < M) & (offs_cn[None, :] < N)
    tl.store(c_ptrs, c, mask=mask)

# config = {"BLOCK_K": 128, "BLOCK_M": 64, "BLOCK_N": 512, "GROUP_M": 8, "arch": "sm_100", "dtype": "bf16", "num_ctas": 1, "num_stages": 3, "num_warps": 4}
# arch = sm_100


// ===== COMPILED SASS (sm_100a) =====

	.target	sm_100a

	.elftype	@"ET_EXEC"


//--------------------- .note.nv.tkinfo           --------------------------
	.section	.note.nv.tkinfo,"",@"SHT_NOTE"
	.sectionflags	@"SHF_NOTE_NV_TKINFO"
	.tkinfo
        /*0018*/ 	.word	0x00000081
        /*0030*/ 	.string	""
        /*0030*/ 	.string	"ptxas-blackwell"
        /*0030*/ 	.string	"Cuda compilation tools, release 12.9, V12.9.86"
        /*0030*/ 	.string	"Build cuda_12.9.r12.9/compiler.36037853_0"
        /*0030*/ 	.string	"-v  -suppress-debug-info  -lineinfo  -arch sm_100a "



//--------------------- .note.nv.cuver            --------------------------
	.section	.note.nv.cuver,"",@"SHT_NOTE"
	.sectionflags	@"SHF_NOTE_NV_CUVER"
        /*0018*/ 	.short	0x0001
        /*001a*/ 	.short	0x0064
        /*001c*/ 	.short	0x0001
        /*001e*/ 	.short	0x0000
        /*0020*/ 	.short	0x0001
        /*0022*/ 	.short	0x0000


//--------------------- .nv.info                  --------------------------
	.section	.nv.info,"",@"SHT_CUDA_INFO"
	.align	4


	//----- nvinfo : EIATTR_REGCOUNT
	.align		4
        /*0000*/ 	.byte	0x04, 0x2f
        /*0002*/ 	.short	(.L_4 - .L_3)
	.align		4
.L_3:
        /*0004*/ 	.word	index@(matmul_kernel)
        /*0008*/ 	.word	0x00000060


	//----- nvinfo : EIATTR_FRAME_SIZE
	.align		4
.L_4:
        /*000c*/ 	.byte	0x04, 0x11
        /*000e*/ 	.short	(.L_6 - .L_5)
	.align		4
.L_5:
        /*0010*/ 	.word	index@($__internal_2_$__cuda_sm10x_tcgen05_guardrail_trap_unallocated_columns_being_dealloced)
        /*0014*/ 	.word	0x00001ec8


	//----- nvinfo : EIATTR_FRAME_SIZE
	.align		4
.L_6:
        /*0018*/ 	.byte	0x04, 0x11
        /*001a*/ 	.short	(.L_8 - .L_7)
	.align		4
.L_7:
        /*001c*/ 	.word	index@($__internal_1_$__cuda_sm10x_tcgen05_guardrail_trap_phase_invalid_during_alloc)
        /*0020*/ 	.word	0x00001ec8


	//----- nvinfo : EIATTR_FRAME_SIZE
	.align		4
.L_8:
        /*0024*/ 	.byte	0x04, 0x11
        /*0026*/ 	.short	(.L_10 - .L_9)
	.align		4
.L_9:
        /*0028*/ 	.word	index@($__internal_0_$__cuda_sm10x_tcgen05_guardrail_trap_col_being_dealloced_not_returned_by_alloc)
        /*002c*/ 	.word	0x00001ec8


	//----- nvinfo : EIATTR_FRAME_SIZE
	.align		4
.L_10:
        /*0030*/ 	.byte	0x04, 0x11
        /*0032*/ 	.short	(.L_12 - .L_11)
	.align		4
.L_11:
        /*0034*/ 	.word	index@(matmul_kernel)
        /*0038*/ 	.word	0x00001ec8


	//----- nvinfo : EIATTR_MIN_STACK_SIZE
	.align		4
.L_12:
        /*003c*/ 	.byte	0x04, 0x12
        /*003e*/ 	.short	(.L_14 - .L_13)
	.align		4
.L_13:
        /*0040*/ 	.word	index@(matmul_kernel)
        /*0044*/ 	.word	0x00001ec8
.L_14:


//--------------------- .nv.info.matmul_kernel    --------------------------
	.section	.nv.info.matmul_kernel,"",@"SHT_CUDA_INFO"
	.sectionflags	@""
	.align	4


	//----- nvinfo : EIATTR_CUDA_API_VERSION
	.align		4
        /*0000*/ 	.byte	0x04, 0x37
        /*0002*/ 	.short	(.L_16 - .L_15)
.L_15:
        /*0004*/ 	.word	0x00000081


	//----- nvinfo : EIATTR_KPARAM_INFO
	.align		4
.L_16:
        /*0008*/ 	.byte	0x04, 0x17
        /*000a*/ 	.short	(.L_18 - .L_17)
.L_17:
        /*000c*/ 	.word	0x00000000
        /*0010*/ 	.short	0x000d
        /*0012*/ 	.short	0x0048
        /*0014*/ 	.byte	0x00, 0xf4, 0x21, 0x00


	//----- nvinfo : EIATTR_KPARAM_INFO
	.align		4
.L_18:
        /*0018*/ 	.byte	0x04, 0x17
        /*001a*/ 	.short	(.L_20 - .L_19)
.L_19:
        /*001c*/ 	.word	0x00000000
        /*0020*/ 	.short	0x000c
        /*0022*/ 	.short	0x0040
        /*0024*/ 	.byte	0x00, 0xf4, 0x21, 0x00


	//----- nvinfo : EIATTR_KPARAM_INFO
	.align		4
.L_20:
        /*0028*/ 	.byte	0x04, 0x17
        /*002a*/ 	.short	(.L_22 - .L_21)
.L_21:
        /*002c*/ 	.word	0x00000000
        /*0030*/ 	.short	0x000b
        /*0032*/ 	.short	0x0038
        /*0034*/ 	.byte	0x00, 0xf0, 0x11, 0x00


	//----- nvinfo : EIATTR_KPARAM_INFO
	.align		4
.L_22:
        /*0038*/ 	.byte	0x04, 0x17
        /*003a*/ 	.short	(.L_24 - .L_23)
.L_23:
        /*003c*/ 	.word	0x00000000
        /*0040*/ 	.short	0x000a
        /*0042*/ 	.short	0x0034
        /*0044*/ 	.byte	0x00, 0xf0, 0x11, 0x00


	//----- nvinfo : EIATTR_KPARAM_INFO
	.align		4
.L_24:
        /*0048*/ 	.byte	0x04, 0x17
        /*004a*/ 	.short	(.L_26 - .L_25)
.L_25:
        /*004c*/ 	.word	0x00000000
        /*0050*/ 	.short	0x0009
        /*0052*/ 	.short	0x0030
        /*0054*/ 	.byte	0x00, 0xf0, 0x11, 0x00


	//----- nvinfo : EIATTR_KPARAM_INFO
	.align		4
.L_26:
        /*0058*/ 	.byte	0x04, 0x17
        /*005a*/ 	.short	(.L_28 - .L_27)
.L_27:
        /*005c*/ 	.word	0x00000000
        /*0060*/ 	.short	0x0008
        /*0062*/ 	.short	0x002c
        /*0064*/ 	.byte	0x00, 0xf0, 0x11, 0x00


	//----- nvinfo : EIATTR_KPARAM_INFO
	.align		4
.L_28:
        /*0068*/ 	.byte	0x04, 0x17
        /*006a*/ 	.short	(.L_30 - .L_29)
.L_29:
        /*006c*/ 	.word	0x00000000
        /*0070*/ 	.short	0x0007
        /*0072*/ 	.short	0x0028
        /*0074*/ 	.byte	0x00, 0xf0, 0x11, 0x00


	//----- nvinfo : EIATTR_KPARAM_INFO
	.align		4
.L_30:
        /*0078*/ 	.byte	0x04, 0x17
        /*007a*/ 	.short	(.L_32 - .L_31)
.L_31:
        /*007c*/ 	.word	0x00000000
        /*0080*/ 	.short	0x0006
        /*0082*/ 	.short	0x0024
        /*0084*/ 	.byte	0x00, 0xf0, 0x11, 0x00


	//----- nvinfo : EIATTR_KPARAM_INFO
	.align		4
.L_32:
        /*0088*/ 	.byte	0x04, 0x17
        /*008a*/ 	.short	(.L_34 - .L_33)
.L_33:
        /*008c*/ 	.word	0x00000000
        /*0090*/ 	.short	0x0005
        /*0092*/ 	.short	0x0020
        /*0094*/ 	.byte	0x00, 0xf0, 0x11, 0x00


	//----- nvinfo : EIATTR_KPARAM_INFO
	.align		4
.L_34:
        /*0098*/ 	.byte	0x04, 0x17
        /*009a*/ 	.short	(.L_36 - .L_35)
.L_35:
        /*009c*/ 	.word	0x00000000
        /*00a0*/ 	.short	0x0004
        /*00a2*/ 	.short	0x001c
        /*00a4*/ 	.byte	0x00, 0xf0, 0x11, 0x00


	//----- nvinfo : EIATTR_KPARAM_INFO
	.align		4
.L_36:
        /*00a8*/ 	.byte	0x04, 0x17
        /*00aa*/ 	.short	(.L_38 - .L_37)
.L_37:
        /*00ac*/ 	.word	0x00000000
        /*00b0*/ 	.short	0x0003
        /*00b2*/ 	.short	0x0018
        /*00b4*/ 	.byte	0x00, 0xf0, 0x11, 0x00


	//----- nvinfo : EIATTR_KPARAM_INFO
	.align		4
.L_38:
        /*00b8*/ 	.byte	0x04, 0x17
        /*00ba*/ 	.short	(.L_40 - .L_39)
.L_39:
        /*00bc*/ 	.word	0x00000000
        /*00c0*/ 	.short	0x0002
        /*00c2*/ 	.short	0x0010
        /*00c4*/ 	.byte	0x00, 0xf4, 0x21, 0x00


	//----- nvinfo : EIATTR_KPARAM_INFO
	.align		4
.L_40:
        /*00c8*/ 	.byte	0x04, 0x17
        /*00ca*/ 	.short	(.L_42 - .L_41)
.L_41:
        /*00cc*/ 	.word	0x00000000
        /*00d0*/ 	.short	0x0001
        /*00d2*/ 	.short	0x0008
        /*00d4*/ 	.byte	0x00, 0xf4, 0x21, 0x00


	//----- nvinfo : EIATTR_KPARAM_INFO
	.align		4
.L_42:
        /*00d8*/ 	.byte	0x04, 0x17
        /*00da*/ 	.short	(.L_44 - .L_43)
.L_43:
        /*00dc*/ 	.word	0x00000000
        /*00e0*/ 	.short	0x0000
        /*00e2*/ 	.short	0x0000
        /*00e4*/ 	.byte	0x00, 0xf4, 0x21, 0x00


	//----- nvinfo : EIATTR_AT_ENTRY_FRAGMENTS
	.align		4
.L_44:
        /*00e8*/ 	.byte	0x04, 0x4f
        /*00ea*/ 	.short	(.L_46 - .L_45)


	//   ....[0]....
.L_45:
        /*00ec*/ 	.word	0x00000004


	//----- nvinfo : EIATTR_RESERVED_SMEM_USED
	.align		4
.L_46:
        /*00f0*/ 	.byte	0x01, 0x41
	.zero		2


	//----- nvinfo : EIATTR_SPARSE_MMA_MASK
	.align		4
        /*00f4*/ 	.byte	0x03, 0x50
        /*00f6*/ 	.short	0x0000


	//----- nvinfo : EIATTR_TCGEN05_1CTA_USED
	.align		4
        /*00f8*/ 	.byte	0x01, 0x51
	.zero		2


	//----- nvinfo : EIATTR_MAXREG_COUNT
	.align		4
        /*00fc*/ 	.byte	0x03, 0x1b
        /*00fe*/ 	.short	0x00ff


	//----- nvinfo : EIATTR_NUM_BARRIERS
	.align		4
        /*0100*/ 	.byte	0x02, 0x4c
        /*0102*/ 	.byte	0x01
	.zero		1


	//----- nvinfo : EIATTR_ANNOTATIONS
	.align		4
        /*0104*/ 	.byte	0x04, 0x55
        /*0106*/ 	.short	(.L_48 - .L_47)


	//   ....[0]....
.L_47:
        /*0108*/ 	.word	0x00000001
        /*010c*/ 	.byte	0xd0, 0x0c, 0x00, 0x00, 0x01, 0x00, 0x00, 0x00, 0x70, 0x11, 0x00, 0x00, 0x01, 0x00, 0x00, 0x00
        /* <DEDUP_REMOVED lines=1361> */
        /*562c*/ 	.byte	0x80, 0xd3, 0x02, 0x00, 0x01, 0x00, 0x00, 0x00, 0x90, 0xd3, 0x02, 0x00


	//----- nvinfo : EIATTR_INT_WARP_WIDE_INSTR_OFFSETS
	.align		4
.L_48:
        /*5638*/ 	.byte	0x04, 0x31
        /*563a*/ 	.short	(.L_50 - .L_49)


	//   ....[0]....
.L_49:
        /*563c*/ 	.word	0x0001a4a0


	//   ....[1]....
        /*5640*/ 	.word	0x0001a4b0


	//   ....[2]....
        /*5644*/ 	.word	0x00031b80


	//   ....[3]....
        /*5648*/ 	.word	0x00077300


	//   ....[4]....
        /*564c*/ 	.word	0x00077350


	//----- nvinfo : EIATTR_COOP_GROUP_MASK_REGIDS
	.align		4
.L_50:
        /*5650*/ 	.byte	0x04, 0x29
        /*5652*/ 	.short	(.L_52 - .L_51)


	//   ....[0]....
.L_51:
        /*5654*/ 	.word	0xffffffff


	//   ....[1]....
        /*5658*/ 	.word	0xffffffff


	//   ....[2]....
        /*565c*/ 	.word	0xffffffff


	//   ....[3]....
        /*5660*/ 	.word	0xffffffff


	//----- nvinfo : EIATTR_COOP_GROUP_INSTR_OFFSETS
	.align		4
.L_52:
        /*5664*/ 	.byte	0x04, 0x28
        /*5666*/ 	.short	(.L_54 - .L_53)


	//   ....[0]....
.L_53:
        /*5668*/ 	.word	0x00000070


	//   ....[1]....
        /*566c*/ 	.word	0x00000330


	//   ....[2]....
        /*5670*/ 	.word	0x00077190


	//   ....[3]....
        /*5674*/ 	.word	0x00077400


	//----- nvinfo : EIATTR_VRC_CTA_INIT_COUNT
	.align		4
.L_54:
        /*5678*/ 	.byte	0x02, 0x4a
        /*567a*/ 	.byte	0x80
	.zero		1


	//----- nvinfo : EIATTR_MBARRIER_INSTR_OFFSETS
	.align		4
        /*567c*/ 	.byte	0x04, 0x39
        /*567e*/ 	.short	(.L_56 - .L_55)


	//   ....[0]....
.L_55:
        /*5680*/ 	.word	0x0001a6a0
        /*5684*/ 	.word	0x000000ff
        /*5688*/ 	.word	0x00000000
        /*568c*/ 	.short	0x0100
        /*568e*/ 	.byte	0x4d
	.zero		1


	//   ....[1]....
        /*5690*/ 	.word	0x00031bc0
        /*5694*/ 	.word	0x000000ff
        /*5698*/ 	.word	0x00048008
        /*569c*/ 	.short	0x0100
        /*569e*/ 	.byte	0x05
	.zero		1


	//   ....[2]....
        /*56a0*/ 	.word	0x000532f0
        /*56a4*/ 	.word	0x000000ff
        /*56a8*/ 	.word	0x00000000
        /*56ac*/ 	.short	0x010a
        /*56ae*/ 	.byte	0x4d
	.zero		1


	//   ....[3]....
        /*56b0*/ 	.word	0x0006c5d0
        /*56b4*/ 	.word	0x000000ff
        /*56b8*/ 	.word	0x00000000
        /*56bc*/ 	.short	0x010a
        /*56be*/ 	.byte	0x4d
	.zero		1


	//   ....[4]....
        /*56c0*/ 	.word	0x0006c690
        /*56c4*/ 	.word	0x000000ff
        /*56c8*/ 	.word	0x00048000
        /*56cc*/ 	.short	0x0108
        /*56ce*/ 	.byte	0x05
	.zero		1


	//   ....[5]....
        /*56d0*/ 	.word	0x0006c770
        /*56d4*/ 	.word	0x000000ff
        /*56d8*/ 	.word	0x00048008
        /*56dc*/ 	.short	0x0108
        /*56de*/ 	.byte	0x05
	.zero		1


	//   ....[6]....
        /*56e0*/ 	.word	0x00077420
        /*56e4*/ 	.word	0x000000ff
        /*56e8*/ 	.word	0x00000000
        /*56ec*/ 	.short	0x010a
        /*56ee*/ 	.byte	0x4d
	.zero		1


	//   ....[7]....
        /*56f0*/ 	.word	0x00077450
        /*56f4*/ 	.word	0x000000ff
        /*56f8*/ 	.word	0x00000000
        /*56fc*/ 	.short	0x010a
        /*56fe*/ 	.byte	0x4d
	.zero		1


	//----- nvinfo : EIATTR_NUM_MBARRIERS
	.align		4
.L_56:
        /*5700*/ 	.byte	0x03, 0x38
        /*5702*/ 	.short	0x0002


	//----- nvinfo : EIATTR_EXIT_INSTR_OFFSETS
	.align		4
        /*5704*/ 	.byte	0x04, 0x1c
        /*5706*/ 	.short	(.L_58 - .L_57)


	//   ....[0]....
.L_57:
        /*5708*/ 	.word	0x00077410


	//----- nvinfo : EIATTR_REQNTID
	.align		4
.L_58:
        /*570c*/ 	.byte	0x04, 0x10
        /*570e*/ 	.short	(.L_60 - .L_59)
.L_59:
        /*5710*/ 	.word	0x00000080
        /*5714*/ 	.word	0x00000001
        /*5718*/ 	.word	0x00000001


	//----- nvinfo : EIATTR_CRS_STACK_SIZE
	.align		4
.L_60:
        /*571c*/ 	.byte	0x04, 0x1e
        /*571e*/ 	.short	(.L_62 - .L_61)
.L_61:
        /*5720*/ 	.word	0x00000000


	//----- nvinfo : EIATTR_CBANK_PARAM_SIZE
	.align		4
.L_62:
        /*5724*/ 	.byte	0x03, 0x19
        /*5726*/ 	.short	0x0050


	//----- nvinfo : EIATTR_PARAM_CBANK
	.align		4
        /*5728*/ 	.byte	0x04, 0x0a
        /*572a*/ 	.short	(.L_64 - .L_63)
	.align		4
.L_63:
        /*572c*/ 	.word	index@(.nv.constant0.matmul_kernel)
        /*5730*/ 	.short	0x0380
        /*5732*/ 	.short	0x0050


	//----- nvinfo : EIATTR_SW_WAR
	.align		4
.L_64:
        /*5734*/ 	.byte	0x04, 0x36
        /*5736*/ 	.short	(.L_66 - .L_65)
.L_65:
        /*5738*/ 	.word	0x00000008
.L_66:


//--------------------- .nv.compat                --------------------------
	.section	.nv.compat,"",@"SHT_CUDA_COMPAT_INFO"
	.align	4
        /*0000*/ 	.byte	0x02, 0x02, 0x02, 0x00, 0x02, 0x05, 0x05, 0x00, 0x02, 0x03, 0x00, 0x00, 0x02, 0x06, 0x01, 0x00


//--------------------- .nv.callgraph             --------------------------
	.section	.nv.callgraph,"",@"SHT_CUDA_CALLGRAPH"
	.align	4
	.sectionentsize	8
	.align		4
        /*0000*/ 	.word	0x00000000
	.align		4
        /*0004*/ 	.word	0xffffffff
	.align		4
        /*0008*/ 	.word	0x00000000
	.align		4
        /*000c*/ 	.word	0xfffffffe
	.align		4
        /*0010*/ 	.word	0x00000000
	.align		4
        /*0014*/ 	.word	0xfffffffd
	.align		4
        /*0018*/ 	.word	0x00000000
	.align		4
        /*001c*/ 	.word	0xfffffffc


//--------------------- .text.matmul_kernel       --------------------------
	.section	.text.matmul_kernel,"ax",@progbits
	.align	128
        .global         matmul_kernel
        .type           matmul_kernel,@function
        .size           matmul_kernel,(.L_x_20 - matmul_kernel)
        .other          matmul_kernel,@"STO_CUDA_ENTRY STV_DEFAULT"
matmul_kernel:
.text.matmul_kernel:
[----:B------:R-:W0:Y:S01]  /*0000*/  LDC R1, c[0x0][0x37c] ;  /* 0x0000df00ff017b82 */ /* 0x000e220000000800 */
[----:B------:R-:W1:Y:S01]  /*0010*/  S2R R0, SR_TID.X ;  /* 0x0000000000007919 */ /* 0x000e620000002100 */
[----:B0-----:R-:W-:Y:S01]  /*0020*/  VIADD R1, R1, 0xffffe138 ;  /* 0xffffe13801017836 */ /* 0x001fe20000000000 */
[----:B-1----:R-:W-:-:S13]  /*0030*/  ISETP.GE.U32.AND P0, PT, R0, 0x20, PT ;  /* 0x000000200000780c */ /* 0x002fda0003f06070 */
[----:B------:R-:W-:Y:S02]  /*0040*/  VOTEU.ANY UP0, P0 ;  /* 0x0000000000ff7886 */ /* 0x000fe40000000100 */
[----:B------:R-:W-:Y:S05]  /*0050*/  BRA.U UP0, `(.L_x_0) ;  /* 0x0000000100b87547 */ /* 0x000fea000b800000 */
[----:B------:R-:W0:Y:S01]  /*0060*/  S2UR UR6, SR_CgaCtaId ;  /* 0x00000000000679c3 */ /* 0x000e220000008800 */
[----:B------:R-:W-:Y:S01]  /*0070*/  NOP ;  /* 0x0000000000007918 */ /* 0x000fe20000000000 */
[----:B------:R-:W-:Y:S02]  /*0080*/  UMOV UR4, 0x40 ;  /* 0x0000004000047882 */ /* 0x000fe40000000000 */
[----:B0-----:R-:W-:-:S09]  /*0090*/  ULEA UR4, UR6, UR4, 0x18 ;  /* 0x0000000406047291 */ /* 0x001fd2000f8ec0ff */
[----:B------:R-:W0:Y:S01]  /*00a0*/  LDS.U8 R0, [UR4] ;  /* 0x00000004ff007984 */ /* 0x000e220008000000 */
[----:B------:R-:W-:Y:S02]  /*00b0*/  UMOV UR4, 0x400 ;  /* 0x0000040000047882 */ /* 0x000fe40000000000 */
[----:B------:R-:W-:Y:S01]  /*00c0*/  ULEA UR4, UR6, UR4, 0x18 ;  /* 0x0000000406047291 */ /* 0x000fe2000f8ec0ff */
[----:B0-----:R-:W-:-:S13]  /*00d0*/  ISETP.NE.AND P0, PT, R0, RZ, PT ;  /* 0x000000ff0000720c */ /* 0x001fda0003f05270 */
[----:B------:R-:W-:Y:S05]  /*00e0*/  @P0 BRA `(.L_x_1) ;  /* 0x00000000007c0947 */ /* 0x000fea0003800000 */
[----:B------:R-:W-:-:S13]  /*00f0*/  ELECT P0, URZ, PT ;  /* 0x0000000000ff782f */ /* 0x000fda0003800000 */
[----:B------:R-:W-:Y:S05]  /*0100*/  @!P0 BRA `(.L_x_2) ;  /* 0x0000000000848947 */ /* 0x000fea0003800000 */
[----:B------:R-:W-:Y:S01]  /*0110*/  UMOV UR5, 0x8 ;  /* 0x0000000800057882 */ /* 0x000fe20000000000 */
[----:B------:R-:W-:Y:S02]  /*0120*/  IMAD.MOV.U32 R4, RZ, RZ, 0x1 ;  /* 0x00000001ff047424 */ /* 0x000fe400078e00ff */
[----:B------:R-:W-:Y:S02]  /*0130*/  IMAD.MOV.U32 R5, RZ, RZ, 0xff ;  /* 0x000000ffff057424 */ /* 0x000fe400078e00ff */
[----:B------:R-:W-:Y:S04]  /*0140*/  DEPBAR.LE SB0, 0x36 ;  /* 0x00008d800000791a */ /* 0x000fe80000000000 */
[----:B------:R-:W0:Y:S02]  /*0150*/  UTCATOMSWS.FIND_AND_SET.ALIGN UP1, UR5, UR5 ;  /* 0x00000005000575e3 */ /* 0x000e240008020800 */
[----:B0-----:R-:W-:-:S04]  /*0160*/  PLOP3.LUT P0, PT, PT, PT, UP1, 0x80, 0x8 ;  /* 0x000000000008781c */ /* 0x001fc80003f0f018 */
[----:B------:R-:W-:-:S04]  /*0170*/  SEL R0, RZ, 0xffffffff, !P0 ;  /* 0xffffffffff007807 */ /* 0x000fc80004000000 */
[----:B------:R-:W-:Y:S01]  /*0180*/  ISETP.NE.AND P0, PT, R0, RZ, PT ;  /* 0x000000ff0000720c */ /* 0x000fe20003f05270 */
[----:B------:R-:W-:-:S12]  /*0190*/  IMAD.U32 R0, RZ, RZ, UR5 ;  /* 0x00000005ff007e24 */ /* 0x000fd8000f8e00ff */
[----:B------:R-:W-:Y:S05]  /*01a0*/  @P0 BRA `(.L_x_3) ;  /* 0x0000000000240947 */ /* 0x000fea0003800000 */
.L_x_4:
[----:B------:R-:W-:Y:S05]  /*01b0*/  NANOSLEEP 0x64 ;  /* 0x000000640000795d */ /* 0x000fea0003800000 */
[----:B------:R-:W-:-:S05]  /*01c0*/  UMOV UR5, 0x8 ;  /* 0x0000000800057882 */ /* 0x000fca0000000000 */
[----:B------:R-:W-:Y:S04]  /*01d0*/  DEPBAR.LE SB0, 0x36 ;  /* 0x00008d800000791a */ /* 0x000fe80000000000 */
[----:B------:R-:W0:Y:S02]  /*01e0*/  UTCATOMSWS.FIND_AND_SET.ALIGN UP1, UR5, UR5 ;  /* 0x00000005000575e3 */ /* 0x000e240008020800 */
[----:B0-----:R-:W-:-:S04]  /*01f0*/  PLOP3.LUT P0, PT, PT, PT, UP1, 0x80, 0x8 ;  /* 0x000000000008781c */ /* 0x001fc80003f0f018 */
[----:B------:R-:W-:-:S04]  /*0200*/  SEL R0, RZ, 0xffffffff, !P0 ;  /* 0xffffffffff007807 */ /* 0x000fc80004000000 */
[----:B------:R-:W-:Y:S01]  /*0210*/  ISETP.NE.AND P0, PT, R0, RZ, PT ;  /* 0x000000ff0000720c */ /* 0x000fe20003f05270 */
[----:B------:R-:W-:-:S12]  /*0220*/  IMAD.U32 R0, RZ, RZ, UR5 ;  /* 0x00000005ff007e24 */ /* 0x000fd8000f8e00ff */
[----:B------:R-:W-:Y:S05]  /*0230*/  @!P0 BRA `(.L_x_4) ;  /* 0xfffffffc00dc8947 */ /* 0x000fea000383ffff */
.L_x_3:
[C---:B------:R-:W-:Y:S01]  /*0240*/  VIADD R3, R0.reuse, 0x10 ;  /* 0x0000001000037836 */ /* 0x040fe20000000000 */
[----:B------:R-:W-:Y:S01]  /*0250*/  UMOV UR5, 0x50 ;  /* 0x0000005000057882 */ /* 0x000fe20000000000 */
[----:B------:R-:W-:Y:S01]  /*0260*/  SHF.L.U32 R2, R5, R0, RZ ;  /* 0x0000000005027219 */ /* 0x000fe200000006ff */
[----:B------:R-:W-:Y:S01]  /*0270*/  ULEA UR5, UR6, UR5, 0x18 ;  /* 0x0000000506057291 */ /* 0x000fe2000f8ec0ff */
[----:B------:R-:W-:Y:S01]  /*0280*/  IMAD.SHL.U32 R0, R0, 0x20, RZ ;  /* 0x0000002000007824 */ /* 0x000fe200078e00ff */
[----:B------:R-:W-:-:S04]  /*0290*/  SHF.L.U32 R3, R4, R3, RZ ;  /* 0x0000000304037219 */ /* 0x000fc800000006ff */
[----:B------:R-:W-:-:S05]  /*02a0*/  LOP3.LUT R2, R3, R2, RZ, 0xfc, !PT ;  /* 0x0000000203027212 */ /* 0x000fca00078efcff */
[----:B------:R0:W-:Y:S04]  /*02b0*/  ATOMS.OR RZ, [UR5], R2 ;  /* 0x00000002ffff798c */ /* 0x0001e8000b000005 */
[----:B------:R0:W-:Y:S01]  /*02c0*/  STS [UR4], R0 ;  /* 0x00000000ff007988 */ /* 0x0001e20008000804 */
[----:B------:R-:W-:Y:S05]  /*02d0*/  BRA `(.L_x_2) ;  /* 0x0000000000107947 */ /* 0x000fea0003800000 */
.L_x_1:
[----:B------:R-:W-:Y:S01]  /*02e0*/  IMAD.MOV.U32 R0, RZ, RZ, -0x1 ;  /* 0xffffffffff007424 */ /* 0x000fe200078e00ff */
[----:B------:R-:W-:-:S04]  /*02f0*/  MOV R2, 0x320 ;  /* 0x0000032000027802 */ /* 0x000fc80000000f00 */
[----:B------:R0:W-:Y:S03]  /*0300*/  STS [UR4], R0 ;  /* 0x00000000ff007988 */ /* 0x0001e60008000804 */
[----:B0-----:R-:W-:Y:S05]  /*0310*/  CALL.REL.NOINC `($__internal_1_$__cuda_sm10x_tcgen05_guardrail_trap_phase_invalid_during_alloc) ;  /* 0x0000077000647944 */ /* 0x001fea0003c00000 */
.L_x_2:
[----:B------:R-:W-:Y:S05]  /*0320*/  WARPSYNC.ALL ;  /* 0x0000000000007948 */ /* 0x000fea0003800000 */
[----:B------:R-:W-:Y:S01]  /*0330*/  NOP ;  /* 0x0000000000007918 */ /* 0x000fe20000000000 */
.L_x_0:
[----:B------:R-:W1:Y:S01]  /*0340*/  LDC.64 R6, c[0x0][0x398] ;  /* 0x0000e600ff067b82 */ /* 0x000e620000000a00 */
[----:B------:R-:W2:Y:S01]  /*0350*/  S2R R5, SR_CTAID.X ;  /* 0x0000000000057919 */ /* 0x000ea20000002500 */
[----:B------:R-:W-:Y:S01]  /*0360*/  UMOV UR5, 0x400 ;  /* 0x0000040000057882 */ /* 0x000fe20000000000 */
[----:B------:R-:W3:Y:S01]  /*0370*/  LDCU.64 UR8, c[0x0][0x3a8] ;  /* 0x00007500ff0877ac */ /* 0x000ee20008000a00 */
[----:B------:R-:W4:Y:S01]  /*0380*/  S2R R25, SR_TID.X ;  /* 0x0000000000197919 */ /* 0x000f220000002100 */
[----:B------:R-:W0:Y:S03]  /*0390*/  LDCU UR7, c[0x0][0x3a4] ;  /* 0x00007480ff0777ac */ /* 0x000e260008000800 */
[----:B------:R-:W0:Y:S01]  /*03a0*/  S2UR UR6, SR_CgaCtaId ;  /* 0x00000000000679c3 */ /* 0x000e220000008800 */
[----:B------:R-:W0:Y:S01]  /*03b0*/  LDCU.128 UR24, c[0x0][0x380] ;  /* 0x00007000ff1877ac */ /* 0x000e220008000c00 */
[----:B------:R-:W0:Y:S01]  /*03c0*/  LDCU UR21, c[0x0][0x39c] ;  /* 0x00007380ff1577ac */ /* 0x000e220008000800 */
[----:B------:R-:W0:Y:S01]  /*03d0*/  LDCU UR65, c[0x0][0x3b0] ;  /* 0x00007600ff4177ac */ /* 0x000e220008000800 */
[----:B---3--:R-:W-:-:S02]  /*03e0*/  IMAD.U32 R89, RZ, RZ, UR8 ;  /* 0x00000008ff597e24 */ /* 0x008fc4000f8e00ff */
[----:B------:R-:W-:Y:S01]  /*03f0*/  IMAD.U32 R87, RZ, RZ, UR8 ;  /* 0x00000008ff577e24 */ /* 0x000fe2000f8e00ff */
[----:B-1----:R-:W-:Y:S01]  /*0400*/  ISETP.NE.AND P4, PT, R6, RZ, PT ;  /* 0x000000ff0600720c */ /* 0x002fe20003f85270 */
[----:B0-----:R-:W-:Y:S01]  /*0410*/  VIADD R0, R7, 0x1ff ;  /* 0x000001ff07007836 */ /* 0x001fe20000000000 */
[----:B------:R-:W-:Y:S01]  /*0420*/  IABS R7, R7 ;  /* 0x0000000700077213 */ /* 0x000fe20000000000 */
[----:B------:R-:W-:Y:S01]  /*0430*/  IMAD.U32 R85, RZ, RZ, UR8 ;  /* 0x00000008ff557e24 */ /* 0x000fe2000f8e00ff */
[----:B------:R-:W0:Y:S01]  /*0440*/  LDCU UR20, c[0x0][0x3b0] ;  /* 0x00007600ff1477ac */ /* 0x000e220008000800 */
[----:B------:R-:W-:Y:S01]  /*0450*/  IMAD.U32 R83, RZ, RZ, UR8 ;  /* 0x00000008ff537e24 */ /* 0x000fe2000f8e00ff */
[----:B------:R-:W-:Y:S01]  /*0460*/  SHF.R.S32.HI R3, RZ, 0x1f, R0 ;  /* 0x0000001fff037819 */ /* 0x000fe20000011400 */
[----:B------:R-:W-:Y:S01]  /*0470*/  IMAD.U32 R81, RZ, RZ, UR8 ;  /* 0x00000008ff517e24 */ /* 0x000fe2000f8e00ff */
[----:B------:R-:W-:Y:S01]  /*0480*/  ULEA UR5, UR6, UR5, 0x18 ;  /* 0x0000000506057291 */ /* 0x000fe2000f8ec0ff */
[----:B--2---:R-:W-:Y:S01]  /*0490*/  IABS R10, R5 ;  /* 0x00000005000a7213 */ /* 0x004fe20000000000 */
[----:B------:R-:W-:Y:S01]  /*04a0*/  IMAD.U32 R79, RZ, RZ, UR8 ;  /* 0x00000008ff4f7e24 */ /* 0x000fe2000f8e00ff */
[----:B------:R-:W-:Y:S01]  /*04b0*/  LEA.HI R3, R3, R0, RZ, 0x9 ;  /* 0x0000000003037211 */ /* 0x000fe200078f48ff */
[----:B------:R-:W-:Y:S01]  /*04c0*/  IMAD.U32 R77, RZ, RZ, UR8 ;  /* 0x00000008ff4d7e24 */ /* 0x000fe2000f8e00ff */
[----:B----4-:R-:W-:Y:S01]  /*04d0*/  LOP3.LUT R14, R25, 0x3f, RZ, 0xc0, !PT ;  /* 0x0000003f190e7812 */ /* 0x010fe200078ec0ff */
[----:B------:R-:W-:Y:S01]  /*04e0*/  IMAD.U32 R75, RZ, RZ, UR8 ;  /* 0x00000008ff4b7e24 */ /* 0x000fe2000f8e00ff */
[----:B------:R-:W-:Y:S01]  /*04f0*/  SHF.R.S32.HI R3, RZ, 0x9, R3 ;  /* 0x00000009ff037819 */ /* 0x000fe20000011403 */
[----:B------:R-:W-:Y:S01]  /*0500*/  IMAD.U32 R73, RZ, RZ, UR8 ;  /* 0x00000008ff497e24 */ /* 0x000fe2000f8e00ff */
[----:B------:R-:W-:Y:S01]  /*0510*/  SHF.R.U32.HI R18, RZ, 0x5, R25 ;  /* 0x00000005ff127819 */ /* 0x000fe20000011619 */
[----:B------:R-:W-:Y:S01]  /*0520*/  IMAD.U32 R71, RZ, RZ, UR8 ;  /* 0x00000008ff477e24 */ /* 0x000fe2000f8e00ff */
[----:B------:R-:W1:Y:S01]  /*0530*/  LDCU UR19, c[0x0][0x3b0] ;  /* 0x00007600ff1377ac */ /* 0x000e620008000800 */
[----:B------:R-:W-:-:S02]  /*0540*/  IMAD.SHL.U32 R4, R3, 0x8, RZ ;  /* 0x0000000803047824 */ /* 0x000fc400078e00ff */
[----:B------:R-:W-:Y:S01]  /*0550*/  IMAD.U32 R69, RZ, RZ, UR8 ;  /* 0x00000008ff457e24 */ /* 0x000fe2000f8e00ff */
[----:B------:R-:W2:Y:S01]  /*0560*/  LDCU UR18, c[0x0][0x3b0] ;  /* 0x00007600ff1277ac */ /* 0x000ea20008000800 */
[----:B------:R-:W-:Y:S01]  /*0570*/  IMAD.U32 R67, RZ, RZ, UR8 ;  /* 0x00000008ff437e24 */ /* 0x000fe2000f8e00ff */
[-C--:B------:R-:W-:Y:S01]  /*0580*/  IABS R9, R4.reuse ;  /* 0x0000000400097213 */ /* 0x080fe20000000000 */
[----:B------:R-:W-:Y:S01]  /*0590*/  IMAD.U32 R65, RZ, RZ, UR8 ;  /* 0x00000008ff417e24 */ /* 0x000fe2000f8e00ff */
[----:B------:R-:W-:Y:S01]  /*05a0*/  IABS R12, R4 ;  /* 0x00000004000c7213 */ /* 0x000fe20000000000 */
[----:B------:R-:W-:Y:S01]  /*05b0*/  IMAD.U32 R63, RZ, RZ, UR8 ;  /* 0x00000008ff3f7e24 */ /* 0x000fe2000f8e00ff */
[----:B------:R-:W3:Y:S01]  /*05c0*/  I2F.RP R0, R9 ;  /* 0x0000000900007306 */ /* 0x000ee20000209400 */
[----:B------:R-:W-:Y:S01]  /*05d0*/  IMAD.U32 R61, RZ, RZ, UR8 ;  /* 0x00000008ff3d7e24 */ /* 0x000fe2000f8e00ff */
[----:B------:R-:W4:Y:S01]  /*05e0*/  LDCU UR15, c[0x0][0x3b0] ;  /* 0x00007600ff0f77ac */ /* 0x000f220008000800 */
[----:B------:R-:W-:-:S02]  /*05f0*/  IMAD.U32 R59, RZ, RZ, UR8 ;  /* 0x00000008ff3b7e24 */ /* 0x000fc4000f8e00ff */
[----:B------:R-:W-:Y:S01]  /*0600*/  IMAD.U32 R57, RZ, RZ, UR8 ;  /* 0x00000008ff397e24 */ /* 0x000fe2000f8e00ff */
[----:B------:R-:W0:Y:S01]  /*0610*/  LDCU UR14, c[0x0][0x3b0] ;  /* 0x00007600ff0e77ac */ /* 0x000e220008000800 */
[----:B------:R-:W-:Y:S02]  /*0620*/  IMAD.U32 R55, RZ, RZ, UR8 ;  /* 0x00000008ff377e24 */ /* 0x000fe4000f8e00ff */
[----:B------:R-:W-:Y:S01]  /*0630*/  IMAD.U32 R53, RZ, RZ, UR8 ;  /* 0x00000008ff357e24 */ /* 0x000fe2000f8e00ff */
[----:B------:R-:W0:Y:S01]  /*0640*/  LDCU UR13, c[0x0][0x3b0] ;  /* 0x00007600ff0d77ac */ /* 0x000e220008000800 */
[----:B------:R-:W-:Y:S02]  /*0650*/  IMAD.U32 R51, RZ, RZ, UR8 ;  /* 0x00000008ff337e24 */ /* 0x000fe4000f8e00ff */
[----:B------:R-:W-:Y:S01]  /*0660*/  IMAD.U32 R49, RZ, RZ, UR8 ;  /* 0x00000008ff317e24 */ /* 0x000fe2000f8e00ff */
[----:B------:R-:W0:Y:S01]  /*0670*/  LDCU UR12, c[0x0][0x3b0] ;  /* 0x00007600ff0c77ac */ /* 0x000e220008000800 */
[----:B---3--:R-:W3:Y:S01]  /*0680*/  MUFU.RCP R0, R0 ;  /* 0x0000000000007308 */ /* 0x008ee20000001000 */
[----:B------:R-:W-:-:S02]  /*0690*/  IMAD.U32 R47, RZ, RZ, UR8 ;  /* 0x00000008ff2f7e24 */ /* 0x000fc4000f8e00ff */
[----:B------:R-:W-:Y:S02]  /*06a0*/  IMAD.U32 R45, RZ, RZ, UR8 ;  /* 0x00000008ff2d7e24 */ /* 0x000fe4000f8e00ff */
[----:B------:R-:W-:Y:S02]  /*06b0*/  IMAD.U32 R43, RZ, RZ, UR8 ;  /* 0x00000008ff2b7e24 */ /* 0x000fe4000f8e00ff */
[----:B------:R-:W-:Y:S02]  /*06c0*/  IMAD.U32 R42, RZ, RZ, UR8 ;  /* 0x00000008ff2a7e24 */ /* 0x000fe4000f8e00ff */
[----:B------:R-:W-:Y:S02]  /*06d0*/  IMAD.U32 R41, RZ, RZ, UR8 ;  /* 0x00000008ff297e24 */ /* 0x000fe4000f8e00ff */
[----:B------:R-:W-:Y:S02]  /*06e0*/  IMAD.U32 R40, RZ, RZ, UR8 ;  /* 0x00000008ff287e24 */ /* 0x000fe4000f8e00ff */
[----:B------:R-:W-:-:S02]  /*06f0*/  IMAD.U32 R39, RZ, RZ, UR8 ;  /* 0x00000008ff277e24 */ /* 0x000fc4000f8e00ff */
[----:B------:R-:W-:Y:S02]  /*0700*/  IMAD.U32 R38, RZ, RZ, UR8 ;  /* 0x00000008ff267e24 */ /* 0x000fe4000f8e00ff */
[----:B---3--:R-:W-:Y:S02]  /*0710*/  VIADD R2, R0, 0xffffffe ;  /* 0x0ffffffe00027836 */ /* 0x008fe40000000000 */
[----:B------:R-:W-:Y:S02]  /*0720*/  IMAD.MOV R0, RZ, RZ, -R12 ;  /* 0x000000ffff007224 */ /* 0x000fe400078e0a0c */
[----:B------:R3:W0:Y:S01]  /*0730*/  F2I.FTZ.U32.TRUNC.NTZ R3, R2 ;  /* 0x0000000200037305 */ /* 0x000622000021f000 */
[----:B------:R-:W-:Y:S02]  /*0740*/  IMAD.U32 R37, RZ, RZ, UR8 ;  /* 0x00000008ff257e24 */ /* 0x000fe4000f8e00ff */
[----:B------:R-:W-:Y:S02]  /*0750*/  IMAD.U32 R36, RZ, RZ, UR8 ;  /* 0x00000008ff247e24 */ /* 0x000fe4000f8e00ff */
[----:B------:R-:W-:-:S02]  /*0760*/  IMAD.U32 R35, RZ, RZ, UR8 ;  /* 0x00000008ff237e24 */ /* 0x000fc4000f8e00ff */
[----:B------:R-:W-:Y:S02]  /*0770*/  IMAD.U32 R34, RZ, RZ, UR8 ;  /* 0x00000008ff227e24 */ /* 0x000fe4000f8e00ff */
[----:B---3--:R-:W-:Y:S02]  /*0780*/  IMAD.MOV.U32 R2, RZ, RZ, RZ ;  /* 0x000000ffff027224 */ /* 0x008fe400078e00ff */
[----:B------:R-:W-:Y:S02]  /*0790*/  IMAD.U32 R33, RZ, RZ, UR8 ;  /* 0x00000008ff217e24 */ /* 0x000fe4000f8e00ff */
[----:B------:R-:W-:Y:S02]  /*07a0*/  IMAD.U32 R32, RZ, RZ, UR8 ;  /* 0x00000008ff207e24 */ /* 0x000fe4000f8e00ff */
[----:B0-----:R-:W-:Y:S02]  /*07b0*/  IMAD.MOV R8, RZ, RZ, -R3 ;  /* 0x000000ffff087224 */ /* 0x001fe400078e0a03 */
[----:B------:R-:W-:-:S02]  /*07c0*/  IMAD.U32 R31, RZ, RZ, UR8 ;  /* 0x00000008ff1f7e24 */ /* 0x000fc4000f8e00ff */
[----:B------:R-:W-:Y:S02]  /*07d0*/  IMAD R11, R8, R9, RZ ;  /* 0x00000009080b7224 */ /* 0x000fe400078e02ff */
[----:B------:R-:W-:Y:S02]  /*07e0*/  IMAD.MOV.U32 R8, RZ, RZ, R10 ;  /* 0x000000ffff087224 */ /* 0x000fe400078e000a */
[----:B------:R-:W-:-:S04]  /*07f0*/  IMAD.HI.U32 R3, R3, R11, R2 ;  /* 0x0000000b03037227 */ /* 0x000fc800078e0002 */
[----:B------:R-:W-:Y:S02]  /*0800*/  IMAD.U32 R30, RZ, RZ, UR8 ;  /* 0x00000008ff1e7e24 */ /* 0x000fe4000f8e00ff */
[----:B------:R-:W-:-:S04]  /*0810*/  IMAD.HI.U32 R3, R3, R8, RZ ;  /* 0x0000000803037227 */ /* 0x000fc800078e00ff */
[----:B------:R-:W-:Y:S02]  /*0820*/  IMAD R0, R3, R0, R8 ;  /* 0x0000000003007224 */ /* 0x000fe400078e0208 */
[----:B------:R-:W-:Y:S02]  /*0830*/  IMAD.U32 R29, RZ, RZ, UR8 ;  /* 0x00000008ff1d7e24 */ /* 0x000fe4000f8e00ff */
[----:B------:R-:W-:Y:S01]  /*0840*/  IMAD.U32 R28, RZ, RZ, UR8 ;  /* 0x00000008ff1c7e24 */ /* 0x000fe2000f8e00ff */
[----:B------:R-:W-:Y:S01]  /*0850*/  ISETP.GT.U32.AND P1, PT, R9, R0, PT ;  /* 0x000000000900720c */ /* 0x000fe20003f24070 */
[----:B------:R-:W-:Y:S02]  /*0860*/  IMAD.U32 R27, RZ, RZ, UR8 ;  /* 0x00000008ff1b7e24 */ /* 0x000fe4000f8e00ff */
[----:B------:R-:W-:Y:S02]  /*0870*/  IMAD.U32 R44, RZ, RZ, UR8 ;  /* 0x00000008ff2c7e24 */ /* 0x000fe4000f8e00ff */
[----:B------:R-:W-:-:S02]  /*0880*/  IMAD.U32 R46, RZ, RZ, UR8 ;  /* 0x00000008ff2e7e24 */ /* 0x000fc4000f8e00ff */
[----:B------:R-:W-:Y:S02]  /*0890*/  IMAD.U32 R48, RZ, RZ, UR8 ;  /* 0x00000008ff307e24 */ /* 0x000fe4000f8e00ff */
[----:B------:R-:W-:-:S04]  /*08a0*/  IMAD.U32 R50, RZ, RZ, UR8 ;  /* 0x00000008ff327e24 */ /* 0x000fc8000f8e00ff */
[----:B------:R-:W-:Y:S02]  /*08b0*/  @!P1 IMAD.IADD R0, R0, 0x1, -R9 ;  /* 0x0000000100009824 */ /* 0x000fe400078e0a09 */
[----:B------:R-:W-:Y:S01]  /*08c0*/  @!P1 VIADD R3, R3, 0x1 ;  /* 0x0000000103039836 */ /* 0x000fe20000000000 */
[----:B------:R-:W-:Y:S01]  /*08d0*/  BAR.SYNC.DEFER_BLOCKING 0x0 ;  /* 0x0000000000007b1d */ /* 0x000fe20000010000 */
[----:B------:R-:W-:Y:S02]  /*08e0*/  ISETP.NE.AND P1, PT, R4, RZ, PT ;  /* 0x000000ff0400720c */ /* 0x000fe40003f25270 */
[----:B------:R-:W-:Y:S02]  /*08f0*/  ISETP.GE.U32.AND P0, PT, R0, R9, PT ;  /* 0x000000090000720c */ /* 0x000fe40003f06070 */
[----:B------:R-:W-:-:S04]  /*0900*/  LOP3.LUT R0, R5, R4, RZ, 0x3c, !PT ;  /* 0x0000000405007212 */ /* 0x000fc800078e3cff */
[----:B------:R-:W-:Y:S01]  /*0910*/  ISETP.GE.AND P2, PT, R0, RZ, PT ;  /* 0x000000ff0000720c */ /* 0x000fe20003f46270 */
[----:B------:R-:W-:-:S06]  /*0920*/  VIADD R0, R6, 0x3f ;  /* 0x0000003f06007836 */ /* 0x000fcc0000000000 */
[----:B------:R-:W-:-:S04]  /*0930*/  @P0 VIADD R3, R3, 0x1 ;  /* 0x0000000103030836 */ /* 0x000fc80000000000 */
[----:B------:R-:W-:Y:S01]  /*0940*/  IMAD.MOV.U32 R2, RZ, RZ, R3 ;  /* 0x000000ffff027224 */ /* 0x000fe200078e0003 */
[----:B------:R-:W-:-:S03]  /*0950*/  SHF.R.S32.HI R3, RZ, 0x1f, R0 ;  /* 0x0000001fff037819 */ /* 0x000fc60000011400 */
[----:B------:R-:W-:Y:S01]  /*0960*/  @!P2 IMAD.MOV R2, RZ, RZ, -R2 ;  /* 0x000000ffff02a224 */ /* 0x000fe200078e0a02 */
[----:B------:R-:W-:Y:S02]  /*0970*/  @!P1 LOP3.LUT R2, RZ, R4, RZ, 0x33, !PT ;  /* 0x00000004ff029212 */ /* 0x000fe400078e33ff */
[----:B------:R-:W-:-:S03]  /*0980*/  LEA.HI R3, R3, R0, RZ, 0x6 ;  /* 0x0000000003037211 */ /* 0x000fc600078f30ff */
[----:B------:R-:W-:Y:S02]  /*0990*/  IMAD.SHL.U32 R8, R2, 0x8, RZ ;  /* 0x0000000802087824 */ /* 0x000fe400078e00ff */
[----:B------:R-:W-:-:S03]  /*09a0*/  IMAD.MOV R2, RZ, RZ, -R2 ;  /* 0x000000ffff027224 */ /* 0x000fc600078e0a02 */
[----:B------:R-:W-:Y:S01]  /*09b0*/  LEA.HI.SX32 R3, R3, -R8, 0x1a ;  /* 0x8000000803037211 */ /* 0x000fe200078fd2ff */
[----:B------:R-:W-:-:S03]  /*09c0*/  IMAD R10, R4, R2, R5 ;  /* 0x00000002040a7224 */ /* 0x000fc600078e0205 */
[----:B------:R-:W-:-:S04]  /*09d0*/  VIMNMX R13, PT, PT, R3, 0x8, PT ;  /* 0x00000008030d7848 */ /* 0x000fc80003fe0100 */
[-C--:B------:R-:W-:Y:S02]  /*09e0*/  IABS R9, R13.reuse ;  /* 0x0000000d00097213 */ /* 0x080fe40000000000 */
[----:B------:R-:W-:Y:S02]  /*09f0*/  IABS R4, R13 ;  /* 0x0000000d00047213 */ /* 0x000fe40000000000 */
[----:B------:R-:W0:Y:S08]  /*0a00*/  I2F.RP R0, R9 ;  /* 0x0000000900007306 */ /* 0x000e300000209400 */
[----:B0-----:R-:W0:Y:S02]  /*0a10*/  MUFU.RCP R0, R0 ;  /* 0x0000000000007308 */ /* 0x001e240000001000 */
[----:B0-----:R-:W-:-:S02]  /*0a20*/  VIADD R3, R0, 0xffffffe ;  /* 0x0ffffffe00037836 */ /* 0x001fc40000000000 */
[----:B------:R-:W-:-:S04]  /*0a30*/  IMAD.MOV R0, RZ, RZ, -R4 ;  /* 0x000000ffff007224 */ /* 0x000fc800078e0a04 */
[----:B------:R-:W0:Y:S08]  /*0a40*/  I2F.RP R4, R7 ;  /* 0x0000000700047306 */ /* 0x000e300000209400 */
[----:B------:R-:W3:Y:S08]  /*0a50*/  F2I.FTZ.U32.TRUNC.NTZ R3, R3 ;  /* 0x0000000300037305 */ /* 0x000ef0000021f000 */
[----:B0-----:R-:W0:Y:S01]  /*0a60*/  MUFU.RCP R4, R4 ;  /* 0x0000000400047308 */ /* 0x001e220000001000 */
[----:B---3--:R-:W-:-:S04]  /*0a70*/  IMAD.MOV R11, RZ, RZ, -R3 ;  /* 0x000000ffff0b7224 */ /* 0x008fc800078e0a03 */
[----:B------:R-:W-:Y:S01]  /*0a80*/  IMAD.MOV.U32 R2, RZ, RZ, R11 ;  /* 0x000000ffff027224 */ /* 0x000fe200078e000b */
[----:B------:R-:W-:-:S03]  /*0a90*/  IABS R11, R10 ;  /* 0x0000000a000b7213 */ /* 0x000fc60000000000 */
[----:B------:R-:W-:Y:S02]  /*0aa0*/  IMAD R5, R2, R9, RZ ;  /* 0x0000000902057224 */ /* 0x000fe400078e02ff */
[----:B------:R-:W-:Y:S02]  /*0ab0*/  IMAD.MOV.U32 R2, RZ, RZ, RZ ;  /* 0x000000ffff027224 */ /* 0x000fe400078e00ff */
[----:B0-----:R-:W-:Y:S02]  /*0ac0*/  VIADD R4, R4, 0xffffffe ;  /* 0x0ffffffe04047836 */ /* 0x001fe40000000000 */
[----:B------:R-:W-:-:S06]  /*0ad0*/  IMAD.HI.U32 R2, R3, R5, R2 ;  /* 0x0000000503027227 */ /* 0x000fcc00078e0002 */
[----:B------:R-:W-:-:S04]  /*0ae0*/  IMAD.HI.U32 R2, R2, R11, RZ ;  /* 0x0000000b02027227 */ /* 0x000fc800078e00ff */
[----:B------:R-:W-:Y:S01]  /*0af0*/  IMAD R0, R2, R0, R11 ;  /* 0x0000000002007224 */ /* 0x000fe200078e020b */
[----:B------:R-:W-:-:S04]  /*0b00*/  IABS R11, R6 ;  /* 0x00000006000b7213 */ /* 0x000fc80000000000 */
[----:B------:R-:W-:Y:S01]  /*0b10*/  ISETP.GT.U32.AND P1, PT, R9, R0, PT ;  /* 0x000000000900720c */ /* 0x000fe20003f24070 */
[----:B------:R-:W0:-:S12]  /*0b20*/  I2F.RP R3, R11 ;  /* 0x0000000b00037306 */ /* 0x000e180000209400 */
[----:B------:R-:W-:Y:S02]  /*0b30*/  @!P1 IMAD.IADD R0, R0, 0x1, -R9 ;  /* 0x0000000100009824 */ /* 0x000fe400078e0a09 */
[----:B------:R-:W-:Y:S01]  /*0b40*/  @!P1 VIADD R2, R2, 0x1 ;  /* 0x0000000102029836 */ /* 0x000fe20000000000 */
[----:B0-----:R-:W0:Y:S01]  /*0b50*/  MUFU.RCP R3, R3 ;  /* 0x0000000300037308 */ /* 0x001e220000001000 */
[----:B------:R-:W-:Y:S02]  /*0b60*/  ISETP.NE.AND P1, PT, R13, RZ, PT ;  /* 0x000000ff0d00720c */ /* 0x000fe40003f25270 */
[----:B------:R-:W-:Y:S02]  /*0b70*/  ISETP.GE.U32.AND P0, PT, R0, R9, PT ;  /* 0x000000090000720c */ /* 0x000fe40003f06070 */
[----:B------:R-:W-:-:S03]  /*0b80*/  LOP3.LUT R0, R10, R13, RZ, 0x3c, !PT ;  /* 0x0000000d0a007212 */ /* 0x000fc600078e3cff */
[----:B------:R-:W3:Y:S01]  /*0b90*/  F2I.FTZ.U32.TRUNC.NTZ R9, R4 ;  /* 0x0000000400097305 */ /* 0x000ee2000021f000 */
[----:B------:R-:W-:-:S07]  /*0ba0*/  ISETP.GE.AND P2, PT, R0, RZ, PT ;  /* 0x000000ff0000720c */ /* 0x000fce0003f46270 */
[----:B------:R-:W-:-:S04]  /*0bb0*/  @P0 VIADD R2, R2, 0x1 ;  /* 0x0000000102020836 */ /* 0x000fc80000000000 */
[----:B------:R-:W-:Y:S02]  /*0bc0*/  IMAD.MOV.U32 R12, RZ, RZ, R2 ;  /* 0x000000ffff0c7224 */ /* 0x000fe400078e0002 */
[----:B0-----:R-:W-:Y:S02]  /*0bd0*/  VIADD R2, R3, 0xffffffe ;  /* 0x0ffffffe03027836 */ /* 0x001fe40000000000 */
[----:B------:R-:W-:Y:S01]  /*0be0*/  @!P2 IMAD.MOV R12, RZ, RZ, -R12 ;  /* 0x000000ffff0ca224 */ /* 0x000fe200078e0a0c */
[----:B------:R-:W-:Y:S01]  /*0bf0*/  @!P1 LOP3.LUT R12, RZ, R13, RZ, 0x33, !PT ;  /* 0x0000000dff0c9212 */ /* 0x000fe200078e33ff */
[----:B------:R0:W1:Y:S01]  /*0c00*/  F2I.FTZ.U32.TRUNC.NTZ R3, R2 ;  /* 0x0000000200037305 */ /* 0x000062000021f000 */
[----:B---3--:R-:W-:-:S03]  /*0c10*/  IMAD.MOV R4, RZ, RZ, -R9 ;  /* 0x000000ffff047224 */ /* 0x008fc600078e0a09 */
[----:B------:R-:W-:-:S04]  /*0c20*/  IMAD.MOV R0, RZ, RZ, -R12 ;  /* 0x000000ffff007224 */ /* 0x000fc800078e0a0c */
[----:B------:R-:W-:Y:S02]  /*0c30*/  IMAD R0, R13, R0, R10 ;  /* 0x000000000d007224 */ /* 0x000fe400078e020a */
[----:B0-----:R-:W-:Y:S01]  /*0c40*/  IMAD.MOV.U32 R2, RZ, RZ, RZ ;  /* 0x000000ffff027224 */ /* 0x001fe200078e00ff */
[----:B------:R-:W0:Y:S01]  /*0c50*/  LDS R13, [UR5] ;  /* 0x00000005ff0d7984 */ /* 0x000e220008000800 */
[----:B------:R-:W-:Y:S02]  /*0c60*/  IMAD.IADD R0, R8, 0x1, R0 ;  /* 0x0000000108007824 */ /* 0x000fe400078e0200 */
[----:B-1----:R-:W-:Y:S02]  /*0c70*/  IMAD.MOV R8, RZ, RZ, -R3 ;  /* 0x000000ffff087224 */ /* 0x002fe400078e0a03 */
[----:B------:R-:W-:Y:S02]  /*0c80*/  IMAD R17, R0, 0x40, R14 ;  /* 0x0000004000117824 */ /* 0x000fe400078e020e */
[----:B------:R-:W-:-:S02]  /*0c90*/  IMAD R5, R8, R11, RZ ;  /* 0x0000000b08057224 */ /* 0x000fc400078e02ff */
[----:B------:R-:W-:Y:S01]  /*0ca0*/  IMAD.MOV.U32 R8, RZ, RZ, RZ ;  /* 0x000000ffff087224 */ /* 0x000fe200078e00ff */
[----:B------:R-:W-:Y:S01]  /*0cb0*/  IABS R0, R17 ;  /* 0x0000001100007213 */ /* 0x000fe20000000000 */
[----:B------:R-:W-:Y:S01]  /*0cc0*/  IMAD.HI.U32 R2, R3, R5, R2 ;  /* 0x0000000503027227 */ /* 0x000fe200078e0002 */
[----:B------:R1:W-:Y:S03]  /*0cd0*/  STL [R1+0x17c0], R17 ;  /* 0x0017c01101007387 */ /* 0x0003e60000100800 */
[----:B------:R-:W-:Y:S02]  /*0ce0*/  IMAD.SHL.U32 R3, R12, 0x200, RZ ;  /* 0x000002000c037824 */ /* 0x000fe400078e00ff */
[----:B------:R-:W-:-:S04]  /*0cf0*/  IMAD.HI.U32 R2, R2, R0, RZ ;  /* 0x0000000002027227 */ /* 0x000fc800078e00ff */
[----:B------:R-:W-:Y:S02]  /*0d00*/  IMAD.MOV R2, RZ, RZ, -R2 ;  /* 0x000000ffff027224 */ /* 0x000fe400078e0a02 */
[----:B------:R-:W-:Y:S02]  /*0d10*/  VIADD R14, R3, 0x1 ;  /* 0x00000001030e7836 */ /* 0x000fe40000000000 */
[----:B------:R-:W-:Y:S02]  /*0d20*/  IMAD R0, R11, R2, R0 ;  /* 0x000000020b007224 */ /* 0x000fe400078e0200 */
[----:B------:R-:W-:Y:S01]  /*0d30*/  IMAD R5, R4, R7, RZ ;  /* 0x0000000704057224 */ /* 0x000fe200078e02ff */
[----:B------:R-:W-:Y:S01]  /*0d40*/  IABS R2, R14 ;  /* 0x0000000e00027213 */ /* 0x000fe20000000000 */
[----:B------:R-:W-:Y:S01]  /*0d50*/  VIADD R15, R3, 0x2 ;  /* 0x00000002030f7836 */ /* 0x000fe20000000000 */
[----:B------:R-:W-:Y:S01]  /*0d60*/  ISETP.GT.U32.AND P0, PT, R11, R0, PT ;  /* 0x000000000b00720c */ /* 0x000fe20003f04070 */
[----:B------:R-:W-:Y:S01]  /*0d70*/  IMAD.HI.U32 R8, R9, R5, R8 ;  /* 0x0000000509087227 */ /* 0x000fe200078e0008 */
[----:B------:R-:W-:-:S02]  /*0d80*/  ISETP.GE.AND P1, PT, R14, RZ, PT ;  /* 0x000000ff0e00720c */ /* 0x000fc40003f26270 */
[----:B------:R-:W-:Y:S01]  /*0d90*/  IABS R10, R15 ;  /* 0x0000000f000a7213 */ /* 0x000fe20000000000 */
[----:B------:R-:W-:Y:S01]  /*0da0*/  IMAD.MOV.U32 R5, RZ, RZ, R2 ;  /* 0x000000ffff057224 */ /* 0x000fe200078e0002 */
[----:B------:R-:W-:Y:S01]  /*0db0*/  ISETP.GE.AND P6, PT, R15, RZ, PT ;  /* 0x000000ff0f00720c */ /* 0x000fe20003fc6270 */
[----:B------:R-:W-:Y:S02]  /*0dc0*/  IMAD.SHL.U32 R4, R18, 0x200000, RZ ;  /* 0x0020000012047824 */ /* 0x000fe400078e00ff */
[----:B------:R-:W-:Y:S01]  /*0dd0*/  IMAD.HI.U32 R2, R8, R5, RZ ;  /* 0x0000000508027227 */ /* 0x000fe200078e00ff */
[----:B0-----:R-:W-:Y:S02]  /*0de0*/  R2UR UR4, R13 ;  /* 0x000000000d0472ca */ /* 0x001fe400000e0000 */
[----:B------:R-:W-:Y:S01]  /*0df0*/  LOP3.LUT R9, R4, 0x600000, RZ, 0xc0, !PT ;  /* 0x0060000004097812 */ /* 0x000fe200078ec0ff */
[----:B------:R-:W-:Y:S02]  /*0e00*/  IMAD.MOV R2, RZ, RZ, -R2 ;  /* 0x000000ffff027224 */ /* 0x000fe400078e0a02 */
[----:B------:R-:W-:Y:S01]  /*0e10*/  @!P0 IMAD.IADD R0, R0, 0x1, -R11 ;  /* 0x0000000100008824 */ /* 0x000fe200078e0a0b */
[----:B------:R-:W-:Y:S01]  /*0e20*/  ISETP.GE.AND P0, PT, R17, RZ, PT ;  /* 0x000000ff1100720c */ /* 0x000fe20003f06270 */
[----:B------:R-:W-:Y:S01]  /*0e30*/  IMAD R2, R7, R2, R5 ;  /* 0x0000000207027224 */ /* 0x000fe200078e0205 */
[----:B------:R-:W-:Y:S01]  /*0e40*/  R2UR UR11, R9 ;  /* 0x00000000090b72ca */ /* 0x000fe200000e0000 */
[----:B------:R-:W-:Y:S01]  /*0e50*/  IMAD.HI.U32 R4, R8, R10, RZ ;  /* 0x0000000a08047227 */ /* 0x000fe200078e00ff */
[----:B------:R-:W-:-:S02]  /*0e60*/  ISETP.GT.U32.AND P2, PT, R11, R0, PT ;  /* 0x000000000b00720c */ /* 0x000fc40003f44070 */
[----:B------:R-:W-:Y:S01]  /*0e70*/  ISETP.GT.U32.AND P3, PT, R7, R2, PT ;  /* 0x000000020700720c */ /* 0x000fe20003f64070 */
[C---:B------:R-:W-:Y:S02]  /*0e80*/  VIADD R16, R3.reuse, 0x3 ;  /* 0x0000000303107836 */ /* 0x040fe40000000000 */
[----:B------:R-:W-:Y:S02]  /*0e90*/  IMAD.MOV R4, RZ, RZ, -R4 ;  /* 0x000000ffff047224 */ /* 0x000fe400078e0a04 */
[----:B------:R-:W-:Y:S01]  /*0ea0*/  VIADD R15, R3, 0x9 ;  /* 0x00000009030f7836 */ /* 0x000fe20000000000 */
[----:B------:R-:W-:Y:S01]  /*0eb0*/  IABS R12, R16 ;  /* 0x00000010000c7213 */ /* 0x000fe20000000000 */
[----:B------:R-:W-:Y:S02]  /*0ec0*/  IMAD R4, R7, R4, R10 ;  /* 0x0000000407047224 */ /* 0x000fe400078e020a */
[----:B-1----:R-:W-:Y:S02]  /*0ed0*/  VIADD R17, R3, 0xa ;  /* 0x0000000a03117836 */ /* 0x002fe40000000000 */
[----:B------:R-:W-:Y:S01]  /*0ee0*/  @!P2 IMAD.IADD R0, R0, 0x1, -R11 ;  /* 0x000000010000a824 */ /* 0x000fe200078e0a0b */
[----:B------:R-:W-:Y:S01]  /*0ef0*/  ISETP.GT.U32.AND P2, PT, R7, R4, PT ;  /* 0x000000040700720c */ /* 0x000fe20003f44070 */
[----:B------:R-:W-:-:S02]  /*0f00*/  @!P3 IMAD.IADD R2, R2, 0x1, -R7 ;  /* 0x000000010202b824 */ /* 0x000fc400078e0a07 */
[----:B------:R-:W-:-:S03]  /*0f10*/  IMAD.HI.U32 R5, R8, R12, RZ ;  /* 0x0000000c08057227 */ /* 0x000fc600078e00ff */
[C---:B------:R-:W-:Y:S01]  /*0f20*/  ISETP.GT.U32.AND P5, PT, R7.reuse, R2, PT ;  /* 0x000000020700720c */ /* 0x040fe20003fa4070 */
[----:B------:R-:W-:Y:S02]  /*0f30*/  IMAD.MOV R5, RZ, RZ, -R5 ;  /* 0x000000ffff057224 */ /* 0x000fe400078e0a05 */
[----:B------:R-:W-:Y:S01]  /*0f40*/  @!P0 IMAD.MOV R0, RZ, RZ, -R0 ;  /* 0x000000ffff008224 */ /* 0x000fe200078e0a00 */
[----:B------:R-:W-:Y:S01]  /*0f50*/  @!P4 LOP3.LUT R0, RZ, R6, RZ, 0x33, !PT ;  /* 0x00000006ff00c212 */ /* 0x000fe200078e33ff */
[----:B------:R-:W-:Y:S01]  /*0f60*/  IMAD R10, R7, R5, R12 ;  /* 0x00000005070a7224 */ /* 0x000fe200078e020c */
[----:B------:R-:W-:Y:S01]  /*0f70*/  ISETP.GE.AND P0, PT, R16, RZ, PT ;  /* 0x000000ff1000720c */ /* 0x000fe20003f06270 */
[----:B------:R-:W-:Y:S02]  /*0f80*/  VIADD R5, R3, 0x4 ;  /* 0x0000000403057836 */ /* 0x000fe40000000000 */
[--C-:B------:R-:W-:Y:S01]  /*0f90*/  @!P2 IMAD.IADD R4, R4, 0x1, -R7.reuse ;  /* 0x000000010404a824 */ /* 0x100fe200078e0a07 */
[----:B------:R-:W-:Y:S01]  /*0fa0*/  ISETP.GT.U32.AND P3, PT, R7, R10, PT ;  /* 0x0000000a0700720c */ /* 0x000fe20003f64070 */
[----:B------:R-:W-:Y:S01]  /*0fb0*/  VIADD R12, R3, 0x5 ;  /* 0x00000005030c7836 */ /* 0x000fe20000000000 */
[----:B------:R-:W-:Y:S01]  /*0fc0*/  IABS R9, R5 ;  /* 0x0000000500097213 */ /* 0x000fe20000000000 */
[----:B------:R-:W-:Y:S01]  /*0fd0*/  @!P5 IMAD.IADD R2, R2, 0x1, -R7 ;  /* 0x000000010202d824 */ /* 0x000fe200078e0a07 */
[----:B------:R-:W-:Y:S01]  /*0fe0*/  ISETP.GE.AND P4, PT, R5, RZ, PT ;  /* 0x000000ff0500720c */ /* 0x000fe20003f86270 */
[----:B------:R-:W-:Y:S01]  /*0ff0*/  VIADD R19, R3, 0xc ;  /* 0x0000000c03137836 */ /* 0x000fe20000000000 */
[----:B------:R-:W-:Y:S01]  /*1000*/  ISETP.GT.U32.AND P5, PT, R7, R4, PT ;  /* 0x000000040700720c */ /* 0x000fe20003fa4070 */
[----:B------:R-:W-:Y:S01]  /*1010*/  IMAD.HI.U32 R5, R8, R9, RZ ;  /* 0x0000000908057227 */ /* 0x000fe200078e00ff */
[----:B------:R-:W-:-:S02]  /*1020*/  IABS R11, R12 ;  /* 0x0000000c000b7213 */ /* 0x000fc40000000000 */
[----:B------:R-:W-:Y:S01]  /*1030*/  ISETP.GE.AND P2, PT, R12, RZ, PT ;  /* 0x000000ff0c00720c */ /* 0x000fe20003f46270 */
[----:B------:R-:W-:Y:S02]  /*1040*/  IMAD.MOV.U32 R13, RZ, RZ, R2 ;  /* 0x000000ffff0d7224 */ /* 0x000fe400078e0002 */
[----:B------:R-:W-:Y:S02]  /*1050*/  IMAD.MOV R2, RZ, RZ, -R5 ;  /* 0x000000ffff027224 */ /* 0x000fe400078e0a05 */
[----:B------:R-:W-:Y:S02]  /*1060*/  @!P3 IMAD.IADD R10, R10, 0x1, -R7 ;  /* 0x000000010a0ab824 */ /* 0x000fe400078e0a07 */
[C---:B------:R-:W-:Y:S02]  /*1070*/  IMAD R2, R7.reuse, R2, R9 ;  /* 0x0000000207027224 */ /* 0x040fe400078e0209 */
[----:B------:R-:W-:Y:S01]  /*1080*/  IMAD.HI.U32 R6, R8, R11, RZ ;  /* 0x0000000b08067227 */ /* 0x000fe200078e00ff */
[----:B------:R-:W-:-:S03]  /*1090*/  ISETP.GT.U32.AND P3, PT, R7, R10, PT ;  /* 0x0000000a0700720c */ /* 0x000fc60003f64070 */
[----:B------:R-:W-:Y:S01]  /*10a0*/  @!P5 IMAD.IADD R4, R4, 0x1, -R7 ;  /* 0x000000010404d824 */ /* 0x000fe200078e0a07 */
[----:B------:R-:W-:Y:S01]  /*10b0*/  ISETP.GT.U32.AND P5, PT, R7, R2, PT ;  /* 0x000000020700720c */ /* 0x000fe20003fa4070 */
[----:B------:R-:W-:Y:S02]  /*10c0*/  IMAD.MOV R6, RZ, RZ, -R6 ;  /* 0x000000ffff067224 */ /* 0x000fe400078e0a06 */
[----:B------:R-:W-:Y:S02]  /*10d0*/  VIADD R12, R3, 0x6 ;  /* 0x00000006030c7836 */ /* 0x000fe40000000000 */
[----:B------:R-:W-:Y:S02]  /*10e0*/  IMAD R6, R7, R6, R11 ;  /* 0x0000000607067224 */ /* 0x000fe400078e020b */
[----:B------:R-:W-:Y:S02]  /*10f0*/  IMAD.MOV.U32 R14, RZ, RZ, R4 ;  /* 0x000000ffff0e7224 */ /* 0x000fe400078e0004 */
[----:B------:R-:W-:Y:S01]  /*1100*/  @!P1 IMAD.MOV R13, RZ, RZ, -R13 ;  /* 0x000000ffff0d9224 */ /* 0x000fe200078e0a0d */
[----:B------:R-:W-:Y:S01]  /*1110*/  ISETP.GE.AND P1, PT, R12, RZ, PT ;  /* 0x000000ff0c00720c */ /* 0x000fe20003f26270 */
[----:B------:R-:W-:Y:S01]  /*1120*/  @!P6 IMAD.MOV R14, RZ, RZ, -R14 ;  /* 0x000000ffff0ee224 */ /* 0x000fe200078e0a0e */
[----:B------:R-:W-:Y:S01]  /*1130*/  IABS R12, R12 ;  /* 0x0000000c000c7213 */ /* 0x000fe20000000000 */
[----:B------:R-:W-:Y:S01]  /*1140*/  VIADD R5, R3, 0x7 ;  /* 0x0000000703057836 */ /* 0x000fe20000000000 */
[----:B------:R-:W-:Y:S01]  /*1150*/  ISETP.GT.U32.AND P6, PT, R7, R6, PT ;  /* 0x000000060700720c */ /* 0x000fe20003fc4070 */
[--C-:B------:R-:W-:Y:S01]  /*1160*/  @!P5 IMAD.IADD R2, R2, 0x1, -R7.reuse ;  /* 0x000000010202d824 */ /* 0x100fe200078e0a07 */
[----:B------:R0:W-:Y:S01]  /*1170*/  STL [R1+0x80], R13 ;  /* 0x0000800d01007387 */ /* 0x0001e20000100800 */
[----:B------:R-:W-:Y:S01]  /*1180*/  @!P3 IMAD.IADD R10, R10, 0x1, -R7 ;  /* 0x000000010a0ab824 */ /* 0x000fe200078e0a07 */
[----:B------:R-:W-:Y:S01]  /*1190*/  ISETP.GE.AND P3, PT, R5, RZ, PT ;  /* 0x000000ff0500720c */ /* 0x000fe20003f66270 */
[----:B------:R-:W-:Y:S01]  /*11a0*/  IMAD.MOV.U32 R9, RZ, RZ, R12 ;  /* 0x000000ffff097224 */ /* 0x000fe200078e000c */
[----:B------:R-:W-:Y:S01]  /*11b0*/  IABS R11, R5 ;  /* 0x00000005000b7213 */ /* 0x000fe20000000000 */
[----:B------:R-:W-:Y:S01]  /*11c0*/  VIADD R12, R3, 0x8 ;  /* 0x00000008030c7836 */ /* 0x000fe20000000000 */
[----:B------:R-:W-:Y:S01]  /*11d0*/  ISETP.GT.U32.AND P5, PT, R7, R2, PT ;  /* 0x000000020700720c */ /* 0x000fe20003fa4070 */
[----:B------:R-:W-:Y:S01]  /*11e0*/  IMAD.HI.U32 R5, R8, R9, RZ ;  /* 0x0000000908057227 */ /* 0x000fe200078e00ff */
[----:B------:R-:W-:Y:S03]  /*11f0*/  STL [R1+0x7c], R14 ;  /* 0x00007c0e01007387 */ /* 0x000fe60000100800 */
[----:B0-----:R-:W-:-:S02]  /*1200*/  IMAD.MOV.U32 R13, RZ, RZ, R10 ;  /* 0x000000ffff0d7224 */ /* 0x001fc400078e000a */
[----:B------:R-:W-:Y:S02]  /*1210*/  IMAD.MOV R4, RZ, RZ, -R5 ;  /* 0x000000ffff047224 */ /* 0x000fe400078e0a05 */
[----:B------:R-:W-:Y:S01]  /*1220*/  @!P0 IMAD.MOV R13, RZ, RZ, -R13 ;  /* 0x000000ffff0d8224 */ /* 0x000fe200078e0a0d */
[----:B------:R-:W-:Y:S01]  /*1230*/  ISETP.GE.AND P0, PT, R12, RZ, PT ;  /* 0x000000ff0c00720c */ /* 0x000fe20003f06270 */
[----:B------:R-:W-:Y:S01]  /*1240*/  @!P6 IMAD.IADD R6, R6, 0x1, -R7 ;  /* 0x000000010606e824 */ /* 0x000fe200078e0a07 */
[----:B------:R-:W-:Y:S01]  /*1250*/  IABS R12, R12 ;  /* 0x0000000c000c7213 */ /* 0x000fe20000000000 */
[----:B------:R-:W-:Y:S01]  /*1260*/  IMAD.HI.U32 R5, R8, R11, RZ ;  /* 0x0000000b08057227 */ /* 0x000fe200078e00ff */
[----:B------:R0:W-:Y:S02]  /*1270*/  STL [R1+0x234], R13 ;  /* 0x0002340d01007387 */ /* 0x0001e40000100800 */
[C---:B------:R-:W-:Y:S01]  /*1280*/  ISETP.GT.U32.AND P6, PT, R7.reuse, R6, PT ;  /* 0x000000060700720c */ /* 0x040fe20003fc4070 */
[----:B------:R-:W-:-:S02]  /*1290*/  IMAD R4, R7, R4, R9 ;  /* 0x0000000407047224 */ /* 0x000fc400078e0209 */
[----:B------:R-:W-:Y:S02]  /*12a0*/  IMAD.MOV R10, RZ, RZ, -R5 ;  /* 0x000000ffff0a7224 */ /* 0x000fe400078e0a05 */
[----:B------:R-:W-:Y:S01]  /*12b0*/  IMAD.HI.U32 R5, R8, R12, RZ ;  /* 0x0000000c08057227 */ /* 0x000fe200078e00ff */
[----:B0-----:R-:W-:-:S03]  /*12c0*/  IABS R13, R15 ;  /* 0x0000000f000d7213 */ /* 0x001fc60000000000 */
[----:B------:R-:W-:Y:S01]  /*12d0*/  @!P5 IMAD.IADD R2, R2, 0x1, -R7 ;  /* 0x000000010202d824 */ /* 0x000fe200078e0a07 */
[----:B------:R-:W-:Y:S01]  /*12e0*/  ISETP.GT.U32.AND P5, PT, R7, R4, PT ;  /* 0x000000040700720c */ /* 0x000fe20003fa4070 */
[----:B------:R-:W-:Y:S02]  /*12f0*/  IMAD.MOV R5, RZ, RZ, -R5 ;  /* 0x000000ffff057224 */ /* 0x000fe400078e0a05 */
[----:B------:R-:W-:-:S04]  /*1300*/  IMAD.HI.U32 R9, R8, R13, RZ ;  /* 0x0000000d08097227 */ /* 0x000fc800078e00ff */
[----:B------:R-:W-:Y:S02]  /*1310*/  IMAD.MOV.U32 R16, RZ, RZ, R2 ;  /* 0x000000ffff107224 */ /* 0x000fe400078e0002 */
[----:B------:R-:W-:Y:S02]  /*1320*/  IMAD.MOV R14, RZ, RZ, -R9 ;  /* 0x000000ffff0e7224 */ /* 0x000fe400078e0a09 */
[C---:B------:R-:W-:Y:S02]  /*1330*/  IMAD R2, R7.reuse, R5, R12 ;  /* 0x0000000507027224 */ /* 0x040fe400078e020c */
[C---:B------:R-:W-:Y:S02]  /*1340*/  IMAD R12, R7.reuse, R14, R13 ;  /* 0x0000000e070c7224 */ /* 0x040fe400078e020d */
[----:B------:R-:W-:Y:S01]  /*1350*/  @!P6 IMAD.IADD R6, R6, 0x1, -R7 ;  /* 0x000000010606e824 */ /* 0x000fe200078e0a07 */
[C---:B------:R-:W-:Y:S01]  /*1360*/  ISETP.GT.U32.AND P6, PT, R7.reuse, R2, PT ;  /* 0x000000020700720c */ /* 0x040fe20003fc4070 */
[C---:B------:R-:W-:Y:S01]  /*1370*/  IMAD R10, R7.reuse, R10, R11 ;  /* 0x0000000a070a7224 */ /* 0x040fe200078e020b */
[----:B------:R-:W-:Y:S01]  /*1380*/  IABS R11, R17 ;  /* 0x00000011000b7213 */ /* 0x000fe20000000000 */
[----:B------:R-:W-:Y:S01]  /*1390*/  @!P5 IMAD.IADD R4, R4, 0x1, -R7 ;  /* 0x000000010404d824 */ /* 0x000fe200078e0a07 */
[C---:B------:R-:W-:Y:S01]  /*13a0*/  ISETP.GT.U32.AND P5, PT, R7.reuse, R12, PT ;  /* 0x0000000c0700720c */ /* 0x040fe20003fa4070 */
[----:B------:R-:W-:Y:S01]  /*13b0*/  @!P4 IMAD.MOV R16, RZ, RZ, -R16 ;  /* 0x000000ffff10c224 */ /* 0x000fe200078e0a10 */
[----:B------:R-:W-:Y:S01]  /*13c0*/  ISETP.GT.U32.AND P4, PT, R7, R10, PT ;  /* 0x0000000a0700720c */ /* 0x000fe20003f84070 */
[----:B------:R-:W-:-:S02]  /*13d0*/  VIADD R13, R3, 0xb ;  /* 0x0000000b030d7836 */ /* 0x000fc40000000000 */
[----:B------:R-:W-:Y:S01]  /*13e0*/  IMAD.HI.U32 R5, R8, R11, RZ ;  /* 0x0000000b08057227 */ /* 0x000fe200078e00ff */
[----:B------:R0:W-:Y:S02]  /*13f0*/  STL [R1+0x238], R16 ;  /* 0x0002381001007387 */ /* 0x0001e40000100800 */
[----:B------:R-:W-:Y:S01]  /*1400*/  IABS R9, R13 ;  /* 0x0000000d00097213 */ /* 0x000fe20000000000 */
[----:B------:R-:W-:Y:S02]  /*1410*/  @!P6 IMAD.IADD R2, R2, 0x1, -R7 ;  /* 0x000000010202e824 */ /* 0x000fe400078e0a07 */
[----:B------:R-:W-:Y:S02]  /*1420*/  IMAD.MOV R14, RZ, RZ, -R5 ;  /* 0x000000ffff0e7224 */ /* 0x000fe400078e0a05 */
[----:B------:R-:W-:Y:S01]  /*1430*/  @!P5 IMAD.IADD R12, R12, 0x1, -R7 ;  /* 0x000000010c0cd824 */ /* 0x000fe200078e0a07 */
[----:B------:R-:W-:Y:S01]  /*1440*/  ISETP.GT.U32.AND P5, PT, R7, R2, PT ;  /* 0x000000020700720c */ /* 0x000fe20003fa4070 */
[----:B------:R-:W-:Y:S01]  /*1450*/  IMAD.HI.U32 R5, R8, R9, RZ ;  /* 0x0000000908057227 */ /* 0x000fe200078e00ff */
[----:B0-----:R-:W-:-:S03]  /*1460*/  IABS R16, R19 ;  /* 0x0000001300107213 */ /* 0x001fc60000000000 */
[----:B------:R-:W-:Y:S01]  /*1470*/  @!P4 IMAD.IADD R10, R10, 0x1, -R7 ;  /* 0x000000010a0ac824 */ /* 0x000fe200078e0a07 */
[C---:B------:R-:W-:Y:S01]  /*1480*/  ISETP.GT.U32.AND P4, PT, R7.reuse, R4, PT ;  /* 0x000000040700720c */ /* 0x040fe20003f84070 */
[----:B------:R-:W-:Y:S02]  /*1490*/  IMAD.MOV.U32 R21, RZ, RZ, R6 ;  /* 0x000000ffff157224 */ /* 0x000fe400078e0006 */
[----:B------:R-:W-:Y:S01]  /*14a0*/  IMAD.MOV R6, RZ, RZ, -R5 ;  /* 0x000000ffff067224 */ /* 0x000fe200078e0a05 */
[C---:B------:R-:W-:Y:S01]  /*14b0*/  ISETP.GT.U32.AND P6, PT, R7.reuse, R10, PT ;  /* 0x0000000a0700720c */ /* 0x040fe20003fc4070 */
[C---:B------:R-:W-:Y:S02]  /*14c0*/  IMAD R14, R7.reuse, R14, R11 ;  /* 0x0000000e070e7224 */ /* 0x040fe400078e020b */
[----:B------:R-:W-:Y:S02]  /*14d0*/  IMAD R6, R7, R6, R9 ;  /* 0x0000000607067224 */ /* 0x000fe400078e0209 */
[----:B------:R-:W-:-:S02]  /*14e0*/  @!P5 IMAD.IADD R2, R2, 0x1, -R7 ;  /* 0x000000010202d824 */ /* 0x000fc400078e0a07 */
[----:B------:R-:W-:Y:S01]  /*14f0*/  @!P2 IMAD.MOV R21, RZ, RZ, -R21 ;  /* 0x000000ffff15a224 */ /* 0x000fe200078e0a15 */
[C---:B------:R-:W-:Y:S01]  /*1500*/  ISETP.GT.U32.AND P5, PT, R7.reuse, R6, PT ;  /* 0x000000060700720c */ /* 0x040fe20003fa4070 */
[--C-:B------:R-:W-:Y:S01]  /*1510*/  @!P4 IMAD.IADD R4, R4, 0x1, -R7.reuse ;  /* 0x000000010404c824 */ /* 0x100fe200078e0a07 */
[----:B------:R-:W-:Y:S01]  /*1520*/  ISETP.GT.U32.AND P4, PT, R7, R14, PT ;  /* 0x0000000e0700720c */ /* 0x000fe20003f84070 */
[----:B------:R-:W-:Y:S01]  /*1530*/  VIADD R20, R3, 0xd ;  /* 0x0000000d03147836 */ /* 0x000fe20000000000 */
[----:B------:R-:W-:Y:S01]  /*1540*/  ISETP.GT.U32.AND P2, PT, R7, R12, PT ;  /* 0x0000000c0700720c */ /* 0x000fe20003f44070 */
[--C-:B------:R-:W-:Y:S01]  /*1550*/  @!P6 IMAD.IADD R10, R10, 0x1, -R7.reuse ;  /* 0x000000010a0ae824 */ /* 0x100fe200078e0a07 */
[----:B------:R-:W-:Y:S01]  /*1560*/  ISETP.GE.AND P6, PT, R15, RZ, PT ;  /* 0x000000ff0f00720c */ /* 0x000fe20003fc6270 */
[----:B------:R-:W-:Y:S01]  /*1570*/  VIADD R15, R3, 0xe ;  /* 0x0000000e030f7836 */ /* 0x000fe20000000000 */
[----:B------:R0:W-:Y:S01]  /*1580*/  STL [R1+0x240], R21 ;  /* 0x0002401501007387 */ /* 0x0001e20000100800 */
[----:B------:R-:W-:Y:S01]  /*1590*/  IMAD.MOV.U32 R22, RZ, RZ, R4 ;  /* 0x000000ffff167224 */ /* 0x000fe200078e0004 */
[----:B------:R-:W-:Y:S01]  /*15a0*/  IABS R18, R20 ;  /* 0x0000001400127213 */ /* 0x000fe20000000000 */
[----:B------:R-:W-:Y:S01]  /*15b0*/  @!P0 IMAD.MOV R2, RZ, RZ, -R2 ;  /* 0x000000ffff028224 */ /* 0x000fe200078e0a02 */
[----:B------:R-:W-:Y:S01]  /*15c0*/  IABS R11, R15 ;  /* 0x0000000f000b7213 */ /* 0x000fe20000000000 */
[--C-:B------:R-:W-:Y:S01]  /*15d0*/  @!P5 IMAD.IADD R6, R6, 0x1, -R7.reuse ;  /* 0x000000010606d824 */ /* 0x100fe200078e0a07 */
[----:B------:R-:W-:Y:S01]  /*15e0*/  ISETP.GE.AND P0, PT, R19, RZ, PT ;  /* 0x000000ff1300720c */ /* 0x000fe20003f06270 */
[----:B------:R-:W-:Y:S01]  /*15f0*/  @!P4 IMAD.IADD R14, R14, 0x1, -R7 ;  /* 0x000000010e0ec824 */ /* 0x000fe200078e0a07 */
[----:B------:R-:W-:Y:S01]  /*1600*/  ISETP.GE.AND P4, PT, R13, RZ, PT ;  /* 0x000000ff0d00720c */ /* 0x000fe20003f86270 */
[----:B------:R-:W-:Y:S01]  /*1610*/  IMAD.HI.U32 R4, R8, R11, RZ ;  /* 0x0000000b08047227 */ /* 0x000fe200078e00ff */
[----:B------:R-:W-:-:S03]  /*1620*/  ISETP.GT.U32.AND P5, PT, R7, R6, PT ;  /* 0x000000060700720c */ /* 0x000fc60003fa4070 */
[----:B0-----:R-:W-:Y:S02]  /*1630*/  IMAD.MOV.U32 R21, RZ, RZ, R10 ;  /* 0x000000ffff157224 */ /* 0x001fe400078e000a */
[----:B------:R-:W-:Y:S01]  /*1640*/  @!P1 IMAD.MOV R22, RZ, RZ, -R22 ;  /* 0x000000ffff169224 */ /* 0x000fe200078e0a16 */
[----:B------:R-:W-:Y:S01]  /*1650*/  ISETP.GT.U32.AND P1, PT, R7, R14, PT ;  /* 0x0000000e0700720c */ /* 0x000fe20003f24070 */
[----:B------:R-:W-:Y:S02]  /*1660*/  @!P3 IMAD.MOV R21, RZ, RZ, -R21 ;  /* 0x000000ffff15b224 */ /* 0x000fe400078e0a15 */
[----:B------:R-:W-:Y:S01]  /*1670*/  IMAD.HI.U32 R5, R8, R16, RZ ;  /* 0x0000001008057227 */ /* 0x000fe200078e00ff */
[----:B------:R-:W-:Y:S03]  /*1680*/  STL [R1+0x244], R22 ;  /* 0x0002441601007387 */ /* 0x000fe60000100800 */
[----:B------:R-:W-:Y:S01]  /*1690*/  IMAD.MOV R4, RZ, RZ, -R4 ;  /* 0x000000ffff047224 */ /* 0x000fe200078e0a04 */
[----:B------:R-:W-:Y:S01]  /*16a0*/  STL [R1+0x24c], R21 ;  /* 0x00024c1501007387 */ /* 0x000fe20000100800 */
[----:B------:R-:W-:-:S02]  /*16b0*/  IMAD.MOV R5, RZ, RZ, -R5 ;  /* 0x000000ffff057224 */ /* 0x000fc400078e0a05 */
[----:B------:R-:W-:Y:S01]  /*16c0*/  IMAD.HI.U32 R9, R8, R18, RZ ;  /* 0x0000001208097227 */ /* 0x000fe200078e00ff */
[----:B------:R0:W-:Y:S03]  /*16d0*/  STL [R1+0x78], R2 ;  /* 0x0000780201007387 */ /* 0x0001e60000100800 */
[----:B------:R-:W-:Y:S01]  /*16e0*/  @!P2 IMAD.IADD R12, R12, 0x1, -R7 ;  /* 0x000000010c0ca824 */ /* 0x000fe200078e0a07 */
[----:B------:R-:W-:Y:S01]  /*16f0*/  ISETP.GE.AND P2, PT, R17, RZ, PT ;  /* 0x000000ff1100720c */ /* 0x000fe20003f46270 */
[C---:B------:R-:W-:Y:S02]  /*1700*/  IMAD R16, R7.reuse, R5, R16 ;  /* 0x0000000507107224 */ /* 0x040fe400078e0210 */
[----:B------:R-:W-:Y:S02]  /*1710*/  IMAD.MOV R9, RZ, RZ, -R9 ;  /* 0x000000ffff097224 */ /* 0x000fe400078e0a09 */
[----:B------:R-:W-:Y:S01]  /*1720*/  IMAD.MOV.U32 R5, RZ, RZ, R12 ;  /* 0x000000ffff057224 */ /* 0x000fe200078e000c */
[C---:B------:R-:W-:Y:S01]  /*1730*/  ISETP.GT.U32.AND P3, PT, R7.reuse, R16, PT ;  /* 0x000000100700720c */ /* 0x040fe20003f64070 */
[----:B0-----:R-:W-:-:S02]  /*1740*/  IMAD R2, R7, R4, R11 ;  /* 0x0000000407027224 */ /* 0x001fc400078e020b */
[----:B------:R-:W-:Y:S02]  /*1750*/  @!P5 IMAD.IADD R6, R6, 0x1, -R7 ;  /* 0x000000010606d824 */ /* 0x000fe400078e0a07 */
[C---:B------:R-:W-:Y:S01]  /*1760*/  IMAD R18, R7.reuse, R9, R18 ;  /* 0x0000000907127224 */ /* 0x040fe200078e0212 */
[C---:B------:R-:W-:Y:S01]  /*1770*/  ISETP.GT.U32.AND P5, PT, R7.reuse, R2, PT ;  /* 0x000000020700720c */ /* 0x040fe20003fa4070 */
[----:B------:R-:W-:Y:S02]  /*1780*/  @!P6 IMAD.MOV R5, RZ, RZ, -R5 ;  /* 0x000000ffff05e224 */ /* 0x000fe400078e0a05 */
[--C-:B------:R-:W-:Y:S01]  /*1790*/  @!P1 IMAD.IADD R14, R14, 0x1, -R7.reuse ;  /* 0x000000010e0e9824 */ /* 0x100fe200078e0a07 */
[----:B------:R-:W-:Y:S01]  /*17a0*/  ISETP.GT.U32.AND P6, PT, R7, R18, PT ;  /* 0x000000120700720c */ /* 0x000fe20003fc4070 */
[C---:B------:R-:W-:Y:S01]  /*17b0*/  VIADD R17, R3.reuse, 0x10 ;  /* 0x0000001003117836 */ /* 0x040fe20000000000 */
[----:B------:R0:W-:Y:S01]  /*17c0*/  STL [R1+0x74], R5 ;  /* 0x0000740501007387 */ /* 0x0001e20000100800 */
[C---:B------:R-:W-:Y:S01]  /*17d0*/  VIADD R13, R3.reuse, 0xf ;  /* 0x0000000f030d7836 */ /* 0x040fe20000000000 */
[----:B------:R-:W-:Y:S01]  /*17e0*/  ISETP.GE.AND P1, PT, R20, RZ, PT ;  /* 0x000000ff1400720c */ /* 0x000fe20003f26270 */
[--C-:B------:R-:W-:Y:S01]  /*17f0*/  @!P3 IMAD.IADD R16, R16, 0x1, -R7.reuse ;  /* 0x000000011010b824 */ /* 0x100fe200078e0a07 */
[----:B------:R-:W-:Y:S01]  /*1800*/  IABS R10, R17 ;  /* 0x00000011000a7213 */ /* 0x000fe20000000000 */
[----:B------:R-:W-:Y:S01]  /*1810*/  VIADD R19, R3, 0x12 ;  /* 0x0000001203137836 */ /* 0x000fe20000000000 */
[----:B------:R-:W-:Y:S01]  /*1820*/  IABS R9, R13 ;  /* 0x0000000d00097213 */ /* 0x000fe20000000000 */
[----:B------:R-:W-:Y:S01]  /*1830*/  @!P5 IMAD.IADD R2, R2, 0x1, -R7 ;  /* 0x000000010202d824 */ /* 0x000fe200078e0a07 */
[----:B------:R-:W-:Y:S01]  /*1840*/  ISETP.GE.AND P3, PT, R15, RZ, PT ;  /* 0x000000ff0f00720c */ /* 0x000fe20003f66270 */
[----:B------:R-:W-:-:S02]  /*1850*/  VIADD R15, R3, 0x11 ;  /* 0x00000011030f7836 */ /* 0x000fc40000000000 */
[----:B0-----:R-:W-:Y:S01]  /*1860*/  IMAD.MOV.U32 R5, RZ, RZ, R14 ;  /* 0x000000ffff057224 */ /* 0x001fe200078e000e */
[C---:B------:R-:W-:Y:S01]  /*1870*/  ISETP.GT.U32.AND P5, PT, R7.reuse, R2, PT ;  /* 0x000000020700720c */ /* 0x040fe20003fa4070 */
[----:B------:R-:W-:Y:S01]  /*1880*/  @!P6 IMAD.IADD R18, R18, 0x1, -R7 ;  /* 0x000000011212e824 */ /* 0x000fe200078e0a07 */
[C---:B------:R-:W-:Y:S01]  /*1890*/  ISETP.GT.U32.AND P6, PT, R7.reuse, R16, PT ;  /* 0x000000100700720c */ /* 0x040fe20003fc4070 */
[----:B------:R-:W-:Y:S01]  /*18a0*/  @!P2 IMAD.MOV R5, RZ, RZ, -R5 ;  /* 0x000000ffff05a224 */ /* 0x000fe200078e0a05 */
[----:B------:R-:W-:Y:S01]  /*18b0*/  IABS R12, R15 ;  /* 0x0000000f000c7213 */ /* 0x000fe20000000000 */
[----:B------:R-:W-:Y:S01]  /*18c0*/  IMAD.HI.U32 R4, R8, R9, RZ ;  /* 0x0000000908047227 */ /* 0x000fe200078e00ff */
[----:B------:R-:W-:Y:S02]  /*18d0*/  ISETP.GT.U32.AND P2, PT, R7, R18, PT ;  /* 0x000000120700720c */ /* 0x000fe40003f44070 */
[----:B------:R0:W-:Y:S01]  /*18e0*/  STL [R1+0x70], R5 ;  /* 0x0000700501007387 */ /* 0x0001e20000100800 */
[----:B------:R-:W-:Y:S01]  /*18f0*/  IMAD.MOV R4, RZ, RZ, -R4 ;  /* 0x000000ffff047224 */ /* 0x000fe200078e0a04 */
[----:B------:R-:W-:Y:S01]  /*1900*/  IABS R14, R19 ;  /* 0x00000013000e7213 */ /* 0x000fe20000000000 */
[----:B------:R-:W-:-:S02]  /*1910*/  @!P4 IMAD.MOV R6, RZ, RZ, -R6 ;  /* 0x000000ffff06c224 */ /* 0x000fc400078e0a06 */
[----:B------:R-:W-:Y:S02]  /*1920*/  @!P5 IMAD.IADD R2, R2, 0x1, -R7 ;  /* 0x000000010202d824 */ /* 0x000fe400078e0a07 */
[C---:B------:R-:W-:Y:S01]  /*1930*/  IMAD R4, R7.reuse, R4, R9 ;  /* 0x0000000407047224 */ /* 0x040fe200078e0209 */
[----:B------:R1:W-:Y:S01]  /*1940*/  STL [R1+0x250], R6 ;  /* 0x0002500601007387 */ /* 0x0003e20000100800 */
[----:B------:R-:W-:Y:S02]  /*1950*/  @!P6 IMAD.IADD R16, R16, 0x1, -R7 ;  /* 0x000000011010e824 */ /* 0x000fe400078e0a07 */
[----:B0-----:R-:W-:Y:S01]  /*1960*/  IMAD.HI.U32 R5, R8, R10, RZ ;  /* 0x0000000a08057227 */ /* 0x001fe200078e00ff */
[----:B------:R-:W-:-:S03]  /*1970*/  ISETP.GT.U32.AND P6, PT, R7, R4, PT ;  /* 0x000000040700720c */ /* 0x000fc60003fc4070 */
[----:B------:R-:W-:Y:S02]  /*1980*/  IMAD.MOV R5, RZ, RZ, -R5 ;  /* 0x000000ffff057224 */ /* 0x000fe400078e0a05 */
[----:B------:R-:W-:Y:S01]  /*1990*/  @!P2 IMAD.IADD R18, R18, 0x1, -R7 ;  /* 0x000000011212a824 */ /* 0x000fe200078e0a07 */
[----:B------:R-:W-:Y:S01]  /*19a0*/  ISETP.GE.AND P2, PT, R13, RZ, PT ;  /* 0x000000ff0d00720c */ /* 0x000fe20003f46270 */
[----:B------:R-:W-:Y:S02]  /*19b0*/  IMAD R10, R7, R5, R10 ;  /* 0x00000005070a7224 */ /* 0x000fe400078e020a */
[----:B------:R-:W-:Y:S02]  /*19c0*/  VIADD R13, R3, 0x13 ;  /* 0x00000013030d7836 */ /* 0x000fe40000000000 */
[----:B------:R-:W-:Y:S01]  /*19d0*/  IMAD.HI.U32 R5, R8, R12, RZ ;  /* 0x0000000c08057227 */ /* 0x000fe200078e00ff */
[----:B------:R-:W-:Y:S02]  /*19e0*/  ISETP.GT.U32.AND P5, PT, R7, R10, PT ;  /* 0x0000000a0700720c */ /* 0x000fe40003fa4070 */
[----:B------:R-:W-:Y:S01]  /*19f0*/  IABS R11, R13 ;  /* 0x0000000d000b7213 */ /* 0x000fe20000000000 */
[----:B------:R-:W-:-:S02]  /*1a00*/  IMAD.MOV R5, RZ, RZ, -R5 ;  /* 0x000000ffff057224 */ /* 0x000fc400078e0a05 */
[----:B------:R-:W-:-:S04]  /*1a10*/  IMAD.HI.U32 R9, R8, R14, RZ ;  /* 0x0000000e08097227 */ /* 0x000fc800078e00ff */
[----:B------:R-:W-:Y:S02]  /*1a20*/  IMAD R12, R7, R5, R12 ;  /* 0x00000005070c7224 */ /* 0x000fe400078e020c */
[----:B------:R-:W-:-:S04]  /*1a30*/  IMAD.HI.U32 R5, R8, R11, RZ ;  /* 0x0000000b08057227 */ /* 0x000fc800078e00ff */
[----:B------:R-:W-:Y:S02]  /*1a40*/  @!P5 IMAD.IADD R10, R10, 0x1, -R7 ;  /* 0x000000010a0ad824 */ /* 0x000fe400078e0a07 */
[----:B-1----:R-:W-:Y:S02]  /*1a50*/  IMAD.MOV R6, RZ, RZ, -R5 ;  /* 0x000000ffff067224 */ /* 0x002fe400078e0a05 */
[----:B------:R-:W-:Y:S01]  /*1a60*/  @!P6 IMAD.IADD R4, R4, 0x1, -R7 ;  /* 0x000000010404e824 */ /* 0x000fe200078e0a07 */
[----:B------:R-:W-:Y:S01]  /*1a70*/  ISETP.GT.U32.AND P5, PT, R7, R10, PT ;  /* 0x0000000a0700720c */ /* 0x000fe20003fa4070 */
[----:B------:R-:W-:Y:S01]  /*1a80*/  IMAD.MOV.U32 R5, RZ, RZ, R2 ;  /* 0x000000ffff057224 */ /* 0x000fe200078e0002 */
[----:B------:R-:W-:Y:S01]  /*1a90*/  ISETP.GE.AND P6, PT, R17, RZ, PT ;  /* 0x000000ff1100720c */ /* 0x000fe20003fc6270 */
[C---:B------:R-:W-:Y:S01]  /*1aa0*/  IMAD R2, R7.reuse, R6, R11 ;  /* 0x0000000607027224 */ /* 0x040fe200078e020b */
[----:B------:R-:W-:Y:S01]  /*1ab0*/  ISETP.GT.U32.AND P4, PT, R7, R4, PT ;  /* 0x000000040700720c */ /* 0x000fe20003f84070 */
[----:B------:R-:W-:-:S02]  /*1ac0*/  IMAD.MOV R9, RZ, RZ, -R9 ;  /* 0x000000ffff097224 */ /* 0x000fc400078e0a09 */
[----:B------:R-:W-:Y:S02]  /*1ad0*/  VIADD R17, R3, 0x14 ;  /* 0x0000001403117836 */ /* 0x000fe40000000000 */
[----:B------:R-:W-:Y:S02]  /*1ae0*/  IMAD.MOV.U32 R20, RZ, RZ, R16 ;  /* 0x000000ffff147224 */ /* 0x000fe400078e0010 */
[----:B------:R-:W-:Y:S02]  /*1af0*/  IMAD.MOV.U32 R16, RZ, RZ, R18 ;  /* 0x000000ffff107224 */ /* 0x000fe400078e0012 */
[----:B------:R-:W-:Y:S01]  /*1b00*/  @!P5 IMAD.IADD R10, R10, 0x1, -R7 ;  /* 0x000000010a0ad824 */ /* 0x000fe200078e0a07 */
[C---:B------:R-:W-:Y:S01]  /*1b10*/  ISETP.GT.U32.AND P5, PT, R7.reuse, R2, PT ;  /* 0x000000020700720c */ /* 0x040fe20003fa4070 */
[C---:B------:R-:W-:Y:S01]  /*1b20*/  IMAD R14, R7.reuse, R9, R14 ;  /* 0x00000009070e7224 */ /* 0x040fe200078e020e */
[----:B------:R-:W-:Y:S01]  /*1b30*/  IABS R9, R17 ;  /* 0x0000001100097213 */ /* 0x000fe20000000000 */
[----:B------:R-:W-:Y:S01]  /*1b40*/  @!P0 IMAD.MOV R20, RZ, RZ, -R20 ;  /* 0x000000ffff148224 */ /* 0x000fe200078e0a14 */
[----:B------:R-:W-:Y:S01]  /*1b50*/  ISETP.GT.U32.AND P0, PT, R7, R12, PT ;  /* 0x0000000c0700720c */ /* 0x000fe20003f04070 */
[----:B------:R-:W-:Y:S01]  /*1b60*/  @!P1 IMAD.MOV R16, RZ, RZ, -R16 ;  /* 0x000000ffff109224 */ /* 0x000fe200078e0a10 */
[----:B------:R-:W-:Y:S01]  /*1b70*/  ISETP.GE.AND P1, PT, R15, RZ, PT ;  /* 0x000000ff0f00720c */ /* 0x000fe20003f26270 */
[----:B------:R-:W-:Y:S01]  /*1b80*/  @!P3 IMAD.MOV R5, RZ, RZ, -R5 ;  /* 0x000000ffff05b224 */ /* 0x000fe200078e0a05 */
[----:B------:R-:W-:Y:S01]  /*1b90*/  ISETP.GT.U32.AND P3, PT, R7, R14, PT ;  /* 0x0000000e0700720c */ /* 0x000fe20003f64070 */
[----:B------:R-:W-:Y:S01]  /*1ba0*/  IMAD.MOV.U32 R6, RZ, RZ, R9 ;  /* 0x000000ffff067224 */ /* 0x000fe200078e0009 */
[----:B------:R-:W-:Y:S01]  /*1bb0*/  STL [R1+0x25c], R20 ;  /* 0x00025c1401007387 */ /* 0x000fe20000100800 */
[----:B------:R-:W-:-:S02]  /*1bc0*/  VIADD R11, R3, 0x15 ;  /* 0x00000015030b7836 */ /* 0x000fc40000000000 */
[--C-:B------:R-:W-:Y:S01]  /*1bd0*/  @!P4 IMAD.IADD R4, R4, 0x1, -R7.reuse ;  /* 0x000000010404c824 */ /* 0x100fe200078e0a07 */
[----:B------:R0:W-:Y:S01]  /*1be0*/  STL [R1+0x260], R16 ;  /* 0x0002601001007387 */ /* 0x0001e20000100800 */
[--C-:B------:R-:W-:Y:S01]  /*1bf0*/  @!P5 IMAD.IADD R2, R2, 0x1, -R7.reuse ;  /* 0x000000010202d824 */ /* 0x100fe200078e0a07 */
[----:B------:R-:W-:Y:S01]  /*1c00*/  IABS R9, R11 ;  /* 0x0000000b00097213 */ /* 0x000fe20000000000 */
[--C-:B------:R-:W-:Y:S01]  /*1c10*/  @!P0 IMAD.IADD R12, R12, 0x1, -R7.reuse ;  /* 0x000000010c0c8824 */ /* 0x100fe200078e0a07 */
[----:B------:R1:W-:Y:S01]  /*1c20*/  STL [R1+0x268], R5 ;  /* 0x0002680501007387 */ /* 0x0003e20000100800 */
[----:B------:R-:W-:Y:S01]  /*1c30*/  IMAD.MOV.U32 R15, RZ, RZ, R4 ;  /* 0x000000ffff0f7224 */ /* 0x000fe200078e0004 */
[C---:B------:R-:W-:Y:S01]  /*1c40*/  ISETP.GT.U32.AND P5, PT, R7.reuse, R2, PT ;  /* 0x000000020700720c */ /* 0x040fe20003fa4070 */
[----:B------:R-:W-:Y:S01]  /*1c50*/  @!P3 IMAD.IADD R14, R14, 0x1, -R7 ;  /* 0x000000010e0eb824 */ /* 0x000fe200078e0a07 */
[----:B------:R-:W-:Y:S01]  /*1c60*/  ISETP.GT.U32.AND P3, PT, R7, R12, PT ;  /* 0x0000000c0700720c */ /* 0x000fe20003f64070 */
[----:B------:R-:W-:Y:S01]  /*1c70*/  @!P2 IMAD.MOV R15, RZ, RZ, -R15 ;  /* 0x000000ffff0fa224 */ /* 0x000fe200078e0a0f */
[----:B------:R-:W-:Y:S01]  /*1c80*/  ISETP.GE.AND P0, PT, R13, RZ, PT ;  /* 0x000000ff0d00720c */ /* 0x000fe20003f06270 */
[----:B------:R-:W-:Y:S01]  /*1c90*/  VIADD R13, R3, 0x16 ;  /* 0x00000016030d7836 */ /* 0x000fe20000000000 */
[----:B------:R-:W-:Y:S01]  /*1ca0*/  ISETP.GT.U32.AND P2, PT, R7, R14, PT ;  /* 0x0000000e0700720c */ /* 0x000fe20003f44070 */
[----:B0-----:R-:W-:Y:S01]  /*1cb0*/  VIADD R16, R3, 0x18 ;  /* 0x0000001803107836 */ /* 0x001fe20000000000 */
[----:B------:R0:W-:Y:S01]  /*1cc0*/  STL [R1+0x26c], R15 ;  /* 0x00026c0f01007387 */ /* 0x0001e20000100800 */
[----:B-1----:R-:W-:Y:S01]  /*1cd0*/  IMAD.HI.U32 R5, R8, R6, RZ ;  /* 0x0000000608057227 */ /* 0x002fe200078e00ff */
[----:B------:R-:W-:-:S03]  /*1ce0*/  ISETP.GE.AND P4, PT, R19, RZ, PT ;  /* 0x000000ff1300720c */ /* 0x000fc60003f86270 */
[----:B------:R-:W-:Y:S02]  /*1cf0*/  IMAD.MOV R5, RZ, RZ, -R5 ;  /* 0x000000ffff057224 */ /* 0x000fe400078e0a05 */
[----:B------:R-:W-:Y:S02]  /*1d00*/  @!P5 IMAD.IADD R2, R2, 0x1, -R7 ;  /* 0x000000010202d824 */ /* 0x000fe400078e0a07 */
[----:B------:R-:W-:Y:S02]  /*1d10*/  IMAD R4, R7, R5, R6 ;  /* 0x0000000507047224 */ /* 0x000fe400078e0206 */
[----:B------:R-:W-:-:S04]  /*1d20*/  IMAD.HI.U32 R5, R8, R9, RZ ;  /* 0x0000000908057227 */ /* 0x000fc800078e00ff */
[----:B------:R-:W-:Y:S02]  /*1d30*/  IMAD.MOV R6, RZ, RZ, -R5 ;  /* 0x000000ffff067224 */ /* 0x000fe400078e0a05 */
[----:B0-----:R-:W-:Y:S01]  /*1d40*/  IMAD.MOV.U32 R15, RZ, RZ, R10 ;  /* 0x000000ffff0f7224 */ /* 0x001fe200078e000a */
[----:B------:R-:W-:Y:S01]  /*1d50*/  IABS R10, R13 ;  /* 0x0000000d000a7213 */ /* 0x000fe20000000000 */
[C---:B------:R-:W-:Y:S01]  /*1d60*/  IMAD R6, R7.reuse, R6, R9 ;  /* 0x0000000607067224 */ /* 0x040fe200078e0209 */
[----:B------:R-:W-:Y:S01]  /*1d70*/  IABS R9, R16 ;  /* 0x0000001000097213 */ /* 0x000fe20000000000 */
[----:B------:R-:W-:Y:S01]  /*1d80*/  @!P3 IMAD.IADD R12, R12, 0x1, -R7 ;  /* 0x000000010c0cb824 */ /* 0x000fe200078e0a07 */
[C---:B------:R-:W-:Y:S01]  /*1d90*/  ISETP.GT.U32.AND P3, PT, R7.reuse, R4, PT ;  /* 0x000000040700720c */ /* 0x040fe20003f64070 */
[----:B------:R-:W-:Y:S01]  /*1da0*/  @!P6 IMAD.MOV R15, RZ, RZ, -R15 ;  /* 0x000000ffff0fe224 */ /* 0x000fe200078e0a0f */
[----:B------:R-:W-:Y:S01]  /*1db0*/  ISETP.GT.U32.AND P5, PT, R7, R6, PT ;  /* 0x000000060700720c */ /* 0x000fe20003fa4070 */
[----:B------:R-:W-:Y:S01]  /*1dc0*/  IMAD.HI.U32 R5, R8, R10, RZ ;  /* 0x0000000a08057227 */ /* 0x000fe200078e00ff */
[----:B------:R-:W-:-:S02]  /*1dd0*/  ISETP.GE.AND P6, PT, R17, RZ, PT ;  /* 0x000000ff1100720c */ /* 0x000fc40003fc6270 */
[----:B------:R0:W-:Y:S01]  /*1de0*/  STL [R1+0x6c], R15 ;  /* 0x00006c0f01007387 */ /* 0x0001e20000100800 */
[----:B------:R-:W-:Y:S02]  /*1df0*/  IMAD.MOV.U32 R18, RZ, RZ, R12 ;  /* 0x000000ffff127224 */ /* 0x000fe400078e000c */
[----:B------:R-:W-:Y:S01]  /*1e00*/  @!P2 IMAD.IADD R14, R14, 0x1, -R7 ;  /* 0x000000010e0ea824 */ /* 0x000fe200078e0a07 */
[----:B------:R-:W-:Y:S01]  /*1e10*/  ISETP.GE.AND P2, PT, R11, RZ, PT ;  /* 0x000000ff0b00720c */ /* 0x000fe20003f46270 */
[----:B------:R-:W-:Y:S02]  /*1e20*/  IMAD.MOV R5, RZ, RZ, -R5 ;  /* 0x000000ffff057224 */ /* 0x000fe400078e0a05 */
[--C-:B------:R-:W-:Y:S01]  /*1e30*/  @!P3 IMAD.IADD R4, R4, 0x1, -R7.reuse ;  /* 0x000000010404b824 */ /* 0x100fe200078e0a07 */
[----:B------:R-:W-:Y:S01]  /*1e40*/  ISETP.GE.AND P3, PT, R13, RZ, PT ;  /* 0x000000ff0d00720c */ /* 0x000fe20003f66270 */
[----:B------:R-:W-:Y:S02]  /*1e50*/  @!P5 IMAD.IADD R6, R6, 0x1, -R7 ;  /* 0x000000010606d824 */ /* 0x000fe400078e0a07 */
[----:B0-----:R-:W-:-:S02]  /*1e60*/  VIADD R15, R3, 0x17 ;  /* 0x00000017030f7836 */ /* 0x001fc40000000000 */
[----:B------:R-:W-:Y:S01]  /*1e70*/  @!P1 IMAD.MOV R18, RZ, RZ, -R18 ;  /* 0x000000ffff129224 */ /* 0x000fe200078e0a12 */
[C---:B------:R-:W-:Y:S01]  /*1e80*/  ISETP.GT.U32.AND P5, PT, R7.reuse, R6, PT ;  /* 0x000000060700720c */ /* 0x040fe20003fa4070 */
[----:B------:R-:W-:Y:S01]  /*1e90*/  @!P4 IMAD.MOV R14, RZ, RZ, -R14 ;  /* 0x000000ffff0ec224 */ /* 0x000fe200078e0a0e */
[----:B------:R-:W-:Y:S01]  /*1ea0*/  IABS R11, R15 ;  /* 0x0000000f000b7213 */ /* 0x000fe20000000000 */
[----:B------:R-:W-:Y:S01]  /*1eb0*/  @!P0 IMAD.MOV R2, RZ, RZ, -R2 ;  /* 0x000000ffff028224 */ /* 0x000fe200078e0a02 */
[----:B------:R-:W-:Y:S01]  /*1ec0*/  STL [R1+0x68], R18 ;  /* 0x0000681201007387 */ /* 0x000fe20000100800 */
[C---:B------:R-:W-:Y:S01]  /*1ed0*/  IMAD R10, R7.reuse, R5, R10 ;  /* 0x00000005070a7224 */ /* 0x040fe200078e020a */
[----:B------:R-:W-:Y:S01]  /*1ee0*/  ISETP.GT.U32.AND P1, PT, R7, R4, PT ;  /* 0x000000040700720c */ /* 0x000fe20003f24070 */
[----:B------:R-:W-:Y:S01]  /*1ef0*/  IMAD.HI.U32 R5, R8, R11, RZ ;  /* 0x0000000b08057227 */ /* 0x000fe200078e00ff */
[----:B------:R-:W-:Y:S01]  /*1f00*/  STL [R1+0x64], R14 ;  /* 0x0000640e01007387 */ /* 0x000fe20000100800 */
[----:B------:R-:W-:-:S02]  /*1f10*/  ISETP.GE.AND P0, PT, R15, RZ, PT ;  /* 0x000000ff0f00720c */ /* 0x000fc40003f06270 */
[----:B------:R-:W-:Y:S01]  /*1f20*/  IMAD.MOV.U32 R12, RZ, RZ, R9 ;  /* 0x000000ffff0c7224 */ /* 0x000fe200078e0009 */
[----:B------:R0:W-:Y:S01]  /*1f30*/  STL [R1+0x274], R2 ;  /* 0x0002740201007387 */ /* 0x0001e20000100800 */
[----:B------:R-:W-:Y:S01]  /*1f40*/  ISETP.GT.U32.AND P4, PT, R7, R10, PT ;  /* 0x0000000a0700720c */ /* 0x000fe20003f84070 */
[----:B------:R-:W-:Y:S02]  /*1f50*/  @!P5 IMAD.IADD R6, R6, 0x1, -R7 ;  /* 0x000000010606d824 */ /* 0x000fe400078e0a07 */
[----:B------:R-:W-:-:S04]  /*1f60*/  IMAD.HI.U32 R9, R8, R12, RZ ;  /* 0x0000000c08097227 */ /* 0x000fc800078e00ff */
[----:B------:R-:W-:Y:S02]  /*1f70*/  IMAD.MOV R9, RZ, RZ, -R9 ;  /* 0x000000ffff097224 */ /* 0x000fe400078e0a09 */
[----:B0-----:R-:W-:Y:S02]  /*1f80*/  IMAD.MOV R2, RZ, RZ, -R5 ;  /* 0x000000ffff027224 */ /* 0x001fe400078e0a05 */
[----:B------:R-:W-:Y:S01]  /*1f90*/  @!P1 IMAD.IADD R4, R4, 0x1, -R7 ;  /* 0x0000000104049824 */ /* 0x000fe200078e0a07 */
[----:B------:R-:W-:Y:S01]  /*1fa0*/  ISETP.GE.AND P1, PT, R16, RZ, PT ;  /* 0x000000ff1000720c */ /* 0x000fe20003f26270 */
[C---:B------:R-:W-:Y:S02]  /*1fb0*/  IMAD R2, R7.reuse, R2, R11 ;  /* 0x0000000207027224 */ /* 0x040fe400078e020b */
[C---:B------:R-:W-:Y:S02]  /*1fc0*/  IMAD R12, R7.reuse, R9, R12 ;  /* 0x00000009070c7224 */ /* 0x040fe400078e020c */
[----:B------:R-:W-:Y:S01]  /*1fd0*/  IMAD.MOV.U32 R18, RZ, RZ, R4 ;  /* 0x000000ffff127224 */ /* 0x000fe200078e0004 */
[----:B------:R-:W-:Y:S01]  /*1fe0*/  ISETP.GT.U32.AND P5, PT, R7, R2, PT ;  /* 0x000000020700720c */ /* 0x000fe20003fa4070 */
[----:B------:R-:W-:-:S02]  /*1ff0*/  @!P4 IMAD.IADD R10, R10, 0x1, -R7 ;  /* 0x000000010a0ac824 */ /* 0x000fc400078e0a07 */
[----:B------:R-:W-:Y:S01]  /*2000*/  @!P6 IMAD.MOV R18, RZ, RZ, -R18 ;  /* 0x000000ffff12e224 */ /* 0x000fe200078e0a12 */
[----:B------:R-:W-:Y:S01]  /*2010*/  ISETP.GT.U32.AND P6, PT, R7, R12, PT ;  /* 0x0000000c0700720c */ /* 0x000fe20003fc4070 */
[----:B------:R-:W-:Y:S01]  /*2020*/  VIADD R5, R3, 0x19 ;  /* 0x0000001903057836 */ /* 0x000fe20000000000 */
[----:B------:R-:W-:Y:S01]  /*2030*/  ISETP.GT.U32.AND P4, PT, R7, R10, PT ;  /* 0x0000000a0700720c */ /* 0x000fe20003f84070 */
[C---:B------:R-:W-:Y:S01]  /*2040*/  VIADD R14, R3.reuse, 0x1a ;  /* 0x0000001a030e7836 */ /* 0x040fe20000000000 */
[----:B------:R0:W-:Y:S01]  /*2050*/  STL [R1+0x27c], R18 ;  /* 0x00027c1201007387 */ /* 0x0001e20000100800 */
[----:B------:R-:W-:Y:S01]  /*2060*/  VIADD R15, R3, 0x1b ;  /* 0x0000001b030f7836 */ /* 0x000fe20000000000 */
[----:B------:R-:W-:Y:S01]  /*2070*/  IABS R9, R5 ;  /* 0x0000000500097213 */ /* 0x000fe20000000000 */
[----:B------:R-:W-:Y:S01]  /*2080*/  IMAD.MOV.U32 R17, RZ, RZ, R6 ;  /* 0x000000ffff117224 */ /* 0x000fe200078e0006 */
[----:B------:R-:W-:Y:S01]  /*2090*/  IABS R11, R14 ;  /* 0x0000000e000b7213 */ /* 0x000fe20000000000 */
[----:B------:R-:W-:Y:S01]  /*20a0*/  @!P5 IMAD.IADD R2, R2, 0x1, -R7 ;  /* 0x000000010202d824 */ /* 0x000fe200078e0a07 */
[----:B------:R-:W-:Y:S01]  /*20b0*/  IABS R13, R15 ;  /* 0x0000000f000d7213 */ /* 0x000fe20000000000 */
[----:B------:R-:W-:-:S03]  /*20c0*/  IMAD.HI.U32 R4, R8, R9, RZ ;  /* 0x0000000908047227 */ /* 0x000fc600078e00ff */
[----:B------:R-:W-:Y:S01]  /*20d0*/  ISETP.GT.U32.AND P5, PT, R7, R2, PT ;  /* 0x000000020700720c */ /* 0x000fe20003fa4070 */
[----:B------:R-:W-:Y:S02]  /*20e0*/  @!P6 IMAD.IADD R12, R12, 0x1, -R7 ;  /* 0x000000010c0ce824 */ /* 0x000fe400078e0a07 */
[----:B------:R-:W-:Y:S01]  /*20f0*/  @!P2 IMAD.MOV R17, RZ, RZ, -R17 ;  /* 0x000000ffff11a224 */ /* 0x000fe200078e0a11 */
[----:B------:R-:W-:Y:S01]  /*2100*/  ISETP.GE.AND P2, PT, R5, RZ, PT ;  /* 0x000000ff0500720c */ /* 0x000fe20003f46270 */
[----:B------:R-:W-:Y:S01]  /*2110*/  @!P4 IMAD.IADD R10, R10, 0x1, -R7 ;  /* 0x000000010a0ac824 */ /* 0x000fe200078e0a07 */
[----:B------:R-:W-:Y:S01]  /*2120*/  ISETP.GT.U32.AND P6, PT, R7, R12, PT ;  /* 0x0000000c0700720c */ /* 0x000fe20003fc4070 */
[----:B------:R-:W-:Y:S01]  /*2130*/  IMAD.HI.U32 R5, R8, R11, RZ ;  /* 0x0000000b08057227 */ /* 0x000fe200078e00ff */
[----:B------:R-:W-:Y:S01]  /*2140*/  ISETP.GE.AND P4, PT, R14, RZ, PT ;  /* 0x000000ff0e00720c */ /* 0x000fe20003f86270 */
[----:B------:R-:W-:Y:S02]  /*2150*/  STL [R1+0x280], R17 ;  /* 0x0002801101007387 */ /* 0x000fe40000100800 */
[----:B------:R-:W-:-:S02]  /*2160*/  IMAD.MOV R4, RZ, RZ, -R4 ;  /* 0x000000ffff047224 */ /* 0x000fc400078e0a04 */
[----:B------:R-:W-:-:S04]  /*2170*/  IMAD.HI.U32 R6, R8, R13, RZ ;  /* 0x0000000d08067227 */ /* 0x000fc800078e00ff */
[----:B------:R-:W-:Y:S02]  /*2180*/  IMAD.MOV.U32 R16, RZ, RZ, R10 ;  /* 0x000000ffff107224 */ /* 0x000fe400078e000a */
[----:B------:R-:W-:Y:S02]  /*2190*/  IMAD.MOV R10, RZ, RZ, -R5 ;  /* 0x000000ffff0a7224 */ /* 0x000fe400078e0a05 */
[----:B------:R-:W-:Y:S02]  /*21a0*/  @!P5 IMAD.IADD R2, R2, 0x1, -R7 ;  /* 0x000000010202d824 */ /* 0x000fe400078e0a07 */
[C---:B------:R-:W-:Y:S02]  /*21b0*/  IMAD R4, R7.reuse, R4, R9 ;  /* 0x0000000407047224 */ /* 0x040fe400078e0209 */
[----:B------:R-:W-:Y:S02]  /*21c0*/  IMAD.MOV R14, RZ, RZ, -R6 ;  /* 0x000000ffff0e7224 */ /* 0x000fe400078e0a06 */
[C---:B------:R-:W-:Y:S01]  /*21d0*/  IMAD R6, R7.reuse, R10, R11 ;  /* 0x0000000a07067224 */ /* 0x040fe200078e020b */
[----:B------:R-:W-:Y:S01]  /*21e0*/  ISETP.GT.U32.AND P5, PT, R7, R4, PT ;  /* 0x000000040700720c */ /* 0x000fe20003fa4070 */
[----:B------:R-:W-:-:S02]  /*21f0*/  IMAD.MOV.U32 R5, RZ, RZ, R2 ;  /* 0x000000ffff057224 */ /* 0x000fc400078e0002 */
[----:B------:R-:W-:Y:S01]  /*2200*/  @!P3 IMAD.MOV R16, RZ, RZ, -R16 ;  /* 0x000000ffff10b224 */ /* 0x000fe200078e0a10 */
[----:B------:R-:W-:Y:S01]  /*2210*/  ISETP.GE.AND P3, PT, R15, RZ, PT ;  /* 0x000000ff0f00720c */ /* 0x000fe20003f66270 */
[----:B------:R-:W-:Y:S01]  /*2220*/  @!P0 IMAD.MOV R5, RZ, RZ, -R5 ;  /* 0x000000ffff058224 */ /* 0x000fe200078e0a05 */
[C---:B------:R-:W-:Y:S01]  /*2230*/  ISETP.GT.U32.AND P0, PT, R7.reuse, R6, PT ;  /* 0x000000060700720c */ /* 0x040fe20003f04070 */
[----:B------:R-:W-:Y:S01]  /*2240*/  @!P6 IMAD.IADD R12, R12, 0x1, -R7 ;  /* 0x000000010c0ce824 */ /* 0x000fe200078e0a07 */
[----:B------:R1:W-:Y:S01]  /*2250*/  STL [R1+0x284], R16 ;  /* 0x0002841001007387 */ /* 0x0003e20000100800 */
[----:B------:R-:W-:Y:S02]  /*2260*/  IMAD R10, R7, R14, R13 ;  /* 0x0000000e070a7224 */ /* 0x000fe400078e020d */
[----:B------:R-:W-:Y:S01]  /*2270*/  VIADD R14, R3, 0x1d ;  /* 0x0000001d030e7836 */ /* 0x000fe20000000000 */
[----:B------:R3:W-:Y:S01]  /*2280*/  STL [R1+0x28c], R5 ;  /* 0x00028c0501007387 */ /* 0x0007e20000100800 */
[----:B------:R-:W-:-:S02]  /*2290*/  @!P5 IMAD.IADD R4, R4, 0x1, -R7 ;  /* 0x000000010404d824 */ /* 0x000fc400078e0a07 */
[C---:B------:R-:W-:Y:S01]  /*22a0*/  VIADD R2, R3.reuse, 0x1c ;  /* 0x0000001c03027836 */ /* 0x040fe20000000000 */
[----:B------:R-:W-:Y:S01]  /*22b0*/  IABS R11, R14 ;  /* 0x0000000e000b7213 */ /* 0x000fe20000000000 */
[----:B0-----:R-:W-:Y:S01]  /*22c0*/  VIADD R18, R3, 0x1f ;  /* 0x0000001f03127836 */ /* 0x001fe20000000000 */
[C---:B------:R-:W-:Y:S01]  /*22d0*/  ISETP.GT.U32.AND P5, PT, R7.reuse, R4, PT ;  /* 0x000000040700720c */ /* 0x040fe20003fa4070 */
[----:B-1----:R-:W-:Y:S01]  /*22e0*/  IMAD.MOV.U32 R16, RZ, RZ, R12 ;  /* 0x000000ffff107224 */ /* 0x002fe200078e000c */
[----:B------:R-:W-:Y:S01]  /*22f0*/  IABS R9, R2 ;  /* 0x0000000200097213 */ /* 0x000fe20000000000 */
[----:B------:R-:W-:Y:S01]  /*2300*/  @!P0 IMAD.IADD R6, R6, 0x1, -R7 ;  /* 0x0000000106068824 */ /* 0x000fe200078e0a07 */
[----:B------:R-:W-:Y:S01]  /*2310*/  ISETP.GE.AND P6, PT, R2, RZ, PT ;  /* 0x000000ff0200720c */ /* 0x000fe20003fc6270 */
[----:B------:R-:W-:Y:S01]  /*2320*/  @!P1 IMAD.MOV R16, RZ, RZ, -R16 ;  /* 0x000000ffff109224 */ /* 0x000fe200078e0a10 */
[C---:B------:R-:W-:Y:S01]  /*2330*/  ISETP.GT.U32.AND P1, PT, R7.reuse, R10, PT ;  /* 0x0000000a0700720c */ /* 0x040fe20003f24070 */
[----:B---3--:R-:W-:Y:S01]  /*2340*/  IMAD.HI.U32 R5, R8, R11, RZ ;  /* 0x0000000b08057227 */ /* 0x008fe200078e00ff */
[----:B------:R-:W-:-:S02]  /*2350*/  ISETP.GT.U32.AND P0, PT, R7, R6, PT ;  /* 0x000000060700720c */ /* 0x000fc40003f04070 */
[----:B------:R-:W-:Y:S01]  /*2360*/  IABS R15, R18 ;  /* 0x00000012000f7213 */ /* 0x000fe20000000000 */
[----:B------:R-:W-:Y:S01]  /*2370*/  IMAD.HI.U32 R2, R8, R9, RZ ;  /* 0x0000000908027227 */ /* 0x000fe200078e00ff */
[----:B------:R0:W-:Y:S03]  /*2380*/  STL [R1+0x60], R16 ;  /* 0x0000601001007387 */ /* 0x0001e60000100800 */
[----:B------:R-:W-:Y:S02]  /*2390*/  IMAD.MOV R12, RZ, RZ, -R5 ;  /* 0x000000ffff0c7224 */ /* 0x000fe400078e0a05 */
[--C-:B------:R-:W-:Y:S01]  /*23a0*/  @!P5 IMAD.IADD R4, R4, 0x1, -R7.reuse ;  /* 0x000000010404d824 */ /* 0x100fe200078e0a07 */
[----:B------:R-:W-:Y:S01]  /*23b0*/  ISETP.GE.AND P5, PT, R14, RZ, PT ;  /* 0x000000ff0e00720c */ /* 0x000fe20003fa6270 */
[--C-:B------:R-:W-:Y:S02]  /*23c0*/  @!P1 IMAD.IADD R10, R10, 0x1, -R7.reuse ;  /* 0x000000010a0a9824 */ /* 0x100fe400078e0a07 */
[----:B------:R-:W-:-:S02]  /*23d0*/  @!P0 IMAD.IADD R6, R6, 0x1, -R7 ;  /* 0x0000000106068824 */ /* 0x000fc400078e0a07 */
[----:B------:R-:W-:Y:S01]  /*23e0*/  IMAD.MOV R2, RZ, RZ, -R2 ;  /* 0x000000ffff027224 */ /* 0x000fe200078e0a02 */
[C---:B------:R-:W-:Y:S01]  /*23f0*/  ISETP.GT.U32.AND P1, PT, R7.reuse, R10, PT ;  /* 0x0000000a0700720c */ /* 0x040fe20003f24070 */
[----:B------:R-:W-:Y:S02]  /*2400*/  IMAD R12, R7, R12, R11 ;  /* 0x0000000c070c7224 */ /* 0x000fe400078e020b */
[----:B------:R-:W-:Y:S02]  /*2410*/  IMAD.MOV.U32 R20, RZ, RZ, R4 ;  /* 0x000000ffff147224 */ /* 0x000fe400078e0004 */
[----:B------:R-:W-:Y:S02]  /*2420*/  VIADD R17, R3, 0x1e ;  /* 0x0000001e03117836 */ /* 0x000fe40000000000 */
[----:B------:R-:W-:Y:S02]  /*2430*/  IMAD.MOV.U32 R19, RZ, RZ, R6 ;  /* 0x000000ffff137224 */ /* 0x000fe400078e0006 */
[C---:B------:R-:W-:Y:S01]  /*2440*/  IMAD R2, R7.reuse, R2, R9 ;  /* 0x0000000207027224 */ /* 0x040fe200078e0209 */
[----:B------:R-:W-:Y:S01]  /*2450*/  IABS R13, R17 ;  /* 0x00000011000d7213 */ /* 0x000fe20000000000 */
[----:B------:R-:W-:Y:S01]  /*2460*/  @!P2 IMAD.MOV R20, RZ, RZ, -R20 ;  /* 0x000000ffff14a224 */ /* 0x000fe200078e0a14 */
[C---:B------:R-:W-:Y:S01]  /*2470*/  ISETP.GT.U32.AND P2, PT, R7.reuse, R12, PT ;  /* 0x0000000c0700720c */ /* 0x040fe20003f44070 */
[----:B------:R-:W-:Y:S01]  /*2480*/  IMAD.HI.U32 R9, R8, R15, RZ ;  /* 0x0000000f08097227 */ /* 0x000fe200078e00ff */
[----:B------:R-:W-:-:S02]  /*2490*/  ISETP.GT.U32.AND P0, PT, R7, R2, PT ;  /* 0x000000020700720c */ /* 0x000fc40003f04070 */
[----:B------:R-:W-:Y:S01]  /*24a0*/  STL [R1+0x5c], R20 ;  /* 0x00005c1401007387 */ /* 0x000fe20000100800 */
[----:B------:R-:W-:Y:S01]  /*24b0*/  @!P4 IMAD.MOV R19, RZ, RZ, -R19 ;  /* 0x000000ffff13c224 */ /* 0x000fe200078e0a13 */
[----:B------:R-:W-:Y:S01]  /*24c0*/  ISETP.GE.AND P4, PT, R17, RZ, PT ;  /* 0x000000ff1100720c */ /* 0x000fe20003f86270 */
[----:B0-----:R-:W-:Y:S02]  /*24d0*/  IMAD.MOV R16, RZ, RZ, -R9 ;  /* 0x000000ffff107224 */ /* 0x001fe400078e0a09 */
[----:B------:R-:W-:Y:S01]  /*24e0*/  @!P1 IMAD.IADD R10, R10, 0x1, -R7 ;  /* 0x000000010a0a9824 */ /* 0x000fe200078e0a07 */
[----:B------:R0:W-:Y:S01]  /*24f0*/  STL [R1+0x58], R19 ;  /* 0x0000581301007387 */ /* 0x0001e20000100800 */
[----:B------:R-:W-:-:S04]  /*2500*/  IMAD.HI.U32 R5, R8, R13, RZ ;  /* 0x0000000d08057227 */ /* 0x000fc800078e00ff */
[C---:B------:R-:W-:Y:S02]  /*2510*/  IMAD R6, R7.reuse, R16, R15 ;  /* 0x0000001007067224 */ /* 0x040fe400078e020f */
[----:B------:R-:W-:Y:S02]  /*2520*/  IMAD.MOV R14, RZ, RZ, -R5 ;  /* 0x000000ffff0e7224 */ /* 0x000fe400078e0a05 */
[----:B------:R-:W-:Y:S02]  /*2530*/  @!P2 IMAD.IADD R12, R12, 0x1, -R7 ;  /* 0x000000010c0ca824 */ /* 0x000fe400078e0a07 */
[----:B0-----:R-:W-:Y:S02]  /*2540*/  IMAD.MOV.U32 R19, RZ, RZ, R10 ;  /* 0x000000ffff137224 */ /* 0x001fe400078e000a */
[C---:B------:R-:W-:Y:S01]  /*2550*/  IMAD R4, R7.reuse, R14, R13 ;  /* 0x0000000e07047224 */ /* 0x040fe200078e020d */
[C---:B------:R-:W-:Y:S01]  /*2560*/  ISETP.GT.U32.AND P2, PT, R7.reuse, R12, PT ;  /* 0x0000000c0700720c */ /* 0x040fe20003f44070 */
[----:B------:R-:W-:Y:S01]  /*2570*/  @!P3 IMAD.MOV R19, RZ, RZ, -R19 ;  /* 0x000000ffff13b224 */ /* 0x000fe200078e0a13 */
[----:B------:R-:W-:Y:S01]  /*2580*/  ISETP.GT.U32.AND P3, PT, R7, R6, PT ;  /* 0x000000060700720c */ /* 0x000fe20003f64070 */
[----:B------:R-:W-:Y:S01]  /*2590*/  VIADD R14, R3, 0x20 ;  /* 0x00000020030e7836 */ /* 0x000fe20000000000 */
[----:B------:R-:W-:Y:S01]  /*25a0*/  ISETP.GT.U32.AND P1, PT, R7, R4, PT ;  /* 0x000000040700720c */ /* 0x000fe20003f24070 */
[C---:B------:R-:W-:Y:S01]  /*25b0*/  VIADD R15, R3.reuse, 0x21 ;  /* 0x00000021030f7836 */ /* 0x040fe20000000000 */
[----:B------:R0:W-:Y:S01]  /*25c0*/  STL [R1+0x294], R19 ;  /* 0x0002941301007387 */ /* 0x0001e20000100800 */
[----:B------:R-:W-:Y:S01]  /*25d0*/  @!P0 IMAD.IADD R2, R2, 0x1, -R7 ;  /* 0x0000000102028824 */ /* 0x000fe200078e0a07 */
[----:B------:R-:W-:Y:S01]  /*25e0*/  IABS R9, R14 ;  /* 0x0000000e00097213 */ /* 0x000fe20000000000 */
[C---:B------:R-:W-:Y:S01]  /*25f0*/  VIADD R16, R3.reuse, 0x22 ;  /* 0x0000002203107836 */ /* 0x040fe20000000000 */
[----:B------:R-:W-:Y:S01]  /*2600*/  IABS R11, R15 ;  /* 0x0000000f000b7213 */ /* 0x000fe20000000000 */
[----:B------:R-:W-:Y:S01]  /*2610*/  VIADD R21, R3, 0x29 ;  /* 0x0000002903157836 */ /* 0x000fe20000000000 */
[----:B------:R-:W-:Y:S01]  /*2620*/  ISETP.GT.U32.AND P0, PT, R7, R2, PT ;  /* 0x000000020700720c */ /* 0x000fe20003f04070 */
[----:B------:R-:W-:Y:S01]  /*2630*/  IMAD.HI.U32 R5, R8, R9, RZ ;  /* 0x0000000908057227 */ /* 0x000fe200078e00ff */
[----:B------:R-:W-:-:S03]  /*2640*/  IABS R13, R16 ;  /* 0x00000010000d7213 */ /* 0x000fc60000000000 */
[----:B------:R-:W-:Y:S02]  /*2650*/  @!P3 IMAD.IADD R6, R6, 0x1, -R7 ;  /* 0x000000010606b824 */ /* 0x000fe400078e0a07 */
[----:B------:R-:W-:Y:S02]  /*2660*/  IMAD.MOV R10, RZ, RZ, -R5 ;  /* 0x000000ffff0a7224 */ /* 0x000fe400078e0a05 */
[----:B------:R-:W-:Y:S01]  /*2670*/  @!P2 IMAD.IADD R12, R12, 0x1, -R7 ;  /* 0x000000010c0ca824 */ /* 0x000fe200078e0a07 */
[----:B------:R-:W-:Y:S01]  /*2680*/  ISETP.GT.U32.AND P3, PT, R7, R6, PT ;  /* 0x000000060700720c */ /* 0x000fe20003f64070 */
[----:B------:R-:W-:-:S04]  /*2690*/  IMAD.HI.U32 R5, R8, R11, RZ ;  /* 0x0000000b08057227 */ /* 0x000fc800078e00ff */
[----:B------:R-:W-:Y:S02]  /*26a0*/  @!P1 IMAD.IADD R4, R4, 0x1, -R7 ;  /* 0x0000000104049824 */ /* 0x000fe400078e0a07 */
[----:B------:R-:W-:Y:S02]  /*26b0*/  IMAD.MOV.U32 R17, RZ, RZ, R12 ;  /* 0x000000ffff117224 */ /* 0x000fe400078e000c */
[C---:B------:R-:W-:Y:S01]  /*26c0*/  IMAD R10, R7.reuse, R10, R9 ;  /* 0x0000000a070a7224 */ /* 0x040fe200078e0209 */
[C---:B------:R-:W-:Y:S01]  /*26d0*/  ISETP.GT.U32.AND P1, PT, R7.reuse, R4, PT ;  /* 0x000000040700720c */ /* 0x040fe20003f24070 */
[----:B------:R-:W-:Y:S02]  /*26e0*/  IMAD.MOV R12, RZ, RZ, -R5 ;  /* 0x000000ffff0c7224 */ /* 0x000fe400078e0a05 */
[----:B------:R-:W-:Y:S01]  /*26f0*/  @!P3 IMAD.IADD R6, R6, 0x1, -R7 ;  /* 0x000000010606b824 */ /* 0x000fe200078e0a07 */
[C---:B------:R-:W-:Y:S01]  /*2700*/  ISETP.GT.U32.AND P2, PT, R7.reuse, R10, PT ;  /* 0x0000000a0700720c */ /* 0x040fe20003f44070 */
[----:B------:R-:W-:-:S02]  /*2710*/  IMAD R12, R7, R12, R11 ;  /* 0x0000000c070c7224 */ /* 0x000fc400078e020b */
[----:B------:R-:W-:Y:S01]  /*2720*/  @!P0 IMAD.IADD R2, R2, 0x1, -R7 ;  /* 0x0000000102028824 */ /* 0x000fe200078e0a07 */
[----:B------:R-:W-:Y:S01]  /*2730*/  ISETP.GE.AND P0, PT, R18, RZ, PT ;  /* 0x000000ff1200720c */ /* 0x000fe20003f06270 */
[----:B------:R-:W-:Y:S01]  /*2740*/  IMAD.MOV.U32 R9, RZ, RZ, R13 ;  /* 0x000000ffff097224 */ /* 0x000fe200078e000d */
[----:B------:R-:W-:Y:S01]  /*2750*/  ISETP.GT.U32.AND P3, PT, R7, R12, PT ;  /* 0x0000000c0700720c */ /* 0x000fe20003f64070 */
[----:B0-----:R-:W-:Y:S02]  /*2760*/  IMAD.MOV.U32 R19, RZ, RZ, R2 ;  /* 0x000000ffff137224 */ /* 0x001fe400078e0002 */
[----:B------:R-:W-:Y:S01]  /*2770*/  @!P1 IMAD.IADD R4, R4, 0x1, -R7 ;  /* 0x0000000104049824 */ /* 0x000fe200078e0a07 */
[----:B------:R-:W-:Y:S01]  /*2780*/  ISETP.GE.AND P1, PT, R16, RZ, PT ;  /* 0x000000ff1000720c */ /* 0x000fe20003f26270 */
[----:B------:R-:W-:-:S04]  /*2790*/  IMAD.HI.U32 R2, R8, R9, RZ ;  /* 0x0000000908027227 */ /* 0x000fc800078e00ff */
[----:B------:R-:W-:Y:S02]  /*27a0*/  @!P2 IMAD.IADD R10, R10, 0x1, -R7 ;  /* 0x000000010a0aa824 */ /* 0x000fe400078e0a07 */
[----:B------:R-:W-:Y:S02]  /*27b0*/  VIADD R5, R3, 0x23 ;  /* 0x0000002303057836 */ /* 0x000fe40000000000 */
[----:B------:R-:W-:Y:S01]  /*27c0*/  @!P6 IMAD.MOV R19, RZ, RZ, -R19 ;  /* 0x000000ffff13e224 */ /* 0x000fe200078e0a13 */
[----:B------:R-:W-:Y:S01]  /*27d0*/  ISETP.GE.AND P6, PT, R14, RZ, PT ;  /* 0x000000ff0e00720c */ /* 0x000fe20003fc6270 */
[----:B------:R-:W-:Y:S01]  /*27e0*/  IMAD.MOV.U32 R14, RZ, RZ, R4 ;  /* 0x000000ffff0e7224 */ /* 0x000fe200078e0004 */
[----:B------:R-:W-:Y:S01]  /*27f0*/  ISETP.GT.U32.AND P2, PT, R7, R10, PT ;  /* 0x0000000a0700720c */ /* 0x000fe20003f44070 */
[----:B------:R-:W-:Y:S01]  /*2800*/  IMAD.MOV R2, RZ, RZ, -R2 ;  /* 0x000000ffff027224 */ /* 0x000fe200078e0a02 */
[----:B------:R-:W-:Y:S01]  /*2810*/  STL [R1+0x2a0], R19 ;  /* 0x0002a01301007387 */ /* 0x000fe20000100800 */
[----:B------:R-:W-:-:S02]  /*2820*/  VIADD R4, R3, 0x24 ;  /* 0x0000002403047836 */ /* 0x000fc40000000000 */
[----:B------:R-:W-:Y:S01]  /*2830*/  IMAD.MOV.U32 R13, RZ, RZ, R6 ;  /* 0x000000ffff0d7224 */ /* 0x000fe200078e0006 */
[----:B------:R-:W-:Y:S01]  /*2840*/  IABS R6, R5 ;  /* 0x0000000500067213 */ /* 0x000fe20000000000 */
[----:B------:R-:W-:Y:S02]  /*2850*/  @!P3 IMAD.IADD R12, R12, 0x1, -R7 ;  /* 0x000000010c0cb824 */ /* 0x000fe400078e0a07 */
[C---:B------:R-:W-:Y:S01]  /*2860*/  IMAD R2, R7.reuse, R2, R9 ;  /* 0x0000000207027224 */ /* 0x040fe200078e0209 */
[----:B------:R-:W-:Y:S01]  /*2870*/  IABS R9, R4 ;  /* 0x0000000400097213 */ /* 0x000fe20000000000 */
[----:B------:R-:W-:Y:S01]  /*2880*/  @!P0 IMAD.MOV R13, RZ, RZ, -R13 ;  /* 0x000000ffff0d8224 */ /* 0x000fe200078e0a0d */
[----:B------:R-:W-:Y:S01]  /*2890*/  ISETP.GE.AND P0, PT, R4, RZ, PT ;  /* 0x000000ff0400720c */ /* 0x000fe20003f06270 */
[----:B------:R-:W-:Y:S01]  /*28a0*/  IMAD.HI.U32 R4, R8, R6, RZ ;  /* 0x0000000608047227 */ /* 0x000fe200078e00ff */
[----:B------:R-:W-:-:S03]  /*28b0*/  ISETP.GT.U32.AND P3, PT, R7, R12, PT ;  /* 0x0000000c0700720c */ /* 0x000fc60003f64070 */
[----:B------:R-:W-:Y:S01]  /*28c0*/  @!P5 IMAD.MOV R17, RZ, RZ, -R17 ;  /* 0x000000ffff11d224 */ /* 0x000fe200078e0a11 */
[----:B------:R-:W-:Y:S01]  /*28d0*/  ISETP.GE.AND P5, PT, R15, RZ, PT ;  /* 0x000000ff0f00720c */ /* 0x000fe20003fa6270 */
[----:B------:R-:W-:Y:S01]  /*28e0*/  @!P4 IMAD.MOV R14, RZ, RZ, -R14 ;  /* 0x000000ffff0ec224 */ /* 0x000fe200078e0a0e */
[----:B------:R-:W-:Y:S01]  /*28f0*/  ISETP.GE.AND P4, PT, R5, RZ, PT ;  /* 0x000000ff0500720c */ /* 0x000fe20003f86270 */
[----:B------:R-:W-:Y:S01]  /*2900*/  IMAD.HI.U32 R5, R8, R9, RZ ;  /* 0x0000000908057227 */ /* 0x000fe200078e00ff */
[----:B------:R-:W-:Y:S03]  /*2910*/  STL [R1+0x2a4], R17 ;  /* 0x0002a41101007387 */ /* 0x000fe60000100800 */
[----:B------:R-:W-:Y:S01]  /*2920*/  IMAD.MOV R4, RZ, RZ, -R4 ;  /* 0x000000ffff047224 */ /* 0x000fe200078e0a04 */
[----:B------:R0:W-:Y:S01]  /*2930*/  STL [R1+0x2ac], R14 ;  /* 0x0002ac0e01007387 */ /* 0x0001e20000100800 */
[--C-:B------:R-:W-:Y:S01]  /*2940*/  @!P2 IMAD.IADD R10, R10, 0x1, -R7.reuse ;  /* 0x000000010a0aa824 */ /* 0x100fe200078e0a07 */
[C---:B------:R-:W-:Y:S01]  /*2950*/  ISETP.GT.U32.AND P2, PT, R7.reuse, R2, PT ;  /* 0x000000020700720c */ /* 0x040fe20003f44070 */
[----:B------:R-:W-:Y:S01]  /*2960*/  IMAD R4, R7, R4, R6 ;  /* 0x0000000407047224 */ /* 0x000fe200078e0206 */
[----:B------:R1:W-:Y:S01]  /*2970*/  STL [R1+0x2b0], R13 ;  /* 0x0002b00d01007387 */ /* 0x0003e20000100800 */
[----:B------:R-:W-:-:S02]  /*2980*/  @!P3 IMAD.IADD R12, R12, 0x1, -R7 ;  /* 0x000000010c0cb824 */ /* 0x000fc400078e0a07 */
[----:B------:R-:W-:Y:S01]  /*2990*/  IMAD.MOV.U32 R18, RZ, RZ, R10 ;  /* 0x000000ffff127224 */ /* 0x000fe200078e000a */
[----:B------:R-:W-:Y:S01]  /*29a0*/  ISETP.GT.U32.AND P3, PT, R7, R4, PT ;  /* 0x000000040700720c */ /* 0x000fe20003f64070 */
[----:B------:R-:W-:Y:S02]  /*29b0*/  VIADD R15, R3, 0x25 ;  /* 0x00000025030f7836 */ /* 0x000fe40000000000 */
[----:B0-----:R-:W-:Y:S02]  /*29c0*/  IMAD.MOV R14, RZ, RZ, -R5 ;  /* 0x000000ffff0e7224 */ /* 0x001fe400078e0a05 */
[----:B------:R-:W-:Y:S01]  /*29d0*/  @!P6 IMAD.MOV R18, RZ, RZ, -R18 ;  /* 0x000000ffff12e224 */ /* 0x000fe200078e0a12 */
[----:B------:R-:W-:Y:S01]  /*29e0*/  IABS R11, R15 ;  /* 0x0000000f000b7213 */ /* 0x000fe20000000000 */
[C---:B------:R-:W-:Y:S02]  /*29f0*/  IMAD R6, R7.reuse, R14, R9 ;  /* 0x0000000e07067224 */ /* 0x040fe400078e0209 */
[--C-:B------:R-:W-:Y:S01]  /*2a00*/  @!P2 IMAD.IADD R2, R2, 0x1, -R7.reuse ;  /* 0x000000010202a824 */ /* 0x100fe200078e0a07 */
[----:B------:R0:W-:Y:S01]  /*2a10*/  STL [R1+0x54], R18 ;  /* 0x0000541201007387 */ /* 0x0001e20000100800 */
[----:B------:R-:W-:Y:S01]  /*2a20*/  IMAD.MOV.U32 R17, RZ, RZ, R12 ;  /* 0x000000ffff117224 */ /* 0x000fe200078e000c */
[----:B------:R-:W-:Y:S01]  /*2a30*/  ISETP.GT.U32.AND P6, PT, R7, R6, PT ;  /* 0x000000060700720c */ /* 0x000fe20003fc4070 */
[----:B------:R-:W-:Y:S01]  /*2a40*/  VIADD R16, R3, 0x26 ;  /* 0x0000002603107836 */ /* 0x000fe20000000000 */
[----:B------:R-:W-:Y:S01]  /*2a50*/  ISETP.GT.U32.AND P2, PT, R7, R2, PT ;  /* 0x000000020700720c */ /* 0x000fe20003f44070 */
[----:B------:R-:W-:-:S02]  /*2a60*/  @!P3 IMAD.IADD R4, R4, 0x1, -R7 ;  /* 0x000000010404b824 */ /* 0x000fc400078e0a07 */
[----:B------:R-:W-:Y:S01]  /*2a70*/  @!P5 IMAD.MOV R17, RZ, RZ, -R17 ;  /* 0x000000ffff11d224 */ /* 0x000fe200078e0a11 */
[----:B-1----:R-:W-:Y:S01]  /*2a80*/  IABS R13, R16 ;  /* 0x00000010000d7213 */ /* 0x002fe20000000000 */
[C---:B------:R-:W-:Y:S01]  /*2a90*/  IMAD.HI.U32 R5, R8.reuse, R11, RZ ;  /* 0x0000000b08057227 */ /* 0x040fe200078e00ff */
[----:B------:R-:W-:Y:S02]  /*2aa0*/  ISETP.GT.U32.AND P3, PT, R7, R4, PT ;  /* 0x000000040700720c */ /* 0x000fe40003f64070 */
[----:B------:R1:W-:Y:S01]  /*2ab0*/  STL [R1+0x50], R17 ;  /* 0x0000501101007387 */ /* 0x0003e20000100800 */
[----:B------:R-:W-:Y:S01]  /*2ac0*/  IMAD.HI.U32 R9, R8, R13, RZ ;  /* 0x0000000d08097227 */ /* 0x000fe200078e00ff */
[----:B0-----:R-:W-:Y:S02]  /*2ad0*/  IABS R18, R21 ;  /* 0x0000001500127213 */ /* 0x001fe40000000000 */
[----:B------:R-:W-:Y:S01]  /*2ae0*/  ISETP.GE.AND P5, PT, R15, RZ, PT ;  /* 0x000000ff0f00720c */ /* 0x000fe20003fa6270 */
[----:B------:R-:W-:-:S02]  /*2af0*/  @!P6 IMAD.IADD R6, R6, 0x1, -R7 ;  /* 0x000000010606e824 */ /* 0x000fc400078e0a07 */
[----:B------:R-:W-:Y:S02]  /*2b00*/  IMAD.MOV R10, RZ, RZ, -R5 ;  /* 0x000000ffff0a7224 */ /* 0x000fe400078e0a05 */
[----:B------:R-:W-:Y:S01]  /*2b10*/  IMAD.MOV R12, RZ, RZ, -R9 ;  /* 0x000000ffff0c7224 */ /* 0x000fe200078e0a09 */
[----:B------:R-:W-:Y:S01]  /*2b20*/  ISETP.GT.U32.AND P6, PT, R7, R6, PT ;  /* 0x000000060700720c */ /* 0x000fe20003fc4070 */
[----:B-1----:R-:W-:Y:S02]  /*2b30*/  VIADD R17, R3, 0x27 ;  /* 0x0000002703117836 */ /* 0x002fe40000000000 */
[----:B------:R-:W-:Y:S02]  /*2b40*/  IMAD R10, R7, R10, R11 ;  /* 0x0000000a070a7224 */ /* 0x000fe400078e020b */
[----:B------:R-:W-:Y:S01]  /*2b50*/  VIADD R19, R3, 0x28 ;  /* 0x0000002803137836 */ /* 0x000fe20000000000 */
[----:B------:R-:W-:Y:S01]  /*2b60*/  IABS R14, R17 ;  /* 0x00000011000e7213 */ /* 0x000fe20000000000 */
[----:B------:R-:W-:Y:S01]  /*2b70*/  @!P2 IMAD.IADD R2, R2, 0x1, -R7 ;  /* 0x000000010202a824 */ /* 0x000fe200078e0a07 */
[----:B------:R-:W-:Y:S01]  /*2b80*/  ISETP.GE.AND P2, PT, R16, RZ, PT ;  /* 0x000000ff1000720c */ /* 0x000fe20003f46270 */
[C---:B------:R-:W-:Y:S01]  /*2b90*/  IMAD R12, R7.reuse, R12, R13 ;  /* 0x0000000c070c7224 */ /* 0x040fe200078e020d */
[----:B------:R-:W-:Y:S01]  /*2ba0*/  IABS R16, R19 ;  /* 0x0000001300107213 */ /* 0x000fe20000000000 */
[----:B------:R-:W-:Y:S01]  /*2bb0*/  @!P3 IMAD.IADD R4, R4, 0x1, -R7 ;  /* 0x000000010404b824 */ /* 0x000fe200078e0a07 */
[----:B------:R-:W-:Y:S01]  /*2bc0*/  ISETP.GT.U32.AND P3, PT, R7, R10, PT ;  /* 0x0000000a0700720c */ /* 0x000fe20003f64070 */
[----:B------:R-:W-:-:S04]  /*2bd0*/  IMAD.HI.U32 R5, R8, R14, RZ ;  /* 0x0000000e08057227 */ /* 0x000fc800078e00ff */
[----:B------:R-:W-:Y:S01]  /*2be0*/  @!P6 IMAD.IADD R6, R6, 0x1, -R7 ;  /* 0x000000010606e824 */ /* 0x000fe200078e0a07 */
[----:B------:R-:W-:Y:S01]  /*2bf0*/  ISETP.GT.U32.AND P6, PT, R7, R12, PT ;  /* 0x0000000c0700720c */ /* 0x000fe20003fc4070 */
[----:B------:R-:W-:Y:S02]  /*2c00*/  IMAD.MOV R11, RZ, RZ, -R5 ;  /* 0x000000ffff0b7224 */ /* 0x000fe400078e0a05 */
[----:B------:R-:W-:-:S04]  /*2c10*/  IMAD.HI.U32 R5, R8, R16, RZ ;  /* 0x0000001008057227 */ /* 0x000fc800078e00ff */
[C---:B------:R-:W-:Y:S02]  /*2c20*/  IMAD R14, R7.reuse, R11, R14 ;  /* 0x0000000b070e7224 */ /* 0x040fe400078e020e */
[----:B------:R-:W-:Y:S02]  /*2c30*/  IMAD.MOV R13, RZ, RZ, -R5 ;  /* 0x000000ffff0d7224 */ /* 0x000fe400078e0a05 */
[--C-:B------:R-:W-:Y:S01]  /*2c40*/  @!P3 IMAD.IADD R10, R10, 0x1, -R7.reuse ;  /* 0x000000010a0ab824 */ /* 0x100fe200078e0a07 */
[C---:B------:R-:W-:Y:S01]  /*2c50*/  ISETP.GT.U32.AND P3, PT, R7.reuse, R14, PT ;  /* 0x0000000e0700720c */ /* 0x040fe20003f64070 */
[C---:B------:R-:W-:Y:S02]  /*2c60*/  IMAD R16, R7.reuse, R13, R16 ;  /* 0x0000000d07107224 */ /* 0x040fe400078e0210 */
[----:B------:R-:W-:Y:S02]  /*2c70*/  @!P6 IMAD.IADD R12, R12, 0x1, -R7 ;  /* 0x000000010c0ce824 */ /* 0x000fe400078e0a07 */
[----:B------:R-:W-:Y:S01]  /*2c80*/  IMAD.MOV.U32 R26, RZ, RZ, R2 ;  /* 0x000000ffff1a7224 */ /* 0x000fe200078e0002 */
[----:B------:R-:W-:Y:S01]  /*2c90*/  ISETP.GT.U32.AND P6, PT, R7, R16, PT ;  /* 0x000000100700720c */ /* 0x000fe20003fc4070 */
[----:B------:R-:W-:-:S04]  /*2ca0*/  IMAD.HI.U32 R9, R8, R18, RZ ;  /* 0x0000001208097227 */ /* 0x000fc800078e00ff */
[----:B------:R-:W-:Y:S01]  /*2cb0*/  @!P1 IMAD.MOV R26, RZ, RZ, -R26 ;  /* 0x000000ffff1a9224 */ /* 0x000fe200078e0a1a */
[----:B------:R-:W-:Y:S01]  /*2cc0*/  ISETP.GT.U32.AND P1, PT, R7, R12, PT ;  /* 0x0000000c0700720c */ /* 0x000fe20003f24070 */
[C---:B------:R-:W-:Y:S02]  /*2cd0*/  VIADD R15, R3.reuse, 0x2b ;  /* 0x0000002b030f7836 */ /* 0x040fe40000000000 */
[----:B------:R-:W-:Y:S01]  /*2ce0*/  @!P4 IMAD.MOV R4, RZ, RZ, -R4 ;  /* 0x000000ffff04c224 */ /* 0x000fe200078e0a04 */
[----:B------:R-:W-:Y:S01]  /*2cf0*/  STL [R1+0x4c], R26 ;  /* 0x00004c1a01007387 */ /* 0x000fe20000100800 */
[----:B------:R-:W-:Y:S01]  /*2d00*/  VIADD R23, R3, 0x2a ;  /* 0x0000002a03177836 */ /* 0x000fe20000000000 */
[----:B------:R-:W-:Y:S01]  /*2d10*/  IABS R22, R15 ;  /* 0x0000000f00167213 */ /* 0x000fe20000000000 */
[----:B------:R-:W-:Y:S01]  /*2d20*/  IMAD.MOV R9, RZ, RZ, -R9 ;  /* 0x000000ffff097224 */ /* 0x000fe200078e0a09 */
[----:B------:R0:W-:Y:S01]  /*2d30*/  STL [R1+0x2b4], R4 ;  /* 0x0002b40401007387 */ /* 0x0001e20000100800 */
[--C-:B------:R-:W-:Y:S01]  /*2d40*/  @!P3 IMAD.IADD R14, R14, 0x1, -R7.reuse ;  /* 0x000000010e0eb824 */ /* 0x100fe200078e0a07 */
[C---:B------:R-:W-:Y:S01]  /*2d50*/  ISETP.GT.U32.AND P3, PT, R7.reuse, R10, PT ;  /* 0x0000000a0700720c */ /* 0x040fe20003f64070 */
[C---:B------:R-:W-:Y:S01]  /*2d60*/  IMAD R18, R7.reuse, R9, R18 ;  /* 0x0000000907127224 */ /* 0x040fe200078e0212 */
[----:B------:R-:W-:Y:S01]  /*2d70*/  IABS R20, R23 ;  /* 0x0000001700147213 */ /* 0x000fe20000000000 */
[----:B------:R-:W-:Y:S01]  /*2d80*/  @!P6 IMAD.IADD R16, R16, 0x1, -R7 ;  /* 0x000000011010e824 */ /* 0x000fe200078e0a07 */
[----:B------:R-:W-:Y:S01]  /*2d90*/  ISETP.GT.U32.AND P6, PT, R7, R14, PT ;  /* 0x0000000e0700720c */ /* 0x000fe20003fc4070 */
[----:B------:R-:W-:-:S03]  /*2da0*/  IMAD.HI.U32 R5, R8, R22, RZ ;  /* 0x0000001608057227 */ /* 0x000fc600078e00ff */
[----:B------:R-:W-:Y:S01]  /*2db0*/  ISETP.GT.U32.AND P4, PT, R7, R16, PT ;  /* 0x000000100700720c */ /* 0x000fe20003f84070 */
[----:B0-----:R-:W-:Y:S02]  /*2dc0*/  IMAD.MOV.U32 R4, RZ, RZ, R6 ;  /* 0x000000ffff047224 */ /* 0x001fe400078e0006 */
[----:B------:R-:W-:-:S04]  /*2dd0*/  IMAD.HI.U32 R11, R8, R20, RZ ;  /* 0x00000014080b7227 */ /* 0x000fc800078e00ff */
[----:B------:R-:W-:Y:S01]  /*2de0*/  @!P0 IMAD.MOV R4, RZ, RZ, -R4 ;  /* 0x000000ffff048224 */ /* 0x000fe200078e0a04 */
[----:B------:R-:W-:Y:S01]  /*2df0*/  ISETP.GT.U32.AND P0, PT, R7, R18, PT ;  /* 0x000000120700720c */ /* 0x000fe20003f04070 */
[----:B------:R-:W-:Y:S02]  /*2e00*/  IMAD.MOV R5, RZ, RZ, -R5 ;  /* 0x000000ffff057224 */ /* 0x000fe400078e0a05 */
[C---:B------:R-:W-:Y:S01]  /*2e10*/  VIADD R24, R3.reuse, 0x2d ;  /* 0x0000002d03187836 */ /* 0x040fe20000000000 */
[----:B------:R0:W-:Y:S01]  /*2e20*/  STL [R1+0x2b8], R4 ;  /* 0x0002b80401007387 */ /* 0x0001e20000100800 */
[----:B------:R-:W-:Y:S02]  /*2e30*/  VIADD R13, R3, 0x2c ;  /* 0x0000002c030d7836 */ /* 0x000fe40000000000 */
[----:B------:R-:W-:Y:S01]  /*2e40*/  IMAD.MOV R11, RZ, RZ, -R11 ;  /* 0x000000ffff0b7224 */ /* 0x000fe200078e0a0b */
[----:B------:R-:W-:Y:S01]  /*2e50*/  IABS R2, R24 ;  /* 0x0000001800027213 */ /* 0x000fe20000000000 */
[----:B------:R-:W-:Y:S01]  /*2e60*/  IMAD R22, R7, R5, R22 ;  /* 0x0000000507167224 */ /* 0x000fe200078e0216 */
[----:B------:R-:W-:Y:S01]  /*2e70*/  IABS R5, R13 ;  /* 0x0000000d00057213 */ /* 0x000fe20000000000 */
[----:B------:R-:W-:-:S02]  /*2e80*/  @!P3 IMAD.IADD R10, R10, 0x1, -R7 ;  /* 0x000000010a0ab824 */ /* 0x000fc400078e0a07 */
[--C-:B------:R-:W-:Y:S01]  /*2e90*/  @!P1 IMAD.IADD R12, R12, 0x1, -R7.reuse ;  /* 0x000000010c0c9824 */ /* 0x100fe200078e0a07 */
[----:B------:R-:W-:Y:S01]  /*2ea0*/  ISETP.GE.AND P1, PT, R17, RZ, PT ;  /* 0x000000ff1100720c */ /* 0x000fe20003f26270 */
[C---:B------:R-:W-:Y:S02]  /*2eb0*/  IMAD R20, R7.reuse, R11, R20 ;  /* 0x0000000b07147224 */ /* 0x040fe400078e0214 */
[----:B------:R-:W-:Y:S01]  /*2ec0*/  @!P6 IMAD.IADD R14, R14, 0x1, -R7 ;  /* 0x000000010e0ee824 */ /* 0x000fe200078e0a07 */
[C---:B------:R-:W-:Y:S01]  /*2ed0*/  ISETP.GT.U32.AND P6, PT, R7.reuse, R22, PT ;  /* 0x000000160700720c */ /* 0x040fe20003fc4070 */
[----:B------:R-:W-:Y:S01]  /*2ee0*/  IMAD.MOV.U32 R11, RZ, RZ, R10 ;  /* 0x000000ffff0b7224 */ /* 0x000fe200078e000a */
[----:B------:R-:W-:Y:S01]  /*2ef0*/  ISETP.GT.U32.AND P3, PT, R7, R20, PT ;  /* 0x000000140700720c */ /* 0x000fe20003f64070 */
[----:B------:R-:W-:Y:S02]  /*2f00*/  IMAD.MOV.U32 R9, RZ, RZ, R12 ;  /* 0x000000ffff097224 */ /* 0x000fe400078e000c */
[----:B------:R-:W-:-:S02]  /*2f10*/  IMAD.MOV.U32 R6, RZ, RZ, R2 ;  /* 0x000000ffff067224 */ /* 0x000fc400078e0002 */
[----:B------:R-:W-:Y:S01]  /*2f20*/  @!P0 IMAD.IADD R18, R18, 0x1, -R7 ;  /* 0x0000000112128824 */ /* 0x000fe200078e0a07 */
[----:B------:R-:W-:Y:S01]  /*2f30*/  ISETP.GE.AND P0, PT, R21, RZ, PT ;  /* 0x000000ff1500720c */ /* 0x000fe20003f06270 */
[----:B------:R-:W-:-:S04]  /*2f40*/  IMAD.HI.U32 R2, R8, R5, RZ ;  /* 0x0000000508027227 */ /* 0x000fc800078e00ff */
[----:B------:R-:W-:Y:S01]  /*2f50*/  @!P5 IMAD.MOV R11, RZ, RZ, -R11 ;  /* 0x000000ffff0bd224 */ /* 0x000fe200078e0a0b */
[----:B------:R-:W-:Y:S01]  /*2f60*/  ISETP.GT.U32.AND P5, PT, R7, R18, PT ;  /* 0x000000120700720c */ /* 0x000fe20003fa4070 */
[----:B------:R-:W-:Y:S02]  /*2f70*/  @!P2 IMAD.MOV R9, RZ, RZ, -R9 ;  /* 0x000000ffff09a224 */ /* 0x000fe400078e0a09 */
[----:B------:R-:W-:Y:S01]  /*2f80*/  IMAD.MOV R2, RZ, RZ, -R2 ;  /* 0x000000ffff027224 */ /* 0x000fe200078e0a02 */
[----:B------:R-:W-:Y:S01]  /*2f90*/  STL [R1+0x2c0], R11 ;  /* 0x0002c00b01007387 */ /* 0x000fe20000100800 */
[----:B0-----:R-:W-:-:S03]  /*2fa0*/  IMAD.HI.U32 R4, R8, R6, RZ ;  /* 0x0000000608047227 */ /* 0x001fc600078e00ff */
[----:B------:R0:W-:Y:S01]  /*2fb0*/  STL [R1+0x2c4], R9 ;  /* 0x0002c40901007387 */ /* 0x0001e20000100800 */
[----:B------:R-:W-:Y:S01]  /*2fc0*/  @!P4 IMAD.IADD R16, R16, 0x1, -R7 ;  /* 0x000000011010c824 */ /* 0x000fe200078e0a07 */
[----:B------:R-:W-:Y:S01]  /*2fd0*/  ISETP.GE.AND P4, PT, R19, RZ, PT ;  /* 0x000000ff1300720c */ /* 0x000fe20003f86270 */
[----:B------:R-:W-:Y:S02]  /*2fe0*/  IMAD R2, R7, R2, R5 ;  /* 0x0000000207027224 */ /* 0x000fe400078e0205 */
[----:B------:R-:W-:Y:S02]  /*2ff0*/  IMAD.MOV R4, RZ, RZ, -R4 ;  /* 0x000000ffff047224 */ /* 0x000fe400078e0a04 */
[--C-:B------:R-:W-:Y:S02]  /*3000*/  @!P6 IMAD.IADD R22, R22, 0x1, -R7.reuse ;  /* 0x000000011616e824 */ /* 0x100fe400078e0a07 */
[----:B------:R-:W-:Y:S01]  /*3010*/  @!P3 IMAD.IADD R20, R20, 0x1, -R7 ;  /* 0x000000011414b824 */ /* 0x000fe200078e0a07 */
[----:B------:R-:W-:Y:S01]  /*3020*/  ISETP.GE.AND P3, PT, R23, RZ, PT ;  /* 0x000000ff1700720c */ /* 0x000fe20003f66270 */
[----:B0-----:R-:W-:Y:S01]  /*3030*/  IMAD.MOV.U32 R9, RZ, RZ, R14 ;  /* 0x000000ffff097224 */ /* 0x001fe200078e000e */
[C---:B------:R-:W-:Y:S01]  /*3040*/  ISETP.GT.U32.AND P6, PT, R7.reuse, R22, PT ;  /* 0x000000160700720c */ /* 0x040fe20003fc4070 */
[C---:B------:R-:W-:Y:S01]  /*3050*/  IMAD R4, R7.reuse, R4, R6 ;  /* 0x0000000407047224 */ /* 0x040fe200078e0206 */
[C---:B------:R-:W-:Y:S01]  /*3060*/  ISETP.GT.U32.AND P2, PT, R7.reuse, R20, PT ;  /* 0x000000140700720c */ /* 0x040fe20003f44070 */
[----:B------:R-:W-:Y:S01]  /*3070*/  @!P1 IMAD.MOV R9, RZ, RZ, -R9 ;  /* 0x000000ffff099224 */ /* 0x000fe200078e0a09 */
[----:B------:R-:W-:Y:S01]  /*3080*/  ISETP.GT.U32.AND P1, PT, R7, R2, PT ;  /* 0x000000020700720c */ /* 0x000fe20003f24070 */
[----:B------:R-:W-:-:S02]  /*3090*/  VIADD R6, R3, 0x2e ;  /* 0x0000002e03067836 */ /* 0x000fc40000000000 */
[----:B------:R-:W-:Y:S01]  /*30a0*/  IMAD.MOV.U32 R5, RZ, RZ, R16 ;  /* 0x000000ffff057224 */ /* 0x000fe200078e0010 */
[----:B------:R0:W-:Y:S01]  /*30b0*/  STL [R1+0x2d0], R9 ;  /* 0x0002d00901007387 */ /* 0x0001e20000100800 */
[----:B------:R-:W-:Y:S01]  /*30c0*/  @!P5 IMAD.IADD R18, R18, 0x1, -R7 ;  /* 0x000000011212d824 */ /* 0x000fe200078e0a07 */
[----:B------:R-:W-:Y:S01]  /*30d0*/  ISETP.GT.U32.AND P5, PT, R7, R4, PT ;  /* 0x000000040700720c */ /* 0x000fe20003fa4070 */
[----:B------:R-:W-:Y:S02]  /*30e0*/  VIADD R14, R3, 0x2f ;  /* 0x0000002f030e7836 */ /* 0x000fe40000000000 */
[----:B------:R-:W-:Y:S01]  /*30f0*/  @!P4 IMAD.MOV R5, RZ, RZ, -R5 ;  /* 0x000000ffff05c224 */ /* 0x000fe200078e0a05 */
[----:B------:R-:W-:Y:S01]  /*3100*/  ISETP.GE.AND P4, PT, R15, RZ, PT ;  /* 0x000000ff0f00720c */ /* 0x000fe20003f86270 */
[----:B------:R-:W-:Y:S01]  /*3110*/  IMAD.MOV.U32 R12, RZ, RZ, R18 ;  /* 0x000000ffff0c7224 */ /* 0x000fe200078e0012 */
[----:B------:R-:W-:Y:S01]  /*3120*/  IABS R11, R14 ;  /* 0x0000000e000b7213 */ /* 0x000fe20000000000 */
[----:B------:R-:W-:Y:S01]  /*3130*/  @!P1 IMAD.IADD R2, R2, 0x1, -R7 ;  /* 0x0000000102029824 */ /* 0x000fe200078e0a07 */
[----:B0-----:R-:W-:Y:S01]  /*3140*/  IABS R9, R6 ;  /* 0x0000000600097213 */ /* 0x001fe20000000000 */
[----:B------:R0:W-:Y:S01]  /*3150*/  STL [R1+0x48], R5 ;  /* 0x0000480501007387 */ /* 0x0001e20000100800 */
[----:B------:R-:W-:Y:S01]  /*3160*/  @!P0 IMAD.MOV R12, RZ, RZ, -R12 ;  /* 0x000000ffff0c8224 */ /* 0x000fe200078e0a0c */
[----:B------:R-:W-:Y:S01]  /*3170*/  ISETP.GE.AND P1, PT, R6, RZ, PT ;  /* 0x000000ff0600720c */ /* 0x000fe20003f26270 */
[----:B------:R-:W-:Y:S01]  /*3180*/  IMAD.HI.U32 R6, R8, R11, RZ ;  /* 0x0000000b08067227 */ /* 0x000fe200078e00ff */
[----:B------:R-:W-:-:S02]  /*3190*/  ISETP.GT.U32.AND P0, PT, R7, R2, PT ;  /* 0x000000020700720c */ /* 0x000fc40003f04070 */
[----:B------:R1:W-:Y:S01]  /*31a0*/  STL [R1+0x44], R12 ;  /* 0x0000440c01007387 */ /* 0x0003e20000100800 */
[--C-:B------:R-:W-:Y:S01]  /*31b0*/  @!P6 IMAD.IADD R22, R22, 0x1, -R7.reuse ;  /* 0x000000011616e824 */ /* 0x100fe200078e0a07 */
[----:B------:R-:W-:Y:S01]  /*31c0*/  ISETP.GE.AND P6, PT, R24, RZ, PT ;  /* 0x000000ff1800720c */ /* 0x000fe20003fc6270 */
[----:B------:R-:W-:Y:S01]  /*31d0*/  @!P2 IMAD.IADD R20, R20, 0x1, -R7 ;  /* 0x000000011414a824 */ /* 0x000fe200078e0a07 */
[----:B------:R-:W-:Y:S01]  /*31e0*/  ISETP.GE.AND P2, PT, R13, RZ, PT ;  /* 0x000000ff0d00720c */ /* 0x000fe20003f46270 */
[----:B0-----:R-:W-:-:S04]  /*31f0*/  IMAD.HI.U32 R5, R8, R9, RZ ;  /* 0x0000000908057227 */ /* 0x001fc800078e00ff */
[----:B------:R-:W-:Y:S02]  /*3200*/  IMAD.MOV R10, RZ, RZ, -R5 ;  /* 0x000000ffff0a7224 */ /* 0x000fe400078e0a05 */
[----:B------:R-:W-:Y:S02]  /*3210*/  @!P5 IMAD.IADD R4, R4, 0x1, -R7 ;  /* 0x000000010404d824 */ /* 0x000fe400078e0a07 */
[----:B-1----:R-:W-:Y:S02]  /*3220*/  IMAD.MOV R12, RZ, RZ, -R6 ;  /* 0x000000ffff0c7224 */ /* 0x002fe400078e0a06 */
[C---:B------:R-:W-:Y:S01]  /*3230*/  IMAD R6, R7.reuse, R10, R9 ;  /* 0x0000000a07067224 */ /* 0x040fe200078e0209 */
[C---:B------:R-:W-:Y:S01]  /*3240*/  ISETP.GT.U32.AND P5, PT, R7.reuse, R4, PT ;  /* 0x000000040700720c */ /* 0x040fe20003fa4070 */
[----:B------:R-:W-:Y:S02]  /*3250*/  IMAD.MOV.U32 R13, RZ, RZ, R22 ;  /* 0x000000ffff0d7224 */ /* 0x000fe400078e0016 */
[----:B------:R-:W-:-:S02]  /*3260*/  IMAD R10, R7, R12, R11 ;  /* 0x0000000c070a7224 */ /* 0x000fc400078e020b */
[----:B------:R-:W-:Y:S01]  /*3270*/  @!P4 IMAD.MOV R13, RZ, RZ, -R13 ;  /* 0x000000ffff0dc224 */ /* 0x000fe200078e0a0d */
[----:B------:R-:W-:Y:S01]  /*3280*/  ISETP.GT.U32.AND P4, PT, R7, R6, PT ;  /* 0x000000060700720c */ /* 0x000fe20003f84070 */
[----:B------:R-:W-:Y:S02]  /*3290*/  IMAD.MOV.U32 R16, RZ, RZ, R20 ;  /* 0x000000ffff107224 */ /* 0x000fe400078e0014 */
[----:B------:R-:W-:Y:S02]  /*32a0*/  VIADD R5, R3, 0x30 ;  /* 0x0000003003057836 */ /* 0x000fe40000000000 */
[----:B------:R-:W-:Y:S01]  /*32b0*/  @!P3 IMAD.MOV R16, RZ, RZ, -R16 ;  /* 0x000000ffff10b224 */ /* 0x000fe200078e0a10 */
[----:B------:R-:W-:Y:S01]  /*32c0*/  ISETP.GE.AND P3, PT, R14, RZ, PT ;  /* 0x000000ff0e00720c */ /* 0x000fe20003f66270 */
[--C-:B------:R-:W-:Y:S01]  /*32d0*/  @!P5 IMAD.IADD R4, R4, 0x1, -R7.reuse ;  /* 0x000000010404d824 */ /* 0x100fe200078e0a07 */
[----:B------:R-:W-:Y:S01]  /*32e0*/  ISETP.GT.U32.AND P5, PT, R7, R10, PT ;  /* 0x0000000a0700720c */ /* 0x000fe20003fa4070 */
[C---:B------:R-:W-:Y:S01]  /*32f0*/  VIADD R12, R3.reuse, 0x32 ;  /* 0x00000032030c7836 */ /* 0x040fe20000000000 */
[----:B------:R0:W-:Y:S01]  /*3300*/  STL [R1+0x40], R16 ;  /* 0x0000401001007387 */ /* 0x0001e20000100800 */
[--C-:B------:R-:W-:Y:S01]  /*3310*/  @!P0 IMAD.IADD R2, R2, 0x1, -R7.reuse ;  /* 0x0000000102028824 */ /* 0x100fe200078e0a07 */
[----:B------:R-:W-:Y:S01]  /*3320*/  IABS R11, R5 ;  /* 0x00000005000b7213 */ /* 0x000fe20000000000 */
[--C-:B------:R-:W-:Y:S01]  /*3330*/  @!P4 IMAD.IADD R6, R6, 0x1, -R7.reuse ;  /* 0x000000010606c824 */ /* 0x100fe200078e0a07 */
[----:B------:R1:W-:Y:S01]  /*3340*/  STL [R1+0x2d8], R13 ;  /* 0x0002d80d01007387 */ /* 0x0003e20000100800 */
[----:B------:R-:W-:Y:S01]  /*3350*/  VIADD R9, R3, 0x31 ;  /* 0x0000003103097836 */ /* 0x000fe20000000000 */
[----:B------:R-:W-:Y:S01]  /*3360*/  ISETP.GE.AND P0, PT, R5, RZ, PT ;  /* 0x000000ff0500720c */ /* 0x000fe20003f06270 */
[----:B------:R-:W-:Y:S01]  /*3370*/  @!P6 IMAD.MOV R4, RZ, RZ, -R4 ;  /* 0x000000ffff04e224 */ /* 0x000fe200078e0a04 */
[----:B------:R-:W-:Y:S01]  /*3380*/  ISETP.GT.U32.AND P4, PT, R7, R6, PT ;  /* 0x000000060700720c */ /* 0x000fe20003f84070 */
[C---:B------:R-:W-:Y:S01]  /*3390*/  VIADD R15, R3.reuse, 0x34 ;  /* 0x00000034030f7836 */ /* 0x040fe20000000000 */
[----:B0-----:R-:W-:Y:S01]  /*33a0*/  IABS R16, R12 ;  /* 0x0000000c00107213 */ /* 0x001fe20000000000 */
[----:B------:R-:W-:Y:S01]  /*33b0*/  @!P5 IMAD.IADD R10, R10, 0x1, -R7 ;  /* 0x000000010a0ad824 */ /* 0x000fe200078e0a07 */
[----:B------:R-:W-:Y:S01]  /*33c0*/  IABS R14, R9 ;  /* 0x00000009000e7213 */ /* 0x000fe20000000000 */
[----:B------:R-:W-:Y:S01]  /*33d0*/  VIADD R17, R3, 0x35 ;  /* 0x0000003503117836 */ /* 0x000fe20000000000 */
[----:B------:R-:W-:Y:S01]  /*33e0*/  ISETP.GE.AND P6, PT, R12, RZ, PT ;  /* 0x000000ff0c00720c */ /* 0x000fe20003fc6270 */
[----:B-1----:R-:W-:Y:S01]  /*33f0*/  IMAD.MOV.U32 R13, RZ, RZ, R2 ;  /* 0x000000ffff0d7224 */ /* 0x002fe200078e0002 */
[----:B------:R-:W-:Y:S01]  /*3400*/  ISETP.GT.U32.AND P5, PT, R7, R10, PT ;  /* 0x0000000a0700720c */ /* 0x000fe20003fa4070 */
[----:B------:R-:W-:-:S04]  /*3410*/  IMAD.HI.U32 R2, R8, R11, RZ ;  /* 0x0000000b08027227 */ /* 0x000fc800078e00ff */
[----:B------:R-:W-:Y:S01]  /*3420*/  @!P2 IMAD.MOV R13, RZ, RZ, -R13 ;  /* 0x000000ffff0da224 */ /* 0x000fe200078e0a0d */
[----:B------:R-:W-:Y:S01]  /*3430*/  ISETP.GE.AND P2, PT, R9, RZ, PT ;  /* 0x000000ff0900720c */ /* 0x000fe20003f46270 */
[----:B------:R-:W-:-:S03]  /*3440*/  IMAD.HI.U32 R9, R8, R16, RZ ;  /* 0x0000001008097227 */ /* 0x000fc600078e00ff */
[----:B------:R-:W-:Y:S01]  /*3450*/  STL [R1+0x2e0], R13 ;  /* 0x0002e00d01007387 */ /* 0x000fe20000100800 */
[----:B------:R-:W-:Y:S02]  /*3460*/  IMAD.MOV R2, RZ, RZ, -R2 ;  /* 0x000000ffff027224 */ /* 0x000fe400078e0a02 */
[----:B------:R-:W-:Y:S01]  /*3470*/  IMAD.HI.U32 R5, R8, R14, RZ ;  /* 0x0000000e08057227 */ /* 0x000fe200078e00ff */
[----:B------:R0:W-:Y:S03]  /*3480*/  STL [R1+0x2e4], R4 ;  /* 0x0002e40401007387 */ /* 0x0001e60000100800 */
[----:B------:R-:W-:Y:S02]  /*3490*/  IMAD.MOV R9, RZ, RZ, -R9 ;  /* 0x000000ffff097224 */ /* 0x000fe400078e0a09 */
[----:B------:R-:W-:Y:S02]  /*34a0*/  @!P4 IMAD.IADD R6, R6, 0x1, -R7 ;  /* 0x000000010606c824 */ /* 0x000fe400078e0a07 */
[C---:B------:R-:W-:Y:S01]  /*34b0*/  IMAD R2, R7.reuse, R2, R11 ;  /* 0x0000000207027224 */ /* 0x040fe200078e020b */
[----:B------:R-:W-:Y:S01]  /*34c0*/  IABS R11, R17 ;  /* 0x00000011000b7213 */ /* 0x000fe20000000000 */
[----:B------:R-:W-:Y:S01]  /*34d0*/  IMAD.MOV R5, RZ, RZ, -R5 ;  /* 0x000000ffff057224 */ /* 0x000fe200078e0a05 */
[----:B0-----:R-:W-:Y:S01]  /*34e0*/  IABS R4, R15 ;  /* 0x0000000f00047213 */ /* 0x001fe20000000000 */
[C---:B------:R-:W-:Y:S01]  /*34f0*/  IMAD R16, R7.reuse, R9, R16 ;  /* 0x0000000907107224 */ /* 0x040fe200078e0210 */
[----:B------:R-:W-:Y:S01]  /*3500*/  ISETP.GT.U32.AND P4, PT, R7, R2, PT ;  /* 0x000000020700720c */ /* 0x000fe20003f84070 */
[----:B------:R-:W-:-:S02]  /*3510*/  IMAD.MOV.U32 R18, RZ, RZ, R6 ;  /* 0x000000ffff127224 */ /* 0x000fc400078e0006 */
[C---:B------:R-:W-:Y:S02]  /*3520*/  IMAD R14, R7.reuse, R5, R14 ;  /* 0x00000005070e7224 */ /* 0x040fe400078e020e */
[----:B------:R-:W-:Y:S01]  /*3530*/  @!P1 IMAD.MOV R18, RZ, RZ, -R18 ;  /* 0x000000ffff129224 */ /* 0x000fe200078e0a12 */
[----:B------:R-:W-:Y:S01]  /*3540*/  ISETP.GT.U32.AND P1, PT, R7, R16, PT ;  /* 0x000000100700720c */ /* 0x000fe20003f24070 */
[----:B------:R-:W-:Y:S02]  /*3550*/  VIADD R12, R3, 0x33 ;  /* 0x00000033030c7836 */ /* 0x000fe40000000000 */
[--C-:B------:R-:W-:Y:S01]  /*3560*/  @!P5 IMAD.IADD R10, R10, 0x1, -R7.reuse ;  /* 0x000000010a0ad824 */ /* 0x100fe200078e0a07 */
[----:B------:R-:W-:Y:S01]  /*3570*/  ISETP.GT.U32.AND P5, PT, R7, R14, PT ;  /* 0x0000000e0700720c */ /* 0x000fe20003fa4070 */
[----:B------:R-:W-:Y:S01]  /*3580*/  IMAD.MOV.U32 R6, RZ, RZ, R4 ;  /* 0x000000ffff067224 */ /* 0x000fe200078e0004 */
[----:B------:R-:W-:Y:S01]  /*3590*/  IABS R5, R12 ;  /* 0x0000000c00057213 */ /* 0x000fe20000000000 */
[----:B------:R-:W-:Y:S01]  /*35a0*/  @!P4 IMAD.IADD R2, R2, 0x1, -R7 ;  /* 0x000000010202c824 */ /* 0x000fe200078e0a07 */
[----:B------:R-:W-:Y:S01]  /*35b0*/  STL [R1+0x2f0], R18 ;  /* 0x0002f01201007387 */ /* 0x000fe20000100800 */
[----:B------:R-:W-:-:S02]  /*35c0*/  VIADD R19, R3, 0x36 ;  /* 0x0000003603137836 */ /* 0x000fc40000000000 */
[----:B------:R-:W-:Y:S01]  /*35d0*/  IMAD.HI.U32 R4, R8, R5, RZ ;  /* 0x0000000508047227 */ /* 0x000fe200078e00ff */
[C---:B------:R-:W-:Y:S02]  /*35e0*/  ISETP.GT.U32.AND P4, PT, R7.reuse, R2, PT ;  /* 0x000000020700720c */ /* 0x040fe40003f84070 */
[----:B------:R-:W-:Y:S01]  /*35f0*/  IABS R13, R19 ;  /* 0x00000013000d7213 */ /* 0x000fe20000000000 */
[--C-:B------:R-:W-:Y:S02]  /*3600*/  @!P1 IMAD.IADD R16, R16, 0x1, -R7.reuse ;  /* 0x0000000110109824 */ /* 0x100fe400078e0a07 */
[----:B------:R-:W-:Y:S02]  /*3610*/  @!P5 IMAD.IADD R14, R14, 0x1, -R7 ;  /* 0x000000010e0ed824 */ /* 0x000fe400078e0a07 */
[----:B------:R-:W-:Y:S01]  /*3620*/  IMAD.MOV.U32 R9, RZ, RZ, R10 ;  /* 0x000000ffff097224 */ /* 0x000fe200078e000a */
[C---:B------:R-:W-:Y:S01]  /*3630*/  ISETP.GT.U32.AND P1, PT, R7.reuse, R16, PT ;  /* 0x000000100700720c */ /* 0x040fe20003f24070 */
[----:B------:R-:W-:Y:S01]  /*3640*/  IMAD.MOV R4, RZ, RZ, -R4 ;  /* 0x000000ffff047224 */ /* 0x000fe200078e0a04 */
[C---:B------:R-:W-:Y:S01]  /*3650*/  ISETP.GT.U32.AND P5, PT, R7.reuse, R14, PT ;  /* 0x0000000e0700720c */ /* 0x040fe20003fa4070 */
[----:B------:R-:W-:Y:S01]  /*3660*/  @!P3 IMAD.MOV R9, RZ, RZ, -R9 ;  /* 0x000000ffff09b224 */ /* 0x000fe200078e0a09 */
[----:B------:R-:W-:Y:S01]  /*3670*/  ISETP.GE.AND P3, PT, R12, RZ, PT ;  /* 0x000000ff0c00720c */ /* 0x000fe20003f66270 */
[----:B------:R-:W-:-:S02]  /*3680*/  IMAD R10, R7, R4, R5 ;  /* 0x00000004070a7224 */ /* 0x000fc400078e0205 */
[C---:B------:R-:W-:Y:S01]  /*3690*/  IMAD.HI.U32 R4, R8.reuse, R6, RZ ;  /* 0x0000000608047227 */ /* 0x040fe200078e00ff */
[----:B------:R0:W-:Y:S03]  /*36a0*/  STL [R1+0x300], R9 ;  /* 0x0003000901007387 */ /* 0x0001e60000100800 */
[----:B------:R-:W-:-:S04]  /*36b0*/  IMAD.HI.U32 R5, R8, R11, RZ ;  /* 0x0000000b08057227 */ /* 0x000fc800078e00ff */
[----:B------:R-:W-:Y:S02]  /*36c0*/  IMAD.MOV R4, RZ, RZ, -R4 ;  /* 0x000000ffff047224 */ /* 0x000fe400078e0a04 */
[----:B------:R-:W-:Y:S02]  /*36d0*/  IMAD.MOV R12, RZ, RZ, -R5 ;  /* 0x000000ffff0c7224 */ /* 0x000fe400078e0a05 */
[----:B0-----:R-:W-:-:S04]  /*36e0*/  IMAD.HI.U32 R9, R8, R13, RZ ;  /* 0x0000000d08097227 */ /* 0x001fc800078e00ff */
[----:B------:R-:W-:Y:S01]  /*36f0*/  @!P4 IMAD.IADD R2, R2, 0x1, -R7 ;  /* 0x000000010202c824 */ /* 0x000fe200078e0a07 */
[C---:B------:R-:W-:Y:S01]  /*3700*/  ISETP.GT.U32.AND P4, PT, R7.reuse, R10, PT ;  /* 0x0000000a0700720c */ /* 0x040fe20003f84070 */
[C---:B------:R-:W-:Y:S02]  /*3710*/  IMAD R6, R7.reuse, R4, R6 ;  /* 0x0000000407067224 */ /* 0x040fe400078e0206 */
[----:B------:R-:W-:Y:S02]  /*3720*/  IMAD.MOV R18, RZ, RZ, -R9 ;  /* 0x000000ffff127224 */ /* 0x000fe400078e0a09 */
[----:B------:R-:W-:Y:S02]  /*3730*/  IMAD R4, R7, R12, R11 ;  /* 0x0000000c07047224 */ /* 0x000fe400078e020b */
[----:B------:R-:W-:Y:S02]  /*3740*/  @!P1 IMAD.IADD R16, R16, 0x1, -R7 ;  /* 0x0000000110109824 */ /* 0x000fe400078e0a07 */
[----:B------:R-:W-:Y:S01]  /*3750*/  VIADD R9, R3, 0x37 ;  /* 0x0000003703097836 */ /* 0x000fe20000000000 */
[----:B------:R-:W-:Y:S01]  /*3760*/  ISETP.GT.U32.AND P1, PT, R7, R4, PT ;  /* 0x000000040700720c */ /* 0x000fe20003f24070 */
[----:B------:R-:W-:-:S02]  /*3770*/  IMAD.MOV.U32 R20, RZ, RZ, R2 ;  /* 0x000000ffff147224 */ /* 0x000fc400078e0002 */
[----:B------:R-:W-:Y:S01]  /*3780*/  @!P5 IMAD.IADD R14, R14, 0x1, -R7 ;  /* 0x000000010e0ed824 */ /* 0x000fe200078e0a07 */
[----:B------:R-:W-:Y:S01]  /*3790*/  IABS R2, R9 ;  /* 0x0000000900027213 */ /* 0x000fe20000000000 */
[----:B------:R-:W-:Y:S01]  /*37a0*/  IMAD R12, R7, R18, R13 ;  /* 0x00000012070c7224 */ /* 0x000fe200078e020d */
[----:B------:R-:W-:Y:S01]  /*37b0*/  ISETP.GE.AND P5, PT, R15, RZ, PT ;  /* 0x000000ff0f00720c */ /* 0x000fe20003fa6270 */
[----:B------:R-:W-:Y:S02]  /*37c0*/  IMAD.MOV.U32 R5, RZ, RZ, R16 ;  /* 0x000000ffff057224 */ /* 0x000fe400078e0010 */
[----:B------:R-:W-:Y:S01]  /*37d0*/  @!P0 IMAD.MOV R20, RZ, RZ, -R20 ;  /* 0x000000ffff148224 */ /* 0x000fe200078e0a14 */
[C---:B------:R-:W-:Y:S01]  /*37e0*/  ISETP.GT.U32.AND P0, PT, R7.reuse, R6, PT ;  /* 0x000000060700720c */ /* 0x040fe20003f04070 */
[----:B------:R-:W-:Y:S02]  /*37f0*/  IMAD.MOV.U32 R11, RZ, RZ, R14 ;  /* 0x000000ffff0b7224 */ /* 0x000fe400078e000e */
[----:B------:R-:W-:Y:S01]  /*3800*/  @!P6 IMAD.MOV R5, RZ, RZ, -R5 ;  /* 0x000000ffff05e224 */ /* 0x000fe200078e0a05 */
[----:B------:R-:W-:Y:S01]  /*3810*/  ISETP.GT.U32.AND P6, PT, R7, R12, PT ;  /* 0x0000000c0700720c */ /* 0x000fe20003fc4070 */
[----:B------:R-:W-:Y:S01]  /*3820*/  @!P4 IMAD.IADD R10, R10, 0x1, -R7 ;  /* 0x000000010a0ac824 */ /* 0x000fe200078e0a07 */
[----:B------:R-:W-:Y:S01]  /*3830*/  STL [R1+0x3c], R20 ;  /* 0x00003c1401007387 */ /* 0x000fe20000100800 */
[----:B------:R-:W-:-:S02]  /*3840*/  IMAD.MOV.U32 R14, RZ, RZ, R2 ;  /* 0x000000ffff0e7224 */ /* 0x000fc400078e0002 */
[----:B------:R-:W-:Y:S01]  /*3850*/  @!P2 IMAD.MOV R11, RZ, RZ, -R11 ;  /* 0x000000ffff0ba224 */ /* 0x000fe200078e0a0b */
[----:B------:R-:W-:Y:S01]  /*3860*/  ISETP.GT.U32.AND P4, PT, R7, R10, PT ;  /* 0x0000000a0700720c */ /* 0x000fe20003f84070 */
[----:B------:R-:W-:Y:S01]  /*3870*/  VIADD R15, R3, 0x38 ;  /* 0x00000038030f7836 */ /* 0x000fe20000000000 */
[----:B------:R-:W-:Y:S01]  /*3880*/  ISETP.GE.AND P2, PT, R17, RZ, PT ;  /* 0x000000ff1100720c */ /* 0x000fe20003f46270 */
[----:B------:R-:W-:Y:S01]  /*3890*/  IMAD.HI.U32 R2, R8, R14, RZ ;  /* 0x0000000e08027227 */ /* 0x000fe200078e00ff */
[----:B------:R-:W-:Y:S03]  /*38a0*/  STL [R1+0x38], R11 ;  /* 0x0000380b01007387 */ /* 0x000fe60000100800 */
[----:B------:R-:W-:Y:S01]  /*38b0*/  @!P1 IMAD.IADD R4, R4, 0x1, -R7 ;  /* 0x0000000104049824 */ /* 0x000fe200078e0a07 */
[----:B------:R0:W-:Y:S01]  /*38c0*/  STL [R1+0x34], R5 ;  /* 0x0000340501007387 */ /* 0x0001e20000100800 */
[----:B------:R-:W-:-:S02]  /*38d0*/  IMAD.MOV R2, RZ, RZ, -R2 ;  /* 0x000000ffff027224 */ /* 0x000fc400078e0a02 */
[--C-:B------:R-:W-:Y:S01]  /*38e0*/  @!P0 IMAD.IADD R6, R6, 0x1, -R7.reuse ;  /* 0x0000000106068824 */ /* 0x100fe200078e0a07 */
[----:B------:R-:W-:Y:S01]  /*38f0*/  ISETP.GE.AND P0, PT, R9, RZ, PT ;  /* 0x000000ff0900720c */ /* 0x000fe20003f06270 */
[--C-:B------:R-:W-:Y:S01]  /*3900*/  @!P6 IMAD.IADD R12, R12, 0x1, -R7.reuse ;  /* 0x000000010c0ce824 */ /* 0x100fe200078e0a07 */
[C---:B------:R-:W-:Y:S01]  /*3910*/  ISETP.GT.U32.AND P6, PT, R7.reuse, R4, PT ;  /* 0x000000040700720c */ /* 0x040fe20003fc4070 */
[C---:B------:R-:W-:Y:S01]  /*3920*/  IMAD R14, R7.reuse, R2, R14 ;  /* 0x00000002070e7224 */ /* 0x040fe200078e020e */
[----:B------:R-:W-:Y:S01]  /*3930*/  ISETP.GT.U32.AND P1, PT, R7, R6, PT ;  /* 0x000000060700720c */ /* 0x000fe20003f24070 */
[----:B------:R-:W-:Y:S01]  /*3940*/  @!P4 IMAD.IADD R10, R10, 0x1, -R7 ;  /* 0x000000010a0ac824 */ /* 0x000fe200078e0a07 */
[----:B0-----:R-:W-:Y:S01]  /*3950*/  IABS R5, R15 ;  /* 0x0000000f00057213 */ /* 0x001fe20000000000 */
[----:B------:R-:W-:Y:S01]  /*3960*/  VIADD R17, R3, 0x3a ;  /* 0x0000003a03117836 */ /* 0x000fe20000000000 */
[----:B------:R-:W-:Y:S01]  /*3970*/  ISETP.GE.AND P4, PT, R19, RZ, PT ;  /* 0x000000ff1300720c */ /* 0x000fe20003f86270 */
[----:B------:R-:W-:-:S02]  /*3980*/  IMAD.MOV.U32 R11, RZ, RZ, R10 ;  /* 0x000000ffff0b7224 */ /* 0x000fc400078e000a */
[----:B------:R-:W-:Y:S01]  /*3990*/  IMAD.HI.U32 R2, R8, R5, RZ ;  /* 0x0000000508027227 */ /* 0x000fe200078e00ff */
[----:B------:R-:W-:-:S03]  /*39a0*/  IABS R13, R17 ;  /* 0x00000011000d7213 */ /* 0x000fc60000000000 */
[----:B------:R-:W-:Y:S02]  /*39b0*/  IMAD.MOV R2, RZ, RZ, -R2 ;  /* 0x000000ffff027224 */ /* 0x000fe400078e0a02 */
[----:B------:R-:W-:Y:S02]  /*39c0*/  @!P6 IMAD.IADD R4, R4, 0x1, -R7 ;  /* 0x000000010404e824 */ /* 0x000fe400078e0a07 */
[C---:B------:R-:W-:Y:S02]  /*39d0*/  IMAD R2, R7.reuse, R2, R5 ;  /* 0x0000000207027224 */ /* 0x040fe400078e0205 */
[----:B------:R-:W-:Y:S01]  /*39e0*/  @!P3 IMAD.MOV R11, RZ, RZ, -R11 ;  /* 0x000000ffff0bb224 */ /* 0x000fe200078e0a0b */
[----:B------:R-:W-:Y:S01]  /*39f0*/  ISETP.GT.U32.AND P3, PT, R7, R12, PT ;  /* 0x0000000c0700720c */ /* 0x000fe20003f64070 */
[----:B------:R-:W-:Y:S01]  /*3a00*/  VIADD R10, R3, 0x39 ;  /* 0x00000039030a7836 */ /* 0x000fe20000000000 */
[C---:B------:R-:W-:Y:S01]  /*3a10*/  ISETP.GT.U32.AND P6, PT, R7.reuse, R2, PT ;  /* 0x000000020700720c */ /* 0x040fe20003fc4070 */
[----:B------:R-:W-:Y:S01]  /*3a20*/  @!P1 IMAD.IADD R6, R6, 0x1, -R7 ;  /* 0x0000000106069824 */ /* 0x000fe200078e0a07 */
[----:B------:R-:W-:Y:S01]  /*3a30*/  ISETP.GT.U32.AND P1, PT, R7, R14, PT ;  /* 0x0000000e0700720c */ /* 0x000fe20003f24070 */
[----:B------:R0:W-:Y:S01]  /*3a40*/  STL [R1+0x644], R11 ;  /* 0x0006440b01007387 */ /* 0x0001e20000100800 */
[----:B------:R-:W-:-:S02]  /*3a50*/  VIADD R19, R3, 0x3b ;  /* 0x0000003b03137836 */ /* 0x000fc40000000000 */
[----:B------:R-:W-:Y:S02]  /*3a60*/  IMAD.MOV.U32 R20, RZ, RZ, R6 ;  /* 0x000000ffff147224 */ /* 0x000fe400078e0006 */
[----:B------:R-:W-:Y:S01]  /*3a70*/  IMAD.HI.U32 R9, R8, R13, RZ ;  /* 0x0000000d08097227 */ /* 0x000fe200078e00ff */
[----:B------:R-:W-:-:S03]  /*3a80*/  IABS R18, R19 ;  /* 0x0000001300127213 */ /* 0x000fc60000000000 */
[--C-:B------:R-:W-:Y:S01]  /*3a90*/  @!P3 IMAD.IADD R12, R12, 0x1, -R7.reuse ;  /* 0x000000010c0cb824 */ /* 0x100fe200078e0a07 */
[----:B0-----:R-:W-:Y:S01]  /*3aa0*/  IABS R11, R10 ;  /* 0x0000000a000b7213 */ /* 0x001fe20000000000 */
[--C-:B------:R-:W-:Y:S01]  /*3ab0*/  @!P6 IMAD.IADD R2, R2, 0x1, -R7.reuse ;  /* 0x000000010202e824 */ /* 0x100fe200078e0a07 */
[----:B------:R-:W-:Y:S01]  /*3ac0*/  ISETP.GE.AND P3, PT, R15, RZ, PT ;  /* 0x000000ff0f00720c */ /* 0x000fe20003f66270 */
[----:B------:R-:W-:Y:S01]  /*3ad0*/  @!P1 IMAD.IADD R14, R14, 0x1, -R7 ;  /* 0x000000010e0e9824 */ /* 0x000fe200078e0a07 */
[----:B------:R-:W-:Y:S01]  /*3ae0*/  ISETP.GE.AND P1, PT, R10, RZ, PT ;  /* 0x000000ff0a00720c */ /* 0x000fe20003f26270 */
[----:B------:R-:W-:Y:S01]  /*3af0*/  IMAD.HI.U32 R5, R8, R11, RZ ;  /* 0x0000000b08057227 */ /* 0x000fe200078e00ff */
[----:B------:R-:W-:-:S03]  /*3b00*/  ISETP.GT.U32.AND P6, PT, R7, R2, PT ;  /* 0x000000020700720c */ /* 0x000fc60003fc4070 */
[----:B------:R-:W-:Y:S02]  /*3b10*/  IMAD.MOV R6, RZ, RZ, -R5 ;  /* 0x000000ffff067224 */ /* 0x000fe400078e0a05 */
[----:B------:R-:W-:-:S04]  /*3b20*/  IMAD.HI.U32 R10, R8, R18, RZ ;  /* 0x00000012080a7227 */ /* 0x000fc800078e00ff */
[----:B------:R-:W-:Y:S02]  /*3b30*/  IMAD.MOV R16, RZ, RZ, -R9 ;  /* 0x000000ffff107224 */ /* 0x000fe400078e0a09 */
[C---:B------:R-:W-:Y:S02]  /*3b40*/  IMAD R6, R7.reuse, R6, R11 ;  /* 0x0000000607067224 */ /* 0x040fe400078e020b */
[----:B------:R-:W-:Y:S02]  /*3b50*/  IMAD.MOV R5, RZ, RZ, -R10 ;  /* 0x000000ffff057224 */ /* 0x000fe400078e0a0a */
[C---:B------:R-:W-:Y:S02]  /*3b60*/  IMAD R10, R7.reuse, R16, R13 ;  /* 0x00000010070a7224 */ /* 0x040fe400078e020d */
[----:B------:R-:W-:Y:S02]  /*3b70*/  IMAD.MOV.U32 R9, RZ, RZ, R12 ;  /* 0x000000ffff097224 */ /* 0x000fe400078e000c */
[----:B------:R-:W-:Y:S01]  /*3b80*/  @!P2 IMAD.MOV R4, RZ, RZ, -R4 ;  /* 0x000000ffff04a224 */ /* 0x000fe200078e0a04 */
[C---:B------:R-:W-:Y:S01]  /*3b90*/  ISETP.GT.U32.AND P2, PT, R7.reuse, R6, PT ;  /* 0x000000060700720c */ /* 0x040fe20003f44070 */
[----:B------:R-:W-:-:S02]  /*3ba0*/  IMAD R18, R7, R5, R18 ;  /* 0x0000000507127224 */ /* 0x000fc400078e0212 */
[----:B------:R-:W-:Y:S01]  /*3bb0*/  @!P4 IMAD.MOV R9, RZ, RZ, -R9 ;  /* 0x000000ffff09c224 */ /* 0x000fe200078e0a09 */
[C---:B------:R-:W-:Y:S01]  /*3bc0*/  ISETP.GT.U32.AND P4, PT, R7.reuse, R10, PT ;  /* 0x0000000a0700720c */ /* 0x040fe20003f84070 */
[--C-:B------:R-:W-:Y:S01]  /*3bd0*/  @!P6 IMAD.IADD R2, R2, 0x1, -R7.reuse ;  /* 0x000000010202e824 */ /* 0x100fe200078e0a07 */
[----:B------:R-:W-:Y:S01]  /*3be0*/  ISETP.GT.U32.AND P6, PT, R7, R18, PT ;  /* 0x000000120700720c */ /* 0x000fe20003fc4070 */
[----:B------:R-:W-:Y:S02]  /*3bf0*/  VIADD R11, R3, 0x3c ;  /* 0x0000003c030b7836 */ /* 0x000fe40000000000 */
[----:B------:R-:W-:Y:S01]  /*3c00*/  @!P5 IMAD.MOV R20, RZ, RZ, -R20 ;  /* 0x000000ffff14d224 */ /* 0x000fe200078e0a14 */
[----:B------:R-:W-:Y:S01]  /*3c10*/  ISETP.GT.U32.AND P5, PT, R7, R14, PT ;  /* 0x0000000e0700720c */ /* 0x000fe20003fa4070 */
[C---:B------:R-:W-:Y:S01]  /*3c20*/  VIADD R15, R3.reuse, 0x3d ;  /* 0x0000003d030f7836 */ /* 0x040fe20000000000 */
[----:B------:R-:W-:Y:S01]  /*3c30*/  IABS R12, R11 ;  /* 0x0000000b000c7213 */ /* 0x000fe20000000000 */
[--C-:B------:R-:W-:Y:S01]  /*3c40*/  @!P2 IMAD.IADD R6, R6, 0x1, -R7.reuse ;  /* 0x000000010606a824 */ /* 0x100fe200078e0a07 */
[----:B------:R-:W-:Y:S01]  /*3c50*/  STL [R1+0x650], R20 ;  /* 0x0006501401007387 */ /* 0x000fe20000100800 */
[----:B------:R-:W-:Y:S01]  /*3c60*/  VIADD R13, R3, 0x3e ;  /* 0x0000003e030d7836 */ /* 0x000fe20000000000 */
[----:B------:R-:W-:Y:S01]  /*3c70*/  IABS R16, R15 ;  /* 0x0000000f00107213 */ /* 0x000fe20000000000 */
[--C-:B------:R-:W-:Y:S01]  /*3c80*/  @!P4 IMAD.IADD R10, R10, 0x1, -R7.reuse ;  /* 0x000000010a0ac824 */ /* 0x100fe200078e0a07 */
[----:B------:R0:W-:Y:S01]  /*3c90*/  STL [R1+0x660], R4 ;  /* 0x0006600401007387 */ /* 0x0001e20000100800 */
[----:B------:R-:W-:Y:S01]  /*3ca0*/  ISETP.GT.U32.AND P4, PT, R7, R6, PT ;  /* 0x000000060700720c */ /* 0x000fe20003f84070 */
[--C-:B------:R-:W-:Y:S01]  /*3cb0*/  @!P6 IMAD.IADD R18, R18, 0x1, -R7.reuse ;  /* 0x000000011212e824 */ /* 0x100fe200078e0a07 */
[----:B------:R-:W-:Y:S01]  /*3cc0*/  ISETP.GE.AND P2, PT, R19, RZ, PT ;  /* 0x000000ff1300720c */ /* 0x000fe20003f46270 */
[----:B------:R1:W-:Y:S01]  /*3cd0*/  STL [R1+0x66c], R9 ;  /* 0x00066c0901007387 */ /* 0x0003e20000100800 */
[----:B------:R-:W-:Y:S01]  /*3ce0*/  ISETP.GT.U32.AND P6, PT, R7, R10, PT ;  /* 0x0000000a0700720c */ /* 0x000fe20003fc4070 */
[----:B------:R-:W-:Y:S01]  /*3cf0*/  @!P5 IMAD.IADD R14, R14, 0x1, -R7 ;  /* 0x000000010e0ed824 */ /* 0x000fe200078e0a07 */
[----:B------:R-:W-:Y:S01]  /*3d00*/  ISETP.GE.AND P5, PT, R17, RZ, PT ;  /* 0x000000ff1100720c */ /* 0x000fe20003fa6270 */
[----:B------:R-:W-:-:S02]  /*3d10*/  VIADD R17, R3, 0x3f ;  /* 0x0000003f03117836 */ /* 0x000fc40000000000 */
[----:B0-----:R-:W-:-:S04]  /*3d20*/  IMAD.HI.U32 R4, R8, R12, RZ ;  /* 0x0000000c08047227 */ /* 0x001fc800078e00ff */
[----:B------:R-:W-:Y:S02]  /*3d30*/  IMAD.MOV R5, RZ, RZ, -R4 ;  /* 0x000000ffff057224 */ /* 0x000fe400078e0a04 */
[----:B------:R-:W-:-:S04]  /*3d40*/  IMAD.HI.U32 R4, R8, R16, RZ ;  /* 0x0000001008047227 */ /* 0x000fc800078e00ff */
[C---:B------:R-:W-:Y:S02]  /*3d50*/  IMAD R12, R7.reuse, R5, R12 ;  /* 0x00000005070c7224 */ /* 0x040fe400078e020c */
[----:B------:R-:W-:Y:S02]  /*3d60*/  IMAD.MOV R4, RZ, RZ, -R4 ;  /* 0x000000ffff047224 */ /* 0x000fe400078e0a04 */
[--C-:B------:R-:W-:Y:S01]  /*3d70*/  @!P4 IMAD.IADD R6, R6, 0x1, -R7.reuse ;  /* 0x000000010606c824 */ /* 0x100fe200078e0a07 */
[C---:B------:R-:W-:Y:S01]  /*3d80*/  ISETP.GT.U32.AND P4, PT, R7.reuse, R12, PT ;  /* 0x0000000c0700720c */ /* 0x040fe20003f84070 */
[C---:B------:R-:W-:Y:S02]  /*3d90*/  IMAD R16, R7.reuse, R4, R16 ;  /* 0x0000000407107224 */ /* 0x040fe400078e0210 */
[----:B-1----:R-:W-:Y:S01]  /*3da0*/  IMAD.MOV.U32 R9, RZ, RZ, R14 ;  /* 0x000000ffff097224 */ /* 0x002fe200078e000e */
[----:B------:R-:W-:Y:S01]  /*3db0*/  IABS R14, R17 ;  /* 0x00000011000e7213 */ /* 0x000fe20000000000 */
[----:B------:R-:W-:Y:S01]  /*3dc0*/  @!P6 IMAD.IADD R10, R10, 0x1, -R7 ;  /* 0x000000010a0ae824 */ /* 0x000fe200078e0a07 */
[C---:B------:R-:W-:Y:S01]  /*3dd0*/  ISETP.GT.U32.AND P6, PT, R7.reuse, R16, PT ;  /* 0x000000100700720c */ /* 0x040fe20003fc4070 */
[----:B------:R-:W-:Y:S01]  /*3de0*/  @!P0 IMAD.MOV R9, RZ, RZ, -R9 ;  /* 0x000000ffff098224 */ /* 0x000fe200078e0a09 */
[----:B------:R-:W-:Y:S01]  /*3df0*/  ISETP.GT.U32.AND P0, PT, R7, R18, PT ;  /* 0x000000120700720c */ /* 0x000fe20003f04070 */
[----:B------:R-:W-:-:S03]  /*3e00*/  IMAD.HI.U32 R5, R8, R14, RZ ;  /* 0x0000000e08057227 */ /* 0x000fc600078e00ff */
[----:B------:R0:W-:Y:S01]  /*3e10*/  STL [R1+0x688], R9 ;  /* 0x0006880901007387 */ /* 0x0001e20000100800 */
[--C-:B------:R-:W-:Y:S01]  /*3e20*/  @!P4 IMAD.IADD R12, R12, 0x1, -R7.reuse ;  /* 0x000000010c0cc824 */ /* 0x100fe200078e0a07 */
[----:B------:R-:W-:Y:S01]  /*3e30*/  ISETP.GE.AND P4, PT, R15, RZ, PT ;  /* 0x000000ff0f00720c */ /* 0x000fe20003f86270 */
[----:B------:R-:W-:Y:S02]  /*3e40*/  @!P3 IMAD.MOV R2, RZ, RZ, -R2 ;  /* 0x000000ffff02b224 */ /* 0x000fe400078e0a02 */
[----:B------:R-:W-:Y:S02]  /*3e50*/  VIADD R19, R3, 0x40 ;  /* 0x0000004003137836 */ /* 0x000fe40000000000 */
[----:B------:R-:W-:Y:S01]  /*3e60*/  @!P6 IMAD.IADD R16, R16, 0x1, -R7 ;  /* 0x000000011010e824 */ /* 0x000fe200078e0a07 */
[----:B------:R-:W-:Y:S01]  /*3e70*/  ISETP.GT.U32.AND P6, PT, R7, R12, PT ;  /* 0x0000000c0700720c */ /* 0x000fe20003fc4070 */
[----:B------:R-:W-:Y:S01]  /*3e80*/  IMAD.MOV R5, RZ, RZ, -R5 ;  /* 0x000000ffff057224 */ /* 0x000fe200078e0a05 */
[----:B0-----:R-:W-:Y:S01]  /*3e90*/  IABS R9, R13 ;  /* 0x0000000d00097213 */ /* 0x001fe20000000000 */
[----:B------:R-:W-:Y:S01]  /*3ea0*/  IMAD.MOV.U32 R20, RZ, RZ, R6 ;  /* 0x000000ffff147224 */ /* 0x000fe200078e0006 */
[----:B------:R0:W-:Y:S01]  /*3eb0*/  STL [R1+0x30], R2 ;  /* 0x0000300201007387 */ /* 0x0001e20000100800 */
[----:B------:R-:W-:Y:S01]  /*3ec0*/  @!P0 IMAD.IADD R18, R18, 0x1, -R7 ;  /* 0x0000000112128824 */ /* 0x000fe200078e0a07 */
[----:B------:R-:W-:Y:S01]  /*3ed0*/  ISETP.GE.AND P0, PT, R11, RZ, PT ;  /* 0x000000ff0b00720c */ /* 0x000fe20003f06270 */
[----:B------:R-:W-:Y:S01]  /*3ee0*/  IMAD.HI.U32 R4, R8, R9, RZ ;  /* 0x0000000908047227 */ /* 0x000fe200078e00ff */
[----:B------:R-:W-:-:S03]  /*3ef0*/  IABS R11, R19 ;  /* 0x00000013000b7213 */ /* 0x000fc60000000000 */
[----:B------:R-:W-:Y:S02]  /*3f00*/  IMAD.MOV R4, RZ, RZ, -R4 ;  /* 0x000000ffff047224 */ /* 0x000fe400078e0a04 */
[----:B------:R-:W-:Y:S01]  /*3f10*/  @!P1 IMAD.MOV R20, RZ, RZ, -R20 ;  /* 0x000000ffff149224 */ /* 0x000fe200078e0a14 */
[C---:B------:R-:W-:Y:S01]  /*3f20*/  ISETP.GT.U32.AND P1, PT, R7.reuse, R16, PT ;  /* 0x000000100700720c */ /* 0x040fe20003f24070 */
[C---:B------:R-:W-:Y:S02]  /*3f30*/  IMAD R4, R7.reuse, R4, R9 ;  /* 0x0000000407047224 */ /* 0x040fe400078e0209 */
[----:B0-----:R-:W-:Y:S01]  /*3f40*/  IMAD.MOV.U32 R2, RZ, RZ, R10 ;  /* 0x000000ffff027224 */ /* 0x001fe200078e000a */
[----:B------:R-:W-:Y:S01]  /*3f50*/  STL [R1+0x2c], R20 ;  /* 0x00002c1401007387 */ /* 0x000fe20000100800 */
[C---:B------:R-:W-:Y:S01]  /*3f60*/  IMAD R14, R7.reuse, R5, R14 ;  /* 0x00000005070e7224 */ /* 0x040fe200078e020e */
[----:B------:R-:W-:Y:S01]  /*3f70*/  ISETP.GT.U32.AND P3, PT, R7, R4, PT ;  /* 0x000000040700720c */ /* 0x000fe20003f64070 */
[----:B------:R-:W-:-:S02]  /*3f80*/  IMAD.MOV.U32 R6, RZ, RZ, R18 ;  /* 0x000000ffff067224 */ /* 0x000fc400078e0012 */
[----:B------:R-:W-:Y:S01]  /*3f90*/  @!P5 IMAD.MOV R2, RZ, RZ, -R2 ;  /* 0x000000ffff02d224 */ /* 0x000fe200078e0a02 */
[----:B------:R-:W-:Y:S01]  /*3fa0*/  ISETP.GE.AND P5, PT, R13, RZ, PT ;  /* 0x000000ff0d00720c */ /* 0x000fe20003fa6270 */
[----:B------:R-:W-:Y:S01]  /*3fb0*/  @!P6 IMAD.IADD R12, R12, 0x1, -R7 ;  /* 0x000000010c0ce824 */ /* 0x000fe200078e0a07 */
[----:B------:R-:W-:Y:S01]  /*3fc0*/  ISETP.GT.U32.AND P6, PT, R7, R14, PT ;  /* 0x0000000e0700720c */ /* 0x000fe20003fc4070 */
[----:B------:R-:W-:Y:S01]  /*3fd0*/  IMAD.MOV.U32 R9, RZ, RZ, R11 ;  /* 0x000000ffff097224 */ /* 0x000fe200078e000b */
[----:B------:R0:W-:Y:S01]  /*3fe0*/  STL [R1+0x69c], R2 ;  /* 0x00069c0201007387 */ /* 0x0001e20000100800 */
[----:B------:R-:W-:Y:S01]  /*3ff0*/  @!P2 IMAD.MOV R6, RZ, RZ, -R6 ;  /* 0x000000ffff06a224 */ /* 0x000fe200078e0a06 */
[----:B------:R-:W-:Y:S01]  /*4000*/  ISETP.GE.AND P2, PT, R17, RZ, PT ;  /* 0x000000ff1100720c */ /* 0x000fe20003f46270 */
[--C-:B------:R-:W-:Y:S01]  /*4010*/  @!P1 IMAD.IADD R16, R16, 0x1, -R7.reuse ;  /* 0x0000000110109824 */ /* 0x100fe200078e0a07 */
[----:B------:R-:W-:Y:S01]  /*4020*/  ISETP.GE.AND P1, PT, R19, RZ, PT ;  /* 0x000000ff1300720c */ /* 0x000fe20003f26270 */
[----:B------:R-:W-:Y:S01]  /*4030*/  @!P3 IMAD.IADD R4, R4, 0x1, -R7 ;  /* 0x000000010404b824 */ /* 0x000fe200078e0a07 */
[----:B------:R1:W-:Y:S01]  /*4040*/  STL [R1+0x6cc], R6 ;  /* 0x0006cc0601007387 */ /* 0x0003e20000100800 */
[----:B------:R-:W-:-:S02]  /*4050*/  IMAD.MOV.U32 R11, RZ, RZ, R12 ;  /* 0x000000ffff0b7224 */ /* 0x000fc400078e000c */
[----:B------:R-:W-:Y:S02]  /*4060*/  IMAD.MOV.U32 R12, RZ, RZ, R16 ;  /* 0x000000ffff0c7224 */ /* 0x000fe400078e0010 */
[----:B0-----:R-:W-:-:S04]  /*4070*/  IMAD.HI.U32 R2, R8, R9, RZ ;  /* 0x0000000908027227 */ /* 0x001fc800078e00ff */
[----:B------:R-:W-:Y:S02]  /*4080*/  IMAD.MOV R2, RZ, RZ, -R2 ;  /* 0x000000ffff027224 */ /* 0x000fe400078e0a02 */
[----:B-1----:R-:W-:Y:S02]  /*4090*/  VIADD R6, R3, 0x41 ;  /* 0x0000004103067836 */ /* 0x002fe40000000000 */
[C---:B------:R-:W-:Y:S02]  /*40a0*/  IMAD R10, R7.reuse, R2, R9 ;  /* 0x00000002070a7224 */ /* 0x040fe400078e0209 */
[----:B------:R-:W-:Y:S01]  /*40b0*/  @!P6 IMAD.IADD R14, R14, 0x1, -R7 ;  /* 0x000000010e0ee824 */ /* 0x000fe200078e0a07 */
[----:B------:R-:W-:Y:S01]  /*40c0*/  IABS R5, R6 ;  /* 0x0000000600057213 */ /* 0x000fe20000000000 */
[----:B------:R-:W-:Y:S01]  /*40d0*/  @!P4 IMAD.MOV R12, RZ, RZ, -R12 ;  /* 0x000000ffff0cc224 */ /* 0x000fe200078e0a0c */
[C---:B------:R-:W-:Y:S01]  /*40e0*/  ISETP.GT.U32.AND P6, PT, R7.reuse, R4, PT ;  /* 0x000000040700720c */ /* 0x040fe20003fc4070 */
[----:B------:R-:W-:Y:S01]  /*40f0*/  @!P0 IMAD.MOV R11, RZ, RZ, -R11 ;  /* 0x000000ffff0b8224 */ /* 0x000fe200078e0a0b */
[----:B------:R-:W-:Y:S01]  /*4100*/  ISETP.GT.U32.AND P4, PT, R7, R10, PT ;  /* 0x0000000a0700720c */ /* 0x000fe20003f84070 */
[----:B------:R-:W-:Y:S01]  /*4110*/  IMAD.HI.U32 R2, R8, R5, RZ ;  /* 0x0000000508027227 */ /* 0x000fe200078e00ff */
[----:B------:R-:W-:-:S02]  /*4120*/  ISETP.GE.AND P3, PT, R6, RZ, PT ;  /* 0x000000ff0600720c */ /* 0x000fc40003f66270 */
[----:B------:R-:W-:Y:S01]  /*4130*/  ISETP.GT.U32.AND P0, PT, R7, R14, PT ;  /* 0x0000000e0700720c */ /* 0x000fe20003f04070 */
[C---:B------:R-:W-:Y:S01]  /*4140*/  VIADD R6, R3.reuse, 0x42 ;  /* 0x0000004203067836 */ /* 0x040fe20000000000 */
[----:B------:R0:W-:Y:S01]  /*4150*/  STL [R1+0x758], R11 ;  /* 0x0007580b01007387 */ /* 0x0001e20000100800 */
[----:B------:R-:W-:Y:S02]  /*4160*/  IMAD.MOV R2, RZ, RZ, -R2 ;  /* 0x000000ffff027224 */ /* 0x000fe400078e0a02 */
[C---:B------:R-:W-:Y:S01]  /*4170*/  VIADD R17, R3.reuse, 0x43 ;  /* 0x0000004303117836 */ /* 0x040fe20000000000 */
[----:B------:R1:W-:Y:S01]  /*4180*/  STL [R1+0x774], R12 ;  /* 0x0007740c01007387 */ /* 0x0003e20000100800 */
[--C-:B------:R-:W-:Y:S01]  /*4190*/  @!P6 IMAD.IADD R4, R4, 0x1, -R7.reuse ;  /* 0x000000010404e824 */ /* 0x100fe200078e0a07 */
[----:B------:R-:W-:Y:S01]  /*41a0*/  IABS R9, R6 ;  /* 0x0000000600097213 */ /* 0x000fe20000000000 */
[----:B------:R-:W-:Y:S02]  /*41b0*/  VIADD R13, R3, 0x44 ;  /* 0x00000044030d7836 */ /* 0x000fe40000000000 */
[--C-:B------:R-:W-:Y:S01]  /*41c0*/  @!P4 IMAD.IADD R10, R10, 0x1, -R7.reuse ;  /* 0x000000010a0ac824 */ /* 0x100fe200078e0a07 */
[----:B0-----:R-:W-:Y:S01]  /*41d0*/  IABS R11, R17 ;  /* 0x00000011000b7213 */ /* 0x001fe20000000000 */
[----:B------:R-:W-:Y:S01]  /*41e0*/  IMAD.MOV.U32 R18, RZ, RZ, R4 ;  /* 0x000000ffff127224 */ /* 0x000fe200078e0004 */
[----:B------:R-:W-:Y:S01]  /*41f0*/  IABS R15, R13 ;  /* 0x0000000d000f7213 */ /* 0x000fe20000000000 */
[----:B------:R-:W-:Y:S01]  /*4200*/  @!P0 IMAD.IADD R14, R14, 0x1, -R7 ;  /* 0x000000010e0e8824 */ /* 0x000fe200078e0a07 */
[----:B------:R-:W-:Y:S01]  /*4210*/  ISETP.GE.AND P0, PT, R6, RZ, PT ;  /* 0x000000ff0600720c */ /* 0x000fe20003f06270 */
[----:B-1----:R-:W-:Y:S01]  /*4220*/  IMAD R12, R7, R2, R5 ;  /* 0x00000002070c7224 */ /* 0x002fe200078e0205 */
[----:B------:R-:W-:Y:S01]  /*4230*/  ISETP.GE.AND P4, PT, R17, RZ, PT ;  /* 0x000000ff1100720c */ /* 0x000fe20003f86270 */
[----:B------:R-:W-:-:S03]  /*4240*/  IMAD.HI.U32 R2, R8, R9, RZ ;  /* 0x0000000908027227 */ /* 0x000fc600078e00ff */
[C---:B------:R-:W-:Y:S01]  /*4250*/  ISETP.GT.U32.AND P6, PT, R7.reuse, R12, PT ;  /* 0x0000000c0700720c */ /* 0x040fe20003fc4070 */
[----:B------:R-:W-:Y:S01]  /*4260*/  @!P5 IMAD.MOV R18, RZ, RZ, -R18 ;  /* 0x000000ffff12d224 */ /* 0x000fe200078e0a12 */
[----:B------:R-:W-:Y:S01]  /*4270*/  ISETP.GT.U32.AND P5, PT, R7, R10, PT ;  /* 0x0000000a0700720c */ /* 0x000fe20003fa4070 */
[----:B------:R-:W-:-:S03]  /*4280*/  IMAD.HI.U32 R5, R8, R11, RZ ;  /* 0x0000000b08057227 */ /* 0x000fc600078e00ff */
[----:B------:R0:W-:Y:S01]  /*4290*/  STL [R1+0x778], R18 ;  /* 0x0007781201007387 */ /* 0x0001e20000100800 */
[----:B------:R-:W-:Y:S02]  /*42a0*/  IMAD.MOV R2, RZ, RZ, -R2 ;  /* 0x000000ffff027224 */ /* 0x000fe400078e0a02 */
[----:B------:R-:W-:-:S04]  /*42b0*/  IMAD.HI.U32 R6, R8, R15, RZ ;  /* 0x0000000f08067227 */ /* 0x000fc800078e00ff */
[----:B------:R-:W-:Y:S02]  /*42c0*/  IMAD.MOV R16, RZ, RZ, -R5 ;  /* 0x000000ffff107224 */ /* 0x000fe400078e0a05 */
[C---:B------:R-:W-:Y:S02]  /*42d0*/  IMAD R2, R7.reuse, R2, R9 ;  /* 0x0000000207027224 */ /* 0x040fe400078e0209 */
[----:B------:R-:W-:Y:S02]  /*42e0*/  IMAD.MOV.U32 R5, RZ, RZ, R14 ;  /* 0x000000ffff057224 */ /* 0x000fe400078e000e */
[----:B------:R-:W-:Y:S02]  /*42f0*/  IMAD.MOV R4, RZ, RZ, -R6 ;  /* 0x000000ffff047224 */ /* 0x000fe400078e0a06 */
[----:B------:R-:W-:Y:S02]  /*4300*/  IMAD R6, R7, R16, R11 ;  /* 0x0000001007067224 */ /* 0x000fe400078e020b */
[----:B------:R-:W-:-:S02]  /*4310*/  @!P6 IMAD.IADD R12, R12, 0x1, -R7 ;  /* 0x000000010c0ce824 */ /* 0x000fc400078e0a07 */
[----:B------:R-:W-:Y:S01]  /*4320*/  @!P2 IMAD.MOV R5, RZ, RZ, -R5 ;  /* 0x000000ffff05a224 */ /* 0x000fe200078e0a05 */
[C---:B------:R-:W-:Y:S01]  /*4330*/  ISETP.GT.U32.AND P2, PT, R7.reuse, R2, PT ;  /* 0x000000020700720c */ /* 0x040fe20003f44070 */
[----:B------:R-:W-:Y:S01]  /*4340*/  @!P5 IMAD.IADD R10, R10, 0x1, -R7 ;  /* 0x000000010a0ad824 */ /* 0x000fe200078e0a07 */
[----:B------:R-:W-:Y:S01]  /*4350*/  ISETP.GT.U32.AND P6, PT, R7, R12, PT ;  /* 0x0000000c0700720c */ /* 0x000fe20003fc4070 */
[----:B------:R-:W-:Y:S01]  /*4360*/  VIADD R19, R3, 0x45 ;  /* 0x0000004503137836 */ /* 0x000fe20000000000 */
[C---:B------:R-:W-:Y:S01]  /*4370*/  ISETP.GT.U32.AND P5, PT, R7.reuse, R6, PT ;  /* 0x000000060700720c */ /* 0x040fe20003fa4070 */
[----:B------:R-:W-:Y:S01]  /*4380*/  IMAD R4, R7, R4, R15 ;  /* 0x0000000407047224 */ /* 0x000fe200078e020f */
[----:B------:R1:W-:Y:S01]  /*4390*/  STL [R1+0x77c], R5 ;  /* 0x00077c0501007387 */ /* 0x0003e20000100800 */
[C---:B0-----:R-:W-:Y:S01]  /*43a0*/  VIADD R18, R3.reuse, 0x46 ;  /* 0x0000004603127836 */ /* 0x041fe20000000000 */
[----:B------:R-:W-:Y:S01]  /*43b0*/  IABS R16, R19 ;  /* 0x0000001300107213 */ /* 0x000fe20000000000 */
[----:B------:R-:W-:-:S02]  /*43c0*/  VIADD R15, R3, 0x48 ;  /* 0x00000048030f7836 */ /* 0x000fc40000000000 */
[----:B------:R-:W-:Y:S01]  /*43d0*/  IMAD.MOV.U32 R21, RZ, RZ, R10 ;  /* 0x000000ffff157224 */ /* 0x000fe200078e000a */
[----:B------:R-:W-:Y:S01]  /*43e0*/  IABS R9, R18 ;  /* 0x0000001200097213 */ /* 0x000fe20000000000 */
[--C-:B------:R-:W-:Y:S01]  /*43f0*/  @!P2 IMAD.IADD R2, R2, 0x1, -R7.reuse ;  /* 0x000000010202a824 */ /* 0x100fe200078e0a07 */
[----:B------:R-:W-:Y:S01]  /*4400*/  ISETP.GE.AND P2, PT, R13, RZ, PT ;  /* 0x000000ff0d00720c */ /* 0x000fe20003f46270 */
[--C-:B------:R-:W-:Y:S01]  /*4410*/  @!P6 IMAD.IADD R12, R12, 0x1, -R7.reuse ;  /* 0x000000010c0ce824 */ /* 0x100fe200078e0a07 */
[C---:B------:R-:W-:Y:S01]  /*4420*/  ISETP.GT.U32.AND P6, PT, R7.reuse, R4, PT ;  /* 0x000000040700720c */ /* 0x040fe20003fc4070 */
[----:B------:R-:W-:Y:S01]  /*4430*/  @!P5 IMAD.IADD R6, R6, 0x1, -R7 ;  /* 0x000000010606d824 */ /* 0x000fe200078e0a07 */
[----:B------:R-:W-:Y:S01]  /*4440*/  ISETP.GT.U32.AND P5, PT, R7, R2, PT ;  /* 0x000000020700720c */ /* 0x000fe20003fa4070 */
[----:B------:R-:W-:Y:S01]  /*4450*/  IMAD.HI.U32 R11, R8, R16, RZ ;  /* 0x00000010080b7227 */ /* 0x000fe200078e00ff */
[----:B-1----:R-:W-:-:S03]  /*4460*/  IABS R5, R15 ;  /* 0x0000000f00057213 */ /* 0x002fc60000000000 */
[----:B------:R-:W-:Y:S02]  /*4470*/  IMAD.MOV R11, RZ, RZ, -R11 ;  /* 0x000000ffff0b7224 */ /* 0x000fe400078e0a0b */
[----:B------:R-:W-:-:S04]  /*4480*/  IMAD.HI.U32 R13, R8, R9, RZ ;  /* 0x00000009080d7227 */ /* 0x000fc800078e00ff */
[C---:B------:R-:W-:Y:S02]  /*4490*/  IMAD R16, R7.reuse, R11, R16 ;  /* 0x0000000b07107224 */ /* 0x040fe400078e0210 */
[--C-:B------:R-:W-:Y:S01]  /*44a0*/  @!P6 IMAD.IADD R4, R4, 0x1, -R7.reuse ;  /* 0x000000010404e824 */ /* 0x100fe200078e0a07 */
[C---:B------:R-:W-:Y:S01]  /*44b0*/  ISETP.GT.U32.AND P6, PT, R7.reuse, R6, PT ;  /* 0x000000060700720c */ /* 0x040fe20003fc4070 */
[----:B------:R-:W-:Y:S01]  /*44c0*/  @!P5 IMAD.IADD R2, R2, 0x1, -R7 ;  /* 0x000000010202d824 */ /* 0x000fe200078e0a07 */
[C---:B------:R-:W-:Y:S01]  /*44d0*/  ISETP.GT.U32.AND P5, PT, R7.reuse, R16, PT ;  /* 0x000000100700720c */ /* 0x040fe20003fa4070 */
[----:B------:R-:W-:Y:S02]  /*44e0*/  IMAD.MOV.U32 R20, RZ, RZ, R12 ;  /* 0x000000ffff147224 */ /* 0x000fe400078e000c */
[----:B------:R-:W-:Y:S02]  /*44f0*/  IMAD.MOV R10, RZ, RZ, -R13 ;  /* 0x000000ffff0a7224 */ /* 0x000fe400078e0a0d */
[----:B------:R-:W-:Y:S01]  /*4500*/  @!P1 IMAD.MOV R21, RZ, RZ, -R21 ;  /* 0x000000ffff159224 */ /* 0x000fe200078e0a15 */
[----:B------:R-:W-:Y:S01]  /*4510*/  ISETP.GT.U32.AND P1, PT, R7, R4, PT ;  /* 0x000000040700720c */ /* 0x000fe20003f24070 */
[----:B------:R-:W-:-:S02]  /*4520*/  VIADD R17, R3, 0x47 ;  /* 0x0000004703117836 */ /* 0x000fc40000000000 */
[----:B------:R-:W-:Y:S01]  /*4530*/  @!P3 IMAD.MOV R20, RZ, RZ, -R20 ;  /* 0x000000ffff14b224 */ /* 0x000fe200078e0a14 */
[----:B------:R-:W-:Y:S01]  /*4540*/  STL [R1+0x28], R21 ;  /* 0x0000281501007387 */ /* 0x000fe20000100800 */
[----:B------:R-:W-:Y:S01]  /*4550*/  IMAD R10, R7, R10, R9 ;  /* 0x0000000a070a7224 */ /* 0x000fe200078e0209 */
[----:B------:R-:W-:Y:S01]  /*4560*/  IABS R14, R17 ;  /* 0x00000011000e7213 */ /* 0x000fe20000000000 */
[----:B------:R-:W-:Y:S01]  /*4570*/  IMAD.HI.U32 R11, R8, R5, RZ ;  /* 0x00000005080b7227 */ /* 0x000fe200078e00ff */
[----:B------:R0:W-:Y:S01]  /*4580*/  STL [R1+0x24], R20 ;  /* 0x0000241401007387 */ /* 0x0001e20000100800 */
[----:B------:R-:W-:Y:S02]  /*4590*/  ISETP.GE.AND P3, PT, R19, RZ, PT ;  /* 0x000000ff1300720c */ /* 0x000fe40003f66270 */
[----:B------:R-:W-:Y:S02]  /*45a0*/  IMAD.MOV R12, RZ, RZ, -R11 ;  /* 0x000000ffff0c7224 */ /* 0x000fe400078e0a0b */
[--C-:B------:R-:W-:Y:S01]  /*45b0*/  @!P6 IMAD.IADD R6, R6, 0x1, -R7.reuse ;  /* 0x000000010606e824 */ /* 0x100fe200078e0a07 */
[----:B------:R-:W-:Y:S01]  /*45c0*/  ISETP.GT.U32.AND P6, PT, R7, R10, PT ;  /* 0x0000000a0700720c */ /* 0x000fe20003fc4070 */
[----:B------:R-:W-:-:S02]  /*45d0*/  @!P5 IMAD.IADD R16, R16, 0x1, -R7 ;  /* 0x000000011010d824 */ /* 0x000fc400078e0a07 */
[----:B------:R-:W-:-:S04]  /*45e0*/  IMAD.HI.U32 R9, R8, R14, RZ ;  /* 0x0000000e08097227 */ /* 0x000fc800078e00ff */
[----:B0-----:R-:W-:Y:S02]  /*45f0*/  IMAD.MOV.U32 R20, RZ, RZ, R2 ;  /* 0x000000ffff147224 */ /* 0x001fe400078e0002 */
[C---:B------:R-:W-:Y:S02]  /*4600*/  IMAD R12, R7.reuse, R12, R5 ;  /* 0x0000000c070c7224 */ /* 0x040fe400078e0205 */
[----:B------:R-:W-:Y:S01]  /*4610*/  @!P0 IMAD.MOV R20, RZ, RZ, -R20 ;  /* 0x000000ffff148224 */ /* 0x000fe200078e0a14 */
[----:B------:R-:W-:Y:S01]  /*4620*/  ISETP.GT.U32.AND P0, PT, R7, R16, PT ;  /* 0x000000100700720c */ /* 0x000fe20003f04070 */
[----:B------:R-:W-:Y:S02]  /*4630*/  VIADD R13, R3, 0x49 ;  /* 0x00000049030d7836 */ /* 0x000fe40000000000 */
[----:B------:R-:W-:Y:S01]  /*4640*/  IMAD.MOV R9, RZ, RZ, -R9 ;  /* 0x000000ffff097224 */ /* 0x000fe200078e0a09 */
[----:B------:R-:W-:Y:S01]  /*4650*/  STL [R1+0x7a8], R20 ;  /* 0x0007a81401007387 */ /* 0x000fe20000100800 */
[----:B------:R-:W-:Y:S01]  /*4660*/  @!P4 IMAD.MOV R6, RZ, RZ, -R6 ;  /* 0x000000ffff06c224 */ /* 0x000fe200078e0a06 */
[C---:B------:R-:W-:Y:S01]  /*4670*/  ISETP.GT.U32.AND P4, PT, R7.reuse, R12, PT ;  /* 0x0000000c0700720c */ /* 0x040fe20003f84070 */
[----:B------:R-:W-:Y:S01]  /*4680*/  IMAD R14, R7, R9, R14 ;  /* 0x00000009070e7224 */ /* 0x000fe200078e020e */
[----:B------:R-:W-:Y:S01]  /*4690*/  IABS R11, R13 ;  /* 0x0000000d000b7213 */ /* 0x000fe20000000000 */
[----:B------:R-:W-:Y:S01]  /*46a0*/  VIADD R9, R3, 0x4a ;  /* 0x0000004a03097836 */ /* 0x000fe20000000000 */
[----:B------:R0:W-:Y:S01]  /*46b0*/  STL [R1+0x7ac], R6 ;  /* 0x0007ac0601007387 */ /* 0x0001e20000100800 */
[----:B------:R-:W-:Y:S01]  /*46c0*/  @!P6 IMAD.IADD R10, R10, 0x1, -R7 ;  /* 0x000000010a0ae824 */ /* 0x000fe200078e0a07 */
[C---:B------:R-:W-:Y:S01]  /*46d0*/  ISETP.GT.U32.AND P5, PT, R7.reuse, R14, PT ;  /* 0x0000000e0700720c */ /* 0x040fe20003fa4070 */
[----:B------:R-:W-:Y:S01]  /*46e0*/  IMAD.MOV.U32 R5, RZ, RZ, R11 ;  /* 0x000000ffff057224 */ /* 0x000fe200078e000b */
[----:B------:R-:W-:Y:S01]  /*46f0*/  IABS R11, R9 ;  /* 0x00000009000b7213 */ /* 0x000fe20000000000 */
[--C-:B------:R-:W-:Y:S01]  /*4700*/  @!P1 IMAD.IADD R4, R4, 0x1, -R7.reuse ;  /* 0x0000000104049824 */ /* 0x100fe200078e0a07 */
[----:B------:R-:W-:Y:S01]  /*4710*/  ISETP.GT.U32.AND P6, PT, R7, R10, PT ;  /* 0x0000000a0700720c */ /* 0x000fe20003fc4070 */
[----:B------:R-:W-:Y:S01]  /*4720*/  @!P0 IMAD.IADD R16, R16, 0x1, -R7 ;  /* 0x0000000110108824 */ /* 0x000fe200078e0a07 */
[----:B------:R-:W-:Y:S01]  /*4730*/  ISETP.GE.AND P1, PT, R18, RZ, PT ;  /* 0x000000ff1200720c */ /* 0x000fe20003f26270 */
[----:B------:R-:W-:Y:S01]  /*4740*/  IMAD.HI.U32 R2, R8, R5, RZ ;  /* 0x0000000508027227 */ /* 0x000fe200078e00ff */
[----:B------:R-:W-:-:S03]  /*4750*/  ISETP.GE.AND P0, PT, R15, RZ, PT ;  /* 0x000000ff0f00720c */ /* 0x000fc60003f06270 */
[----:B------:R-:W-:Y:S01]  /*4760*/  @!P2 IMAD.MOV R4, RZ, RZ, -R4 ;  /* 0x000000ffff04a224 */ /* 0x000fe200078e0a04 */
[----:B------:R-:W-:Y:S01]  /*4770*/  ISETP.GE.AND P2, PT, R17, RZ, PT ;  /* 0x000000ff1100720c */ /* 0x000fe20003f46270 */
[----:B------:R-:W-:Y:S02]  /*4780*/  IMAD.MOV.U32 R18, RZ, RZ, R16 ;  /* 0x000000ffff127224 */ /* 0x000fe400078e0010 */
[----:B------:R-:W-:Y:S01]  /*4790*/  @!P4 IMAD.IADD R12, R12, 0x1, -R7 ;  /* 0x000000010c0cc824 */ /* 0x000fe200078e0a07 */
[----:B------:R1:W-:Y:S01]  /*47a0*/  STL [R1+0x7d0], R4 ;  /* 0x0007d00401007387 */ /* 0x0003e20000100800 */
[----:B------:R-:W-:Y:S01]  /*47b0*/  IMAD.MOV R2, RZ, RZ, -R2 ;  /* 0x000000ffff027224 */ /* 0x000fe200078e0a02 */
[----:B------:R-:W-:Y:S01]  /*47c0*/  ISETP.GE.AND P4, PT, R13, RZ, PT ;  /* 0x000000ff0d00720c */ /* 0x000fe20003f86270 */
[----:B0-----:R-:W-:Y:S02]  /*47d0*/  IMAD.MOV.U32 R6, RZ, RZ, R11 ;  /* 0x000000ffff067224 */ /* 0x001fe400078e000b */
[----:B------:R-:W-:Y:S01]  /*47e0*/  @!P3 IMAD.MOV R18, RZ, RZ, -R18 ;  /* 0x000000ffff12b224 */ /* 0x000fe200078e0a12 */
[----:B------:R-:W-:Y:S01]  /*47f0*/  ISETP.GT.U32.AND P3, PT, R7, R12, PT ;  /* 0x0000000c0700720c */ /* 0x000fe20003f64070 */
[----:B------:R-:W-:-:S02]  /*4800*/  @!P5 IMAD.IADD R14, R14, 0x1, -R7 ;  /* 0x000000010e0ed824 */ /* 0x000fc400078e0a07 */
[----:B------:R-:W-:Y:S01]  /*4810*/  @!P6 IMAD.IADD R10, R10, 0x1, -R7 ;  /* 0x000000010a0ae824 */ /* 0x000fe200078e0a07 */
[----:B------:R-:W-:Y:S01]  /*4820*/  STL [R1+0x7e4], R18 ;  /* 0x0007e41201007387 */ /* 0x000fe20000100800 */
[C---:B-1----:R-:W-:Y:S01]  /*4830*/  IMAD R4, R7.reuse, R2, R5 ;  /* 0x0000000207047224 */ /* 0x042fe200078e0205 */
[----:B------:R-:W-:Y:S01]  /*4840*/  ISETP.GT.U32.AND P5, PT, R7, R14, PT ;  /* 0x0000000e0700720c */ /* 0x000fe20003fa4070 */
[----:B------:R-:W-:-:S03]  /*4850*/  IMAD.HI.U32 R2, R8, R6, RZ ;  /* 0x0000000608027227 */ /* 0x000fc600078e00ff */
[C---:B------:R-:W-:Y:S01]  /*4860*/  ISETP.GT.U32.AND P6, PT, R7.reuse, R4, PT ;  /* 0x000000040700720c */ /* 0x040fe20003fc4070 */
[----:B------:R-:W-:Y:S02]  /*4870*/  IMAD.MOV R2, RZ, RZ, -R2 ;  /* 0x000000ffff027224 */ /* 0x000fe400078e0a02 */
[--C-:B------:R-:W-:Y:S02]  /*4880*/  @!P3 IMAD.IADD R12, R12, 0x1, -R7.reuse ;  /* 0x000000010c0cb824 */ /* 0x100fe400078e0a07 */
[C---:B------:R-:W-:Y:S02]  /*4890*/  IMAD R2, R7.reuse, R2, R6 ;  /* 0x0000000207027224 */ /* 0x040fe400078e0206 */
[----:B------:R-:W-:Y:S02]  /*48a0*/  IMAD.MOV.U32 R11, RZ, RZ, R10 ;  /* 0x000000ffff0b7224 */ /* 0x000fe400078e000a */
[----:B------:R-:W-:Y:S01]  /*48b0*/  @!P5 IMAD.IADD R14, R14, 0x1, -R7 ;  /* 0x000000010e0ed824 */ /* 0x000fe200078e0a07 */
[----:B------:R-:W-:Y:S01]  /*48c0*/  ISETP.GT.U32.AND P3, PT, R7, R2, PT ;  /* 0x000000020700720c */ /* 0x000fe20003f64070 */
[----:B------:R-:W-:Y:S01]  /*48d0*/  @!P1 IMAD.MOV R11, RZ, RZ, -R11 ;  /* 0x000000ffff0b9224 */ /* 0x000fe200078e0a0b */
[----:B------:R-:W-:Y:S01]  /*48e0*/  ISETP.GE.AND P5, PT, R9, RZ, PT ;  /* 0x000000ff0900720c */ /* 0x000fe20003fa6270 */
[----:B------:R-:W-:-:S02]  /*48f0*/  @!P6 IMAD.IADD R4, R4, 0x1, -R7 ;  /* 0x000000010404e824 */ /* 0x000fc400078e0a07 */
[----:B------:R-:W-:Y:S01]  /*4900*/  VIADD R6, R3, 0x4b ;  /* 0x0000004b03067836 */ /* 0x000fe20000000000 */
[----:B------:R0:W-:Y:S01]  /*4910*/  STL [R1+0x7ec], R11 ;  /* 0x0007ec0b01007387 */ /* 0x0001e20000100800 */
[----:B------:R-:W-:Y:S01]  /*4920*/  IMAD.MOV.U32 R13, RZ, RZ, R14 ;  /* 0x000000ffff0d7224 */ /* 0x000fe200078e000e */
[----:B------:R-:W-:Y:S01]  /*4930*/  ISETP.GT.U32.AND P6, PT, R7, R4, PT ;  /* 0x000000040700720c */ /* 0x000fe20003fc4070 */
[C---:B------:R-:W-:Y:S01]  /*4940*/  VIADD R9, R3.reuse, 0x4c ;  /* 0x0000004c03097836 */ /* 0x040fe20000000000 */
[----:B------:R-:W-:Y:S01]  /*4950*/  IABS R19, R6 ;  /* 0x0000000600137213 */ /* 0x000fe20000000000 */
[----:B------:R-:W-:Y:S01]  /*4960*/  @!P2 IMAD.MOV R13, RZ, RZ, -R13 ;  /* 0x000000ffff0da224 */ /* 0x000fe200078e0a0d */
[----:B------:R-:W-:Y:S01]  /*4970*/  ISETP.GE.AND P1, PT, R6, RZ, PT ;  /* 0x000000ff0600720c */ /* 0x000fe20003f26270 */
[----:B------:R-:W-:Y:S01]  /*4980*/  @!P3 IMAD.IADD R2, R2, 0x1, -R7 ;  /* 0x000000010202b824 */ /* 0x000fe200078e0a07 */
[----:B------:R-:W-:Y:S01]  /*4990*/  IABS R14, R9 ;  /* 0x00000009000e7213 */ /* 0x000fe20000000000 */
[----:B------:R-:W-:Y:S01]  /*49a0*/  VIADD R10, R3, 0x4d ;  /* 0x0000004d030a7836 */ /* 0x000fe20000000000 */
[----:B------:R-:W-:Y:S01]  /*49b0*/  STL [R1+0x7f4], R13 ;  /* 0x0007f40d01007387 */ /* 0x000fe20000100800 */
[----:B0-----:R-:W-:Y:S01]  /*49c0*/  IMAD.MOV.U32 R11, RZ, RZ, R12 ;  /* 0x000000ffff0b7224 */ /* 0x001fe200078e000c */
[----:B------:R-:W-:Y:S01]  /*49d0*/  ISETP.GT.U32.AND P3, PT, R7, R2, PT ;  /* 0x000000020700720c */ /* 0x000fe20003f64070 */
[----:B------:R-:W-:Y:S01]  /*49e0*/  IMAD.HI.U32 R6, R8, R19, RZ ;  /* 0x0000001308067227 */ /* 0x000fe200078e00ff */
[----:B------:R-:W-:-:S03]  /*49f0*/  ISETP.GE.AND P2, PT, R9, RZ, PT ;  /* 0x000000ff0900720c */ /* 0x000fc60003f46270 */
[----:B------:R-:W-:Y:S01]  /*4a00*/  @!P0 IMAD.MOV R11, RZ, RZ, -R11 ;  /* 0x000000ffff0b8224 */ /* 0x000fe200078e0a0b */
[----:B------:R-:W-:Y:S01]  /*4a10*/  ISETP.GE.AND P0, PT, R10, RZ, PT ;  /* 0x000000ff0a00720c */ /* 0x000fe20003f06270 */
[----:B------:R-:W-:Y:S02]  /*4a20*/  VIADD R5, R3, 0x4e ;  /* 0x0000004e03057836 */ /* 0x000fe40000000000 */
[----:B------:R-:W-:Y:S01]  /*4a30*/  @!P6 IMAD.IADD R4, R4, 0x1, -R7 ;  /* 0x000000010404e824 */ /* 0x000fe200078e0a07 */
[----:B------:R0:W-:Y:S01]  /*4a40*/  STL [R1+0x88], R11 ;  /* 0x0000880b01007387 */ /* 0x0001e20000100800 */
[----:B------:R-:W-:Y:S01]  /*4a50*/  IMAD.MOV R12, RZ, RZ, -R6 ;  /* 0x000000ffff0c7224 */ /* 0x000fe200078e0a06 */
[----:B------:R-:W-:Y:S01]  /*4a60*/  ISETP.GE.AND P6, PT, R5, RZ, PT ;  /* 0x000000ff0500720c */ /* 0x000fe20003fc6270 */
[----:B------:R-:W-:Y:S02]  /*4a70*/  IMAD.MOV.U32 R9, RZ, RZ, R4 ;  /* 0x000000ffff097224 */ /* 0x000fe400078e0004 */
[----:B------:R-:W-:-:S02]  /*4a80*/  IMAD R19, R7, R12, R19 ;  /* 0x0000000c07137224 */ /* 0x000fc400078e0213 */
[----:B------:R-:W-:Y:S02]  /*4a90*/  @!P4 IMAD.MOV R9, RZ, RZ, -R9 ;  /* 0x000000ffff09c224 */ /* 0x000fe400078e0a09 */
[----:B------:R-:W-:Y:S01]  /*4aa0*/  @!P3 IMAD.IADD R2, R2, 0x1, -R7 ;  /* 0x000000010202b824 */ /* 0x000fe200078e0a07 */
[----:B0-----:R-:W-:Y:S01]  /*4ab0*/  IABS R11, R10 ;  /* 0x0000000a000b7213 */ /* 0x001fe20000000000 */
[----:B------:R-:W-:Y:S01]  /*4ac0*/  VIADD R18, R3, 0x4f ;  /* 0x0000004f03127836 */ /* 0x000fe20000000000 */
[----:B------:R-:W-:Y:S01]  /*4ad0*/  IABS R10, R5 ;  /* 0x00000005000a7213 */ /* 0x000fe20000000000 */
[C---:B------:R-:W-:Y:S01]  /*4ae0*/  IMAD.HI.U32 R5, R8.reuse, R14, RZ ;  /* 0x0000000e08057227 */ /* 0x040fe200078e00ff */
[----:B------:R-:W-:Y:S01]  /*4af0*/  ISETP.GT.U32.AND P4, PT, R7, R19, PT ;  /* 0x000000130700720c */ /* 0x000fe20003f84070 */
[----:B------:R0:W-:Y:S01]  /*4b00*/  STL [R1+0x8c], R9 ;  /* 0x00008c0901007387 */ /* 0x0001e20000100800 */
[----:B------:R-:W-:Y:S01]  /*4b10*/  IABS R13, R18 ;  /* 0x00000012000d7213 */ /* 0x000fe20000000000 */
[----:B------:R-:W-:-:S04]  /*4b20*/  IMAD.HI.U32 R6, R8, R11, RZ ;  /* 0x0000000b08067227 */ /* 0x000fc800078e00ff */
[----:B------:R-:W-:Y:S02]  /*4b30*/  IMAD.MOV R5, RZ, RZ, -R5 ;  /* 0x000000ffff057224 */ /* 0x000fe400078e0a05 */
[----:B------:R-:W-:Y:S02]  /*4b40*/  IMAD.MOV R6, RZ, RZ, -R6 ;  /* 0x000000ffff067224 */ /* 0x000fe400078e0a06 */
[C---:B------:R-:W-:Y:S02]  /*4b50*/  IMAD R14, R7.reuse, R5, R14 ;  /* 0x00000005070e7224 */ /* 0x040fe400078e020e */
[C---:B------:R-:W-:Y:S02]  /*4b60*/  IMAD R11, R7.reuse, R6, R11 ;  /* 0x00000006070b7224 */ /* 0x040fe400078e020b */
[----:B------:R-:W-:Y:S01]  /*4b70*/  IMAD.MOV.U32 R12, RZ, RZ, R2 ;  /* 0x000000ffff0c7224 */ /* 0x000fe200078e0002 */
[----:B------:R-:W-:Y:S01]  /*4b80*/  ISETP.GT.U32.AND P3, PT, R7, R14, PT ;  /* 0x0000000e0700720c */ /* 0x000fe20003f64070 */
[----:B------:R-:W-:-:S02]  /*4b90*/  @!P4 IMAD.IADD R19, R19, 0x1, -R7 ;  /* 0x000000011313c824 */ /* 0x000fc400078e0a07 */
[----:B------:R-:W-:Y:S01]  /*4ba0*/  @!P5 IMAD.MOV R12, RZ, RZ, -R12 ;  /* 0x000000ffff0cd224 */ /* 0x000fe200078e0a0c */
[----:B------:R-:W-:Y:S01]  /*4bb0*/  ISETP.GT.U32.AND P5, PT, R7, R11, PT ;  /* 0x0000000b0700720c */ /* 0x000fe20003fa4070 */
[----:B0-----:R-:W-:Y:S01]  /*4bc0*/  VIADD R9, R3, 0x50 ;  /* 0x0000005003097836 */ /* 0x001fe20000000000 */
[----:B------:R-:W-:Y:S01]  /*4bd0*/  ISETP.GT.U32.AND P4, PT, R7, R19, PT ;  /* 0x000000130700720c */ /* 0x000fe20003f84070 */
[----:B------:R-:W-:Y:S01]  /*4be0*/  IMAD.HI.U32 R4, R8, R10, RZ ;  /* 0x0000000a08047227 */ /* 0x000fe200078e00ff */
[----:B------:R0:W-:Y:S02]  /*4bf0*/  STL [R1+0x7f8], R12 ;  /* 0x0007f80c01007387 */ /* 0x0001e40000100800 */
[----:B------:R-:W-:Y:S01]  /*4c00*/  IABS R17, R9 ;  /* 0x0000000900117213 */ /* 0x000fe20000000000 */
[----:B------:R-:W-:Y:S02]  /*4c10*/  IMAD.MOV R4, RZ, RZ, -R4 ;  /* 0x000000ffff047224 */ /* 0x000fe400078e0a04 */
[----:B------:R-:W-:-:S02]  /*4c20*/  @!P3 IMAD.IADD R14, R14, 0x1, -R7 ;  /* 0x000000010e0eb824 */ /* 0x000fc400078e0a07 */
[----:B------:R-:W-:Y:S02]  /*4c30*/  IMAD R10, R7, R4, R10 ;  /* 0x00000004070a7224 */ /* 0x000fe400078e020a */
[----:B------:R-:W-:Y:S01]  /*4c40*/  @!P5 IMAD.IADD R11, R11, 0x1, -R7 ;  /* 0x000000010b0bd824 */ /* 0x000fe200078e0a07 */
[----:B------:R-:W-:Y:S01]  /*4c50*/  ISETP.GT.U32.AND P3, PT, R7, R14, PT ;  /* 0x0000000e0700720c */ /* 0x000fe20003f64070 */
[----:B0-----:R-:W-:-:S03]  /*4c60*/  IMAD.HI.U32 R12, R8, R13, RZ ;  /* 0x0000000d080c7227 */ /* 0x001fc600078e00ff */
[----:B------:R-:W-:Y:S01]  /*4c70*/  ISETP.GT.U32.AND P5, PT, R7, R11, PT ;  /* 0x0000000b0700720c */ /* 0x000fe20003fa4070 */
[----:B------:R-:W-:-:S04]  /*4c80*/  IMAD.HI.U32 R6, R8, R17, RZ ;  /* 0x0000001108067227 */ /* 0x000fc800078e00ff */
[----:B------:R-:W-:Y:S02]  /*4c90*/  IMAD.MOV R12, RZ, RZ, -R12 ;  /* 0x000000ffff0c7224 */ /* 0x000fe400078e0a0c */
[----:B------:R-:W-:Y:S02]  /*4ca0*/  IMAD.MOV R6, RZ, RZ, -R6 ;  /* 0x000000ffff067224 */ /* 0x000fe400078e0a06 */
[----:B------:R-:W-:Y:S01]  /*4cb0*/  @!P4 IMAD.IADD R19, R19, 0x1, -R7 ;  /* 0x000000011313c824 */ /* 0x000fe200078e0a07 */
[C---:B------:R-:W-:Y:S01]  /*4cc0*/  ISETP.GT.U32.AND P4, PT, R7.reuse, R10, PT ;  /* 0x0000000a0700720c */ /* 0x040fe20003f84070 */
[C---:B------:R-:W-:Y:S02]  /*4cd0*/  IMAD R13, R7.reuse, R12, R13 ;  /* 0x0000000c070d7224 */ /* 0x040fe400078e020d */
[C---:B------:R-:W-:Y:S02]  /*4ce0*/  IMAD R17, R7.reuse, R6, R17 ;  /* 0x0000000607117224 */ /* 0x040fe400078e0211 */
[--C-:B------:R-:W-:Y:S01]  /*4cf0*/  @!P3 IMAD.IADD R14, R14, 0x1, -R7.reuse ;  /* 0x000000010e0eb824 */ /* 0x100fe200078e0a07 */
[----:B------:R-:W-:Y:S01]  /*4d00*/  ISETP.GT.U32.AND P3, PT, R7, R13, PT ;  /* 0x0000000d0700720c */ /* 0x000fe20003f64070 */
[----:B------:R-:W-:Y:S01]  /*4d10*/  @!P5 IMAD.IADD R11, R11, 0x1, -R7 ;  /* 0x000000010b0bd824 */ /* 0x000fe200078e0a07 */
[----:B------:R-:W-:Y:S01]  /*4d20*/  ISETP.GT.U32.AND P5, PT, R7, R17, PT ;  /* 0x000000110700720c */ /* 0x000fe20003fa4070 */
[----:B------:R-:W-:-:S02]  /*4d30*/  VIADD R2, R3, 0x52 ;  /* 0x0000005203027836 */ /* 0x000fc40000000000 */
[C---:B------:R-:W-:Y:S02]  /*4d40*/  VIADD R5, R3.reuse, 0x51 ;  /* 0x0000005103057836 */ /* 0x040fe40000000000 */
[----:B------:R-:W-:Y:S01]  /*4d50*/  VIADD R6, R3, 0x53 ;  /* 0x0000005303067836 */ /* 0x000fe20000000000 */
[----:B------:R-:W-:Y:S01]  /*4d60*/  IABS R4, R2 ;  /* 0x0000000200047213 */ /* 0x000fe20000000000 */
[----:B------:R-:W-:Y:S01]  /*4d70*/  IMAD.MOV.U32 R20, RZ, RZ, R19 ;  /* 0x000000ffff147224 */ /* 0x000fe200078e0013 */
[----:B------:R-:W-:Y:S01]  /*4d80*/  IABS R15, R5 ;  /* 0x00000005000f7213 */ /* 0x000fe20000000000 */
[----:B------:R-:W-:Y:S01]  /*4d90*/  @!P4 IMAD.IADD R10, R10, 0x1, -R7 ;  /* 0x000000010a0ac824 */ /* 0x000fe200078e0a07 */
[----:B------:R-:W-:Y:S01]  /*4da0*/  ISETP.GE.AND P4, PT, R18, RZ, PT ;  /* 0x000000ff1200720c */ /* 0x000fe20003f86270 */
[----:B------:R-:W-:Y:S01]  /*4db0*/  @!P1 IMAD.MOV R20, RZ, RZ, -R20 ;  /* 0x000000ffff149224 */ /* 0x000fe200078e0a14 */
[----:B------:R-:W-:Y:S01]  /*4dc0*/  IABS R18, R6 ;  /* 0x0000000600127213 */ /* 0x000fe20000000000 */
[----:B------:R-:W-:Y:S01]  /*4dd0*/  IMAD.HI.U32 R12, R8, R4, RZ ;  /* 0x00000004080c7227 */ /* 0x000fe200078e00ff */
[----:B------:R-:W-:-:S02]  /*4de0*/  ISETP.GT.U32.AND P1, PT, R7, R10, PT ;  /* 0x0000000a0700720c */ /* 0x000fc40003f24070 */
[----:B------:R-:W-:Y:S01]  /*4df0*/  STL [R1+0x814], R20 ;  /* 0x0008141401007387 */ /* 0x000fe20000100800 */
[--C-:B------:R-:W-:Y:S01]  /*4e00*/  @!P3 IMAD.IADD R13, R13, 0x1, -R7.reuse ;  /* 0x000000010d0db824 */ /* 0x100fe200078e0a07 */
[----:B------:R-:W-:Y:S01]  /*4e10*/  ISETP.GE.AND P3, PT, R9, RZ, PT ;  /* 0x000000ff0900720c */ /* 0x000fe20003f66270 */
[----:B------:R-:W-:Y:S02]  /*4e20*/  @!P5 IMAD.IADD R17, R17, 0x1, -R7 ;  /* 0x000000011111d824 */ /* 0x000fe400078e0a07 */
[----:B------:R-:W-:Y:S02]  /*4e30*/  IMAD.MOV R12, RZ, RZ, -R12 ;  /* 0x000000ffff0c7224 */ /* 0x000fe400078e0a0c */
[----:B------:R-:W-:Y:S01]  /*4e40*/  IMAD.HI.U32 R16, R8, R15, RZ ;  /* 0x0000000f08107227 */ /* 0x000fe200078e00ff */
[----:B------:R-:W-:-:S03]  /*4e50*/  ISETP.GT.U32.AND P5, PT, R7, R17, PT ;  /* 0x000000110700720c */ /* 0x000fc60003fa4070 */
[----:B------:R-:W-:Y:S02]  /*4e60*/  IMAD.MOV.U32 R9, RZ, RZ, R18 ;  /* 0x000000ffff097224 */ /* 0x000fe400078e0012 */
[----:B------:R-:W-:Y:S02]  /*4e70*/  IMAD R4, R7, R12, R4 ;  /* 0x0000000c07047224 */ /* 0x000fe400078e0204 */
[----:B------:R-:W-:Y:S02]  /*4e80*/  IMAD.MOV R16, RZ, RZ, -R16 ;  /* 0x000000ffff107224 */ /* 0x000fe400078e0a10 */
[----:B------:R-:W-:-:S04]  /*4e90*/  IMAD.HI.U32 R12, R8, R9, RZ ;  /* 0x00000009080c7227 */ /* 0x000fc800078e00ff */
[----:B------:R-:W-:Y:S01]  /*4ea0*/  @!P2 IMAD.MOV R14, RZ, RZ, -R14 ;  /* 0x000000ffff0ea224 */ /* 0x000fe200078e0a0e */
[C---:B------:R-:W-:Y:S01]  /*4eb0*/  ISETP.GT.U32.AND P2, PT, R7.reuse, R13, PT ;  /* 0x0000000d0700720c */ /* 0x040fe20003f44070 */
[C---:B------:R-:W-:Y:S02]  /*4ec0*/  IMAD R15, R7.reuse, R16, R15 ;  /* 0x00000010070f7224 */ /* 0x040fe400078e020f */
[----:B------:R-:W-:Y:S01]  /*4ed0*/  @!P1 IMAD.IADD R10, R10, 0x1, -R7 ;  /* 0x000000010a0a9824 */ /* 0x000fe200078e0a07 */
[----:B------:R0:W-:Y:S01]  /*4ee0*/  STL [R1+0x824], R14 ;  /* 0x0008240e01007387 */ /* 0x0001e20000100800 */
[----:B------:R-:W-:Y:S01]  /*4ef0*/  IMAD.MOV R12, RZ, RZ, -R12 ;  /* 0x000000ffff0c7224 */ /* 0x000fe200078e0a0c */
[----:B------:R-:W-:Y:S01]  /*4f00*/  ISETP.GT.U32.AND P1, PT, R7, R15, PT ;  /* 0x0000000f0700720c */ /* 0x000fe20003f24070 */
[----:B------:R-:W-:Y:S01]  /*4f10*/  @!P0 IMAD.MOV R11, RZ, RZ, -R11 ;  /* 0x000000ffff0b8224 */ /* 0x000fe200078e0a0b */
[----:B------:R-:W-:Y:S01]  /*4f20*/  ISETP.GE.AND P0, PT, R5, RZ, PT ;  /* 0x000000ff0500720c */ /* 0x000fe20003f06270 */
[----:B------:R-:W-:-:S02]  /*4f30*/  IMAD R5, R7, R12, R9 ;  /* 0x0000000c07057224 */ /* 0x000fc400078e0209 */
[--C-:B------:R-:W-:Y:S01]  /*4f40*/  @!P5 IMAD.IADD R17, R17, 0x1, -R7.reuse ;  /* 0x000000011111d824 */ /* 0x100fe200078e0a07 */
[----:B------:R1:W-:Y:S01]  /*4f50*/  STL [R1+0x828], R11 ;  /* 0x0008280b01007387 */ /* 0x0003e20000100800 */
[--C-:B------:R-:W-:Y:S01]  /*4f60*/  @!P2 IMAD.IADD R13, R13, 0x1, -R7.reuse ;  /* 0x000000010d0da824 */ /* 0x100fe200078e0a07 */
[----:B------:R-:W-:Y:S01]  /*4f70*/  ISETP.GT.U32.AND P5, PT, R7, R5, PT ;  /* 0x000000050700720c */ /* 0x000fe20003fa4070 */
[----:B0-----:R-:W-:Y:S01]  /*4f80*/  IMAD.MOV.U32 R14, RZ, RZ, R10 ;  /* 0x000000ffff0e7224 */ /* 0x001fe200078e000a */
[----:B------:R-:W-:Y:S01]  /*4f90*/  ISETP.GE.AND P2, PT, R2, RZ, PT ;  /* 0x000000ff0200720c */ /* 0x000fe20003f46270 */
[----:B------:R-:W-:Y:S02]  /*4fa0*/  VIADD R2, R3, 0x55 ;  /* 0x0000005503027836 */ /* 0x000fe40000000000 */
[----:B------:R-:W-:Y:S01]  /*4fb0*/  @!P6 IMAD.MOV R14, RZ, RZ, -R14 ;  /* 0x000000ffff0ee224 */ /* 0x000fe200078e0a0e */
[----:B------:R-:W-:Y:S01]  /*4fc0*/  ISETP.GT.U32.AND P6, PT, R7, R4, PT ;  /* 0x000000040700720c */ /* 0x000fe20003fc4070 */
[----:B------:R-:W-:Y:S01]  /*4fd0*/  @!P1 IMAD.IADD R15, R15, 0x1, -R7 ;  /* 0x000000010f0f9824 */ /* 0x000fe200078e0a07 */
[----:B------:R-:W-:Y:S01]  /*4fe0*/  ISETP.GE.AND P1, PT, R6, RZ, PT ;  /* 0x000000ff0600720c */ /* 0x000fe20003f26270 */
[C---:B-1----:R-:W-:Y:S01]  /*4ff0*/  VIADD R11, R3.reuse, 0x54 ;  /* 0x00000054030b7836 */ /* 0x042fe20000000000 */
[----:B------:R0:W-:Y:S01]  /*5000*/  STL [R1+0x82c], R14 ;  /* 0x00082c0e01007387 */ /* 0x0001e20000100800 */
[----:B------:R-:W-:Y:S01]  /*5010*/  IABS R6, R2 ;  /* 0x0000000200067213 */ /* 0x000fe20000000000 */
[----:B------:R-:W-:-:S02]  /*5020*/  VIADD R12, R3, 0x56 ;  /* 0x00000056030c7836 */ /* 0x000fc40000000000 */
[----:B------:R-:W-:Y:S01]  /*5030*/  IABS R10, R11 ;  /* 0x0000000b000a7213 */ /* 0x000fe20000000000 */
[----:B------:R-:W-:Y:S02]  /*5040*/  @!P5 IMAD.IADD R5, R5, 0x1, -R7 ;  /* 0x000000010505d824 */ /* 0x000fe400078e0a07 */
[----:B------:R-:W-:Y:S02]  /*5050*/  @!P3 IMAD.MOV R17, RZ, RZ, -R17 ;  /* 0x000000ffff11b224 */ /* 0x000fe400078e0a11 */
[----:B------:R-:W-:Y:S01]  /*5060*/  @!P6 IMAD.IADD R4, R4, 0x1, -R7 ;  /* 0x000000010404e824 */ /* 0x000fe200078e0a07 */
[C---:B------:R-:W-:Y:S01]  /*5070*/  ISETP.GT.U32.AND P6, PT, R7.reuse, R15, PT ;  /* 0x0000000f0700720c */ /* 0x040fe20003fc4070 */
[----:B0-----:R-:W-:Y:S02]  /*5080*/  IMAD.MOV.U32 R14, RZ, RZ, R13 ;  /* 0x000000ffff0e7224 */ /* 0x001fe400078e000d */
[----:B------:R-:W-:Y:S01]  /*5090*/  IMAD.HI.U32 R9, R8, R10, RZ ;  /* 0x0000000a08097227 */ /* 0x000fe200078e00ff */
[----:B------:R-:W-:-:S03]  /*50a0*/  ISETP.GT.U32.AND P5, PT, R7, R4, PT ;  /* 0x000000040700720c */ /* 0x000fc60003fa4070 */
[----:B------:R-:W-:Y:S01]  /*50b0*/  @!P4 IMAD.MOV R14, RZ, RZ, -R14 ;  /* 0x000000ffff0ec224 */ /* 0x000fe200078e0a0e */
[----:B------:R-:W-:Y:S01]  /*50c0*/  ISETP.GT.U32.AND P4, PT, R7, R5, PT ;  /* 0x000000050700720c */ /* 0x000fe20003f84070 */
[----:B------:R-:W-:Y:S02]  /*50d0*/  IMAD.MOV R9, RZ, RZ, -R9 ;  /* 0x000000ffff097224 */ /* 0x000fe400078e0a09 */
[----:B------:R-:W-:Y:S01]  /*50e0*/  VIADD R13, R3, 0x57 ;  /* 0x00000057030d7836 */ /* 0x000fe20000000000 */
[----:B------:R0:W-:Y:S01]  /*50f0*/  STL [R1+0x834], R14 ;  /* 0x0008340e01007387 */ /* 0x0001e20000100800 */
[----:B------:R-:W-:Y:S01]  /*5100*/  IMAD R10, R7, R9, R10 ;  /* 0x00000009070a7224 */ /* 0x000fe200078e020a */
[----:B------:R-:W-:Y:S01]  /*5110*/  IABS R9, R12 ;  /* 0x0000000c00097213 */ /* 0x000fe20000000000 */
[--C-:B------:R-:W-:Y:S01]  /*5120*/  @!P6 IMAD.IADD R15, R15, 0x1, -R7.reuse ;  /* 0x000000010f0fe824 */ /* 0x100fe200078e0a07 */
[----:B------:R-:W-:Y:S01]  /*5130*/  IABS R19, R13 ;  /* 0x0000000d00137213 */ /* 0x000fe20000000000 */
[----:B------:R-:W-:Y:S01]  /*5140*/  @!P5 IMAD.IADD R4, R4, 0x1, -R7 ;  /* 0x000000010404d824 */ /* 0x000fe200078e0a07 */
[----:B------:R-:W-:Y:S01]  /*5150*/  ISETP.GT.U32.AND P6, PT, R7, R10, PT ;  /* 0x0000000a0700720c */ /* 0x000fe20003fc4070 */
[C---:B------:R-:W-:Y:S01]  /*5160*/  IMAD.HI.U32 R16, R8.reuse, R9, RZ ;  /* 0x0000000908107227 */ /* 0x040fe200078e00ff */
[----:B------:R-:W-:Y:S01]  /*5170*/  ISETP.GE.AND P5, PT, R11, RZ, PT ;  /* 0x000000ff0b00720c */ /* 0x000fe20003fa6270 */
[----:B------:R1:W-:Y:S02]  /*5180*/  STL [R1+0x90], R17 ;  /* 0x0000901101007387 */ /* 0x0003e40000100800 */
[----:B0-----:R-:W-:-:S04]  /*5190*/  IMAD.HI.U32 R14, R8, R6, RZ ;  /* 0x00000006080e7227 */ /* 0x001fc800078e00ff */
[----:B------:R-:W-:Y:S02]  /*51a0*/  IMAD.MOV R14, RZ, RZ, -R14 ;  /* 0x000000ffff0e7224 */ /* 0x000fe400078e0a0e */
[--C-:B------:R-:W-:Y:S02]  /*51b0*/  @!P4 IMAD.IADD R5, R5, 0x1, -R7.reuse ;  /* 0x000000010505c824 */ /* 0x100fe400078e0a07 */
[C---:B------:R-:W-:Y:S02]  /*51c0*/  IMAD R6, R7.reuse, R14, R6 ;  /* 0x0000000e07067224 */ /* 0x040fe400078e0206 */
[----:B------:R-:W-:Y:S01]  /*51d0*/  @!P6 IMAD.IADD R10, R10, 0x1, -R7 ;  /* 0x000000010a0ae824 */ /* 0x000fe200078e0a07 */
[----:B------:R-:W-:Y:S01]  /*51e0*/  ISETP.GE.AND P6, PT, R2, RZ, PT ;  /* 0x000000ff0200720c */ /* 0x000fe20003fc6270 */
[----:B------:R-:W-:Y:S01]  /*51f0*/  IMAD.MOV R16, RZ, RZ, -R16 ;  /* 0x000000ffff107224 */ /* 0x000fe200078e0a10 */
[C---:B------:R-:W-:Y:S01]  /*5200*/  ISETP.GT.U32.AND P4, PT, R7.reuse, R6, PT ;  /* 0x000000060700720c */ /* 0x040fe20003f84070 */
[----:B------:R-:W-:Y:S01]  /*5210*/  IMAD.HI.U32 R11, R8, R19, RZ ;  /* 0x00000013080b7227 */ /* 0x000fe200078e00ff */
[----:B------:R-:W-:-:S03]  /*5220*/  ISETP.GT.U32.AND P3, PT, R7, R10, PT ;  /* 0x0000000a0700720c */ /* 0x000fc60003f64070 */
[----:B------:R-:W-:Y:S02]  /*5230*/  VIADD R14, R3, 0x58 ;  /* 0x00000058030e7836 */ /* 0x000fe40000000000 */
[----:B------:R-:W-:Y:S02]  /*5240*/  IMAD R9, R7, R16, R9 ;  /* 0x0000001007097224 */ /* 0x000fe400078e0209 */
[----:B------:R-:W-:Y:S01]  /*5250*/  IMAD.MOV.U32 R18, RZ, RZ, R15 ;  /* 0x000000ffff127224 */ /* 0x000fe200078e000f */
[----:B------:R-:W-:Y:S01]  /*5260*/  IABS R16, R14 ;  /* 0x0000000e00107213 */ /* 0x000fe20000000000 */
[----:B------:R-:W-:Y:S02]  /*5270*/  IMAD.MOV R11, RZ, RZ, -R11 ;  /* 0x000000ffff0b7224 */ /* 0x000fe400078e0a0b */
[----:B------:R-:W-:Y:S02]  /*5280*/  @!P4 IMAD.IADD R6, R6, 0x1, -R7 ;  /* 0x000000010606c824 */ /* 0x000fe400078e0a07 */
[----:B------:R-:W-:-:S02]  /*5290*/  VIADD R2, R3, 0x59 ;  /* 0x0000005903027836 */ /* 0x000fc40000000000 */
[----:B------:R-:W-:Y:S01]  /*52a0*/  @!P0 IMAD.MOV R18, RZ, RZ, -R18 ;  /* 0x000000ffff128224 */ /* 0x000fe200078e0a12 */
[C---:B------:R-:W-:Y:S01]  /*52b0*/  ISETP.GT.U32.AND P4, PT, R7.reuse, R6, PT ;  /* 0x000000060700720c */ /* 0x040fe20003f84070 */
[C---:B------:R-:W-:Y:S01]  /*52c0*/  IMAD R19, R7.reuse, R11, R19 ;  /* 0x0000000b07137224 */ /* 0x040fe200078e0213 */
[C---:B------:R-:W-:Y:S01]  /*52d0*/  ISETP.GT.U32.AND P0, PT, R7.reuse, R9, PT ;  /* 0x000000090700720c */ /* 0x040fe20003f04070 */
[----:B-1----:R-:W-:Y:S01]  /*52e0*/  IMAD.MOV.U32 R17, RZ, RZ, R4 ;  /* 0x000000ffff117224 */ /* 0x002fe200078e0004 */
[----:B------:R-:W-:Y:S01]  /*52f0*/  IABS R11, R2 ;  /* 0x00000002000b7213 */ /* 0x000fe20000000000 */
[C---:B------:R-:W-:Y:S01]  /*5300*/  IMAD.HI.U32 R15, R8.reuse, R16, RZ ;  /* 0x00000010080f7227 */ /* 0x040fe200078e00ff */
[----:B------:R0:W-:Y:S03]  /*5310*/  STL [R1+0x94], R18 ;  /* 0x0000941201007387 */ /* 0x0001e60000100800 */
[----:B------:R-:W-:Y:S01]  /*5320*/  @!P2 IMAD.MOV R17, RZ, RZ, -R17 ;  /* 0x000000ffff11a224 */ /* 0x000fe200078e0a11 */
[----:B------:R-:W-:Y:S01]  /*5330*/  ISETP.GT.U32.AND P2, PT, R7, R19, PT ;  /* 0x000000130700720c */ /* 0x000fe20003f44070 */
[----:B------:R-:W-:-:S03]  /*5340*/  IMAD.HI.U32 R4, R8, R11, RZ ;  /* 0x0000000b08047227 */ /* 0x000fc600078e00ff */
[----:B------:R1:W-:Y:S01]  /*5350*/  STL [R1+0x81c], R17 ;  /* 0x00081c1101007387 */ /* 0x0003e20000100800 */
[----:B------:R-:W-:Y:S01]  /*5360*/  @!P3 IMAD.IADD R10, R10, 0x1, -R7 ;  /* 0x000000010a0ab824 */ /* 0x000fe200078e0a07 */
[----:B------:R-:W-:Y:S01]  /*5370*/  ISETP.GE.AND P3, PT, R13, RZ, PT ;  /* 0x000000ff0d00720c */ /* 0x000fe20003f66270 */
[----:B------:R-:W-:Y:S02]  /*5380*/  IMAD.MOV R15, RZ, RZ, -R15 ;  /* 0x000000ffff0f7224 */ /* 0x000fe400078e0a0f */
[----:B------:R-:W-:Y:S02]  /*5390*/  IMAD.MOV R4, RZ, RZ, -R4 ;  /* 0x000000ffff047224 */ /* 0x000fe400078e0a04 */
[----:B------:R-:W-:Y:S01]  /*53a0*/  @!P4 IMAD.IADD R6, R6, 0x1, -R7 ;  /* 0x000000010606c824 */ /* 0x000fe200078e0a07 */
[----:B------:R-:W-:Y:S01]  /*53b0*/  ISETP.GE.AND P4, PT, R14, RZ, PT ;  /* 0x000000ff0e00720c */ /* 0x000fe20003f86270 */
[----:B------:R-:W-:Y:S02]  /*53c0*/  IMAD R16, R7, R15, R16 ;  /* 0x0000000f07107224 */ /* 0x000fe400078e0210 */
[----:B0-----:R-:W-:-:S02]  /*53d0*/  IMAD.MOV.U32 R18, RZ, RZ, R10 ;  /* 0x000000ffff127224 */ /* 0x001fc400078e000a */
[----:B------:R-:W-:Y:S02]  /*53e0*/  @!P0 IMAD.IADD R9, R9, 0x1, -R7 ;  /* 0x0000000109098824 */ /* 0x000fe400078e0a07 */
[C---:B------:R-:W-:Y:S02]  /*53f0*/  IMAD R11, R7.reuse, R4, R11 ;  /* 0x00000004070b7224 */ /* 0x040fe400078e020b */
[----:B-1----:R-:W-:Y:S01]  /*5400*/  IMAD.MOV.U32 R17, RZ, RZ, R6 ;  /* 0x000000ffff117224 */ /* 0x002fe200078e0006 */
[C---:B------:R-:W-:Y:S01]  /*5410*/  ISETP.GT.U32.AND P0, PT, R7.reuse, R9, PT ;  /* 0x000000090700720c */ /* 0x040fe20003f04070 */
[----:B------:R-:W-:Y:S01]  /*5420*/  @!P5 IMAD.MOV R18, RZ, RZ, -R18 ;  /* 0x000000ffff12d224 */ /* 0x000fe200078e0a12 */
[----:B------:R-:W-:Y:S01]  /*5430*/  ISETP.GT.U32.AND P5, PT, R7, R16, PT ;  /* 0x000000100700720c */ /* 0x000fe20003fa4070 */
[----:B------:R-:W-:Y:S01]  /*5440*/  @!P1 IMAD.MOV R5, RZ, RZ, -R5 ;  /* 0x000000ffff059224 */ /* 0x000fe200078e0a05 */
[----:B------:R-:W-:Y:S01]  /*5450*/  ISETP.GE.AND P1, PT, R12, RZ, PT ;  /* 0x000000ff0c00720c */ /* 0x000fe20003f26270 */
[----:B------:R-:W-:-:S02]  /*5460*/  @!P2 IMAD.IADD R19, R19, 0x1, -R7 ;  /* 0x000000011313a824 */ /* 0x000fc400078e0a07 */
[----:B------:R-:W-:Y:S01]  /*5470*/  @!P6 IMAD.MOV R17, RZ, RZ, -R17 ;  /* 0x000000ffff11e224 */ /* 0x000fe200078e0a11 */
[C---:B------:R-:W-:Y:S01]  /*5480*/  ISETP.GT.U32.AND P6, PT, R7.reuse, R11, PT ;  /* 0x0000000b0700720c */ /* 0x040fe20003fc4070 */
[----:B------:R0:W-:Y:S01]  /*5490*/  STL [R1+0x818], R5 ;  /* 0x0008180501007387 */ /* 0x0001e20000100800 */
[----:B------:R-:W-:Y:S01]  /*54a0*/  ISETP.GT.U32.AND P2, PT, R7, R19, PT ;  /* 0x000000130700720c */ /* 0x000fe20003f44070 */
[----:B------:R-:W-:Y:S02]  /*54b0*/  VIADD R4, R3, 0x5a ;  /* 0x0000005a03047836 */ /* 0x000fe40000000000 */
[--C-:B------:R-:W-:Y:S01]  /*54c0*/  @!P0 IMAD.IADD R9, R9, 0x1, -R7.reuse ;  /* 0x0000000109098824 */ /* 0x100fe200078e0a07 */
[----:B------:R-:W-:Y:S01]  /*54d0*/  ISETP.GE.AND P0, PT, R2, RZ, PT ;  /* 0x000000ff0200720c */ /* 0x000fe20003f06270 */
[--C-:B------:R-:W-:Y:S01]  /*54e0*/  @!P5 IMAD.IADD R16, R16, 0x1, -R7.reuse ;  /* 0x000000011010d824 */ /* 0x100fe200078e0a07 */
[----:B------:R-:W-:Y:S01]  /*54f0*/  IABS R10, R4 ;  /* 0x00000004000a7213 */ /* 0x000fe20000000000 */
[C---:B------:R-:W-:Y:S01]  /*5500*/  VIADD R14, R3.reuse, 0x5c ;  /* 0x0000005c030e7836 */ /* 0x040fe20000000000 */
[----:B------:R1:W-:Y:S01]  /*5510*/  STL [R1+0x804], R18 ;  /* 0x0008041201007387 */ /* 0x0003e20000100800 */
[----:B0-----:R-:W-:Y:S01]  /*5520*/  VIADD R5, R3, 0x5b ;  /* 0x0000005b03057836 */ /* 0x001fe20000000000 */
[----:B------:R-:W-:Y:S01]  /*5530*/  ISETP.GT.U32.AND P5, PT, R7, R16, PT ;  /* 0x000000100700720c */ /* 0x000fe20003fa4070 */
[--C-:B------:R-:W-:Y:S01]  /*5540*/  @!P6 IMAD.IADD R11, R11, 0x1, -R7.reuse ;  /* 0x000000010b0be824 */ /* 0x100fe200078e0a07 */
[----:B------:R-:W-:Y:S01]  /*5550*/  STL [R1+0x808], R17 ;  /* 0x0008081101007387 */ /* 0x000fe20000100800 */
[----:B------:R-:W-:Y:S01]  /*5560*/  @!P2 IMAD.IADD R19, R19, 0x1, -R7 ;  /* 0x000000011313a824 */ /* 0x000fe200078e0a07 */
[----:B------:R-:W-:Y:S01]  /*5570*/  IABS R6, R5 ;  /* 0x0000000500067213 */ /* 0x000fe20000000000 */
[----:B------:R-:W-:Y:S01]  /*5580*/  IMAD.MOV.U32 R12, RZ, RZ, R9 ;  /* 0x000000ffff0c7224 */ /* 0x000fe200078e0009 */
[----:B------:R-:W-:Y:S01]  /*5590*/  ISETP.GE.AND P2, PT, R4, RZ, PT ;  /* 0x000000ff0400720c */ /* 0x000fe20003f46270 */
[----:B------:R-:W-:Y:S01]  /*55a0*/  @!P3 IMAD.MOV R19, RZ, RZ, -R19 ;  /* 0x000000ffff13b224 */ /* 0x000fe200078e0a13 */
[----:B------:R-:W-:Y:S01]  /*55b0*/  ISETP.GT.U32.AND P6, PT, R7, R11, PT ;  /* 0x0000000b0700720c */ /* 0x000fe20003fc4070 */
[----:B------:R-:W-:Y:S01]  /*55c0*/  IMAD.MOV.U32 R2, RZ, RZ, R6 ;  /* 0x000000ffff027224 */ /* 0x000fe200078e0006 */
[----:B-1----:R-:W-:Y:S01]  /*55d0*/  IABS R18, R14 ;  /* 0x0000000e00127213 */ /* 0x002fe20000000000 */
[----:B------:R-:W-:Y:S01]  /*55e0*/  IMAD.HI.U32 R6, R8, R10, RZ ;  /* 0x0000000a08067227 */ /* 0x000fe200078e00ff */
[----:B------:R-:W-:-:S03]  /*55f0*/  ISETP.GE.AND P3, PT, R14, RZ, PT ;  /* 0x000000ff0e00720c */ /* 0x000fc60003f66270 */
[----:B------:R-:W-:-:S04]  /*5600*/  IMAD.HI.U32 R4, R8, R2, RZ ;  /* 0x0000000208047227 */ /* 0x000fc800078e00ff */
[----:B------:R-:W-:Y:S02]  /*5610*/  IMAD.MOV R6, RZ, RZ, -R6 ;  /* 0x000000ffff067224 */ /* 0x000fe400078e0a06 */
[----:B------:R-:W-:Y:S02]  /*5620*/  IMAD.MOV R4, RZ, RZ, -R4 ;  /* 0x000000ffff047224 */ /* 0x000fe400078e0a04 */
[C---:B------:R-:W-:Y:S02]  /*5630*/  IMAD R10, R7.reuse, R6, R10 ;  /* 0x00000006070a7224 */ /* 0x040fe400078e020a */
[C---:B------:R-:W-:Y:S02]  /*5640*/  IMAD R2, R7.reuse, R4, R2 ;  /* 0x0000000407027224 */ /* 0x040fe400078e0202 */
[--C-:B------:R-:W-:Y:S01]  /*5650*/  @!P5 IMAD.IADD R16, R16, 0x1, -R7.reuse ;  /* 0x000000011010d824 */ /* 0x100fe200078e0a07 */
[----:B------:R-:W-:Y:S01]  /*5660*/  ISETP.GT.U32.AND P5, PT, R7, R10, PT ;  /* 0x0000000a0700720c */ /* 0x000fe20003fa4070 */
[----:B------:R-:W-:Y:S01]  /*5670*/  @!P6 IMAD.IADD R11, R11, 0x1, -R7 ;  /* 0x000000010b0be824 */ /* 0x000fe200078e0a07 */
[----:B------:R-:W-:Y:S01]  /*5680*/  ISETP.GT.U32.AND P6, PT, R7, R2, PT ;  /* 0x000000020700720c */ /* 0x000fe20003fc4070 */
[----:B------:R-:W-:Y:S01]  /*5690*/  @!P1 IMAD.MOV R12, RZ, RZ, -R12 ;  /* 0x000000ffff0c9224 */ /* 0x000fe200078e0a0c */
[----:B------:R-:W-:Y:S01]  /*56a0*/  ISETP.GE.AND P1, PT, R5, RZ, PT ;  /* 0x000000ff0500720c */ /* 0x000fe20003f26270 */
[----:B------:R-:W-:-:S02]  /*56b0*/  VIADD R5, R3, 0x5d ;  /* 0x0000005d03057836 */ /* 0x000fc40000000000 */
[----:B------:R-:W-:Y:S01]  /*56c0*/  IMAD.HI.U32 R6, R8, R18, RZ ;  /* 0x0000001208067227 */ /* 0x000fe200078e00ff */
[----:B------:R0:W-:Y:S02]  /*56d0*/  STL [R1+0x80c], R12 ;  /* 0x00080c0c01007387 */ /* 0x0001e40000100800 */
[----:B------:R-:W-:Y:S01]  /*56e0*/  IABS R15, R5 ;  /* 0x00000005000f7213 */ /* 0x000fe20000000000 */
[----:B------:R-:W-:Y:S01]  /*56f0*/  IMAD.MOV R6, RZ, RZ, -R6 ;  /* 0x000000ffff067224 */ /* 0x000fe200078e0a06 */
[----:B------:R1:W-:Y:S01]  /*5700*/  STL [R1+0x7fc], R19 ;  /* 0x0007fc1301007387 */ /* 0x0003e20000100800 */
[--C-:B------:R-:W-:Y:S02]  /*5710*/  @!P5 IMAD.IADD R10, R10, 0x1, -R7.reuse ;  /* 0x000000010a0ad824 */ /* 0x100fe400078e0a07 */
[C---:B------:R-:W-:Y:S02]  /*5720*/  IMAD R18, R7.reuse, R6, R18 ;  /* 0x0000000607127224 */ /* 0x040fe400078e0212 */
[----:B------:R-:W-:Y:S01]  /*5730*/  @!P6 IMAD.IADD R2, R2, 0x1, -R7 ;  /* 0x000000010202e824 */ /* 0x000fe200078e0a07 */
[C---:B------:R-:W-:Y:S01]  /*5740*/  ISETP.GT.U32.AND P6, PT, R7.reuse, R10, PT ;  /* 0x0000000a0700720c */ /* 0x040fe20003fc4070 */
[----:B------:R-:W-:Y:S01]  /*5750*/  IMAD.HI.U32 R20, R8, R15, RZ ;  /* 0x0000000f08147227 */ /* 0x000fe200078e00ff */
[----:B------:R-:W-:-:S03]  /*5760*/  ISETP.GT.U32.AND P5, PT, R7, R18, PT ;  /* 0x000000120700720c */ /* 0x000fc60003fa4070 */
[C---:B------:R-:W-:Y:S02]  /*5770*/  VIADD R4, R3.reuse, 0x5f ;  /* 0x0000005f03047836 */ /* 0x040fe40000000000 */
[----:B------:R-:W-:Y:S02]  /*5780*/  IMAD.MOV R20, RZ, RZ, -R20 ;  /* 0x000000ffff147224 */ /* 0x000fe400078e0a14 */
[----:B------:R-:W-:Y:S01]  /*5790*/  VIADD R9, R3, 0x5e ;  /* 0x0000005e03097836 */ /* 0x000fe20000000000 */
[----:B0-----:R-:W-:Y:S01]  /*57a0*/  IABS R12, R4 ;  /* 0x00000004000c7213 */ /* 0x001fe20000000000 */
[C---:B------:R-:W-:Y:S02]  /*57b0*/  IMAD R14, R7.reuse, R20, R15 ;  /* 0x00000014070e7224 */ /* 0x040fe400078e020f */
[----:B------:R-:W-:Y:S01]  /*57c0*/  @!P6 IMAD.IADD R10, R10, 0x1, -R7 ;  /* 0x000000010a0ae824 */ /* 0x000fe200078e0a07 */
[----:B------:R-:W-:Y:S01]  /*57d0*/  IABS R13, R9 ;  /* 0x00000009000d7213 */ /* 0x000fe20000000000 */
[----:B-1----:R-:W-:Y:S01]  /*57e0*/  IMAD.MOV.U32 R19, RZ, RZ, R16 ;  /* 0x000000ffff137224 */ /* 0x002fe200078e0010 */
[----:B------:R-:W-:Y:S01]  /*57f0*/  ISETP.GT.U32.AND P6, PT, R7, R14, PT ;  /* 0x0000000e0700720c */ /* 0x000fe20003fc4070 */
[----:B------:R-:W-:-:S04]  /*5800*/  IMAD.HI.U32 R16, R8, R12, RZ ;  /* 0x0000000c08107227 */ /* 0x000fc800078e00ff */
[----:B------:R-:W-:Y:S02]  /*5810*/  @!P5 IMAD.IADD R18, R18, 0x1, -R7 ;  /* 0x000000011212d824 */ /* 0x000fe400078e0a07 */
[----:B------:R-:W-:Y:S01]  /*5820*/  @!P4 IMAD.MOV R19, RZ, RZ, -R19 ;  /* 0x000000ffff13c224 */ /* 0x000fe200078e0a13 */
[C---:B------:R-:W-:Y:S01]  /*5830*/  ISETP.GT.U32.AND P4, PT, R7.reuse, R2, PT ;  /* 0x000000020700720c */ /* 0x040fe20003f84070 */
[----:B------:R-:W-:Y:S01]  /*5840*/  IMAD.MOV R16, RZ, RZ, -R16 ;  /* 0x000000ffff107224 */ /* 0x000fe200078e0a10 */
[C---:B------:R-:W-:Y:S01]  /*5850*/  ISETP.GT.U32.AND P5, PT, R7.reuse, R18, PT ;  /* 0x000000120700720c */ /* 0x040fe20003fa4070 */
[----:B------:R-:W-:Y:S01]  /*5860*/  IMAD.HI.U32 R17, R8, R13, RZ ;  /* 0x0000000d08117227 */ /* 0x000fe200078e00ff */
[----:B------:R0:W-:Y:S03]  /*5870*/  STL [R1+0x98], R19 ;  /* 0x0000981301007387 */ /* 0x0001e60000100800 */
[----:B------:R-:W-:-:S02]  /*5880*/  IMAD R12, R7, R16, R12 ;  /* 0x00000010070c7224 */ /* 0x000fc400078e020c */
[----:B------:R-:W-:Y:S02]  /*5890*/  @!P6 IMAD.IADD R14, R14, 0x1, -R7 ;  /* 0x000000010e0ee824 */ /* 0x000fe400078e0a07 */
[----:B------:R-:W-:Y:S01]  /*58a0*/  IMAD.MOV R17, RZ, RZ, -R17 ;  /* 0x000000ffff117224 */ /* 0x000fe200078e0a11 */
[----:B------:R-:W-:Y:S01]  /*58b0*/  ISETP.GT.U32.AND P6, PT, R7, R12, PT ;  /* 0x0000000c0700720c */ /* 0x000fe20003fc4070 */
[----:B------:R-:W-:Y:S02]  /*58c0*/  VIADD R6, R3, 0x60 ;  /* 0x0000006003067836 */ /* 0x000fe40000000000 */
[----:B0-----:R-:W-:Y:S02]  /*58d0*/  IMAD.MOV.U32 R19, RZ, RZ, R11 ;  /* 0x000000ffff137224 */ /* 0x001fe400078e000b */
[----:B------:R-:W-:Y:S01]  /*58e0*/  IMAD R13, R7, R17, R13 ;  /* 0x00000011070d7224 */ /* 0x000fe200078e020d */
[----:B------:R-:W-:Y:S01]  /*58f0*/  IABS R15, R6 ;  /* 0x00000006000f7213 */ /* 0x000fe20000000000 */
[----:B------:R-:W-:-:S02]  /*5900*/  IMAD.MOV.U32 R17, RZ, RZ, R10 ;  /* 0x000000ffff117224 */ /* 0x000fc400078e000a */
[----:B------:R-:W-:Y:S01]  /*5910*/  @!P4 IMAD.IADD R2, R2, 0x1, -R7 ;  /* 0x000000010202c824 */ /* 0x000fe200078e0a07 */
[----:B------:R-:W-:Y:S01]  /*5920*/  ISETP.GE.AND P4, PT, R9, RZ, PT ;  /* 0x000000ff0900720c */ /* 0x000fe20003f86270 */
[----:B------:R-:W-:Y:S01]  /*5930*/  @!P0 IMAD.MOV R19, RZ, RZ, -R19 ;  /* 0x000000ffff138224 */ /* 0x000fe200078e0a13 */
[----:B------:R-:W-:Y:S01]  /*5940*/  ISETP.GE.AND P0, PT, R5, RZ, PT ;  /* 0x000000ff0500720c */ /* 0x000fe20003f06270 */
[----:B------:R-:W-:Y:S01]  /*5950*/  @!P5 IMAD.IADD R18, R18, 0x1, -R7 ;  /* 0x000000011212d824 */ /* 0x000fe200078e0a07 */
[----:B------:R-:W-:Y:S01]  /*5960*/  ISETP.GE.AND P5, PT, R4, RZ, PT ;  /* 0x000000ff0400720c */ /* 0x000fe20003fa6270 */
[----:B------:R-:W-:Y:S01]  /*5970*/  @!P2 IMAD.MOV R17, RZ, RZ, -R17 ;  /* 0x000000ffff11a224 */ /* 0x000fe200078e0a11 */
[----:B------:R-:W-:Y:S01]  /*5980*/  ISETP.GT.U32.AND P2, PT, R7, R13, PT ;  /* 0x0000000d0700720c */ /* 0x000fe20003f44070 */
[----:B------:R-:W-:Y:S01]  /*5990*/  VIADD R4, R3, 0x61 ;  /* 0x0000006103047836 */ /* 0x000fe20000000000 */
[----:B------:R-:W-:Y:S01]  /*59a0*/  STL [R1+0x9c], R19 ;  /* 0x00009c1301007387 */ /* 0x000fe20000100800 */
[----:B------:R-:W-:-:S02]  /*59b0*/  IMAD.MOV.U32 R5, RZ, RZ, R2 ;  /* 0x000000ffff057224 */ /* 0x000fc400078e0002 */
[----:B------:R-:W-:Y:S01]  /*59c0*/  @!P6 IMAD.IADD R12, R12, 0x1, -R7 ;  /* 0x000000010c0ce824 */ /* 0x000fe200078e0a07 */
[----:B------:R-:W-:Y:S01]  /*59d0*/  IABS R9, R4 ;  /* 0x0000000400097213 */ /* 0x000fe20000000000 */
[----:B------:R-:W-:Y:S01]  /*59e0*/  @!P1 IMAD.MOV R5, RZ, RZ, -R5 ;  /* 0x000000ffff059224 */ /* 0x000fe200078e0a05 */
[C---:B------:R-:W-:Y:S01]  /*59f0*/  ISETP.GT.U32.AND P1, PT, R7.reuse, R14, PT ;  /* 0x0000000e0700720c */ /* 0x040fe20003f24070 */
[C---:B------:R-:W-:Y:S01]  /*5a00*/  IMAD.HI.U32 R11, R8.reuse, R15, RZ ;  /* 0x0000000f080b7227 */ /* 0x040fe200078e00ff */
[C---:B------:R-:W-:Y:S01]  /*5a10*/  ISETP.GT.U32.AND P6, PT, R7.reuse, R12, PT ;  /* 0x0000000c0700720c */ /* 0x040fe20003fc4070 */
[----:B------:R0:W-:Y:S02]  /*5a20*/  STL [R1+0x7f0], R17 ;  /* 0x0007f01101007387 */ /* 0x0001e40000100800 */
[----:B------:R-:W-:Y:S02]  /*5a30*/  IMAD.MOV R11, RZ, RZ, -R11 ;  /* 0x000000ffff0b7224 */ /* 0x000fe400078e0a0b */
[----:B------:R-:W-:Y:S01]  /*5a40*/  IMAD.HI.U32 R10, R8, R9, RZ ;  /* 0x00000009080a7227 */ /* 0x000fe200078e00ff */
[----:B------:R1:W-:Y:S03]  /*5a50*/  STL [R1+0x7e8], R5 ;  /* 0x0007e80501007387 */ /* 0x0003e60000100800 */
[----:B------:R-:W-:-:S02]  /*5a60*/  IMAD R11, R7, R11, R15 ;  /* 0x0000000b070b7224 */ /* 0x000fc400078e020f */
[--C-:B------:R-:W-:Y:S02]  /*5a70*/  @!P2 IMAD.IADD R13, R13, 0x1, -R7.reuse ;  /* 0x000000010d0da824 */ /* 0x100fe400078e0a07 */
[----:B------:R-:W-:Y:S02]  /*5a80*/  IMAD.MOV R10, RZ, RZ, -R10 ;  /* 0x000000ffff0a7224 */ /* 0x000fe400078e0a0a */
[----:B------:R-:W-:Y:S01]  /*5a90*/  @!P1 IMAD.IADD R14, R14, 0x1, -R7 ;  /* 0x000000010e0e9824 */ /* 0x000fe200078e0a07 */
[C---:B------:R-:W-:Y:S01]  /*5aa0*/  ISETP.GT.U32.AND P2, PT, R7.reuse, R13, PT ;  /* 0x0000000d0700720c */ /* 0x040fe20003f44070 */
[C---:B------:R-:W-:Y:S01]  /*5ab0*/  IMAD R9, R7.reuse, R10, R9 ;  /* 0x0000000a07097224 */ /* 0x040fe200078e0209 */
[----:B------:R-:W-:Y:S01]  /*5ac0*/  ISETP.GT.U32.AND P1, PT, R7, R11, PT ;  /* 0x0000000b0700720c */ /* 0x000fe20003f24070 */
[----:B------:R-:W-:Y:S02]  /*5ad0*/  @!P6 IMAD.IADD R12, R12, 0x1, -R7 ;  /* 0x000000010c0ce824 */ /* 0x000fe400078e0a07 */
[----:B0-----:R-:W-:Y:S01]  /*5ae0*/  VIADD R17, R3, 0x62 ;  /* 0x0000006203117836 */ /* 0x001fe20000000000 */
[----:B------:R-:W-:Y:S01]  /*5af0*/  ISETP.GT.U32.AND P6, PT, R7, R9, PT ;  /* 0x000000090700720c */ /* 0x000fe20003fc4070 */
[----:B------:R-:W-:-:S02]  /*5b00*/  VIADD R15, R3, 0x63 ;  /* 0x00000063030f7836 */ /* 0x000fc40000000000 */
[----:B------:R-:W-:Y:S01]  /*5b10*/  VIADD R16, R3, 0x64 ;  /* 0x0000006403107836 */ /* 0x000fe20000000000 */
[----:B------:R-:W-:Y:S01]  /*5b20*/  IABS R19, R17 ;  /* 0x0000001100137213 */ /* 0x000fe20000000000 */
[----:B------:R-:W-:Y:S01]  /*5b30*/  IMAD.MOV.U32 R22, RZ, RZ, R18 ;  /* 0x000000ffff167224 */ /* 0x000fe200078e0012 */
[----:B------:R-:W-:Y:S01]  /*5b40*/  IABS R2, R15 ;  /* 0x0000000f00027213 */ /* 0x000fe20000000000 */
[--C-:B------:R-:W-:Y:S01]  /*5b50*/  @!P2 IMAD.IADD R13, R13, 0x1, -R7.reuse ;  /* 0x000000010d0da824 */ /* 0x100fe200078e0a07 */
[----:B-1----:R-:W-:Y:S01]  /*5b60*/  IABS R5, R16 ;  /* 0x0000001000057213 */ /* 0x002fe20000000000 */
[----:B------:R-:W-:Y:S01]  /*5b70*/  @!P1 IMAD.IADD R11, R11, 0x1, -R7 ;  /* 0x000000010b0b9824 */ /* 0x000fe200078e0a07 */
[----:B------:R-:W-:Y:S01]  /*5b80*/  ISETP.GE.AND P2, PT, R6, RZ, PT ;  /* 0x000000ff0600720c */ /* 0x000fe20003f46270 */
[----:B------:R-:W-:Y:S01]  /*5b90*/  IMAD.HI.U32 R20, R8, R19, RZ ;  /* 0x0000001308147227 */ /* 0x000fe200078e00ff */
[----:B------:R-:W-:-:S03]  /*5ba0*/  ISETP.GE.AND P1, PT, R4, RZ, PT ;  /* 0x000000ff0400720c */ /* 0x000fc60003f26270 */
[----:B------:R-:W-:-:S04]  /*5bb0*/  IMAD.HI.U32 R6, R8, R2, RZ ;  /* 0x0000000208067227 */ /* 0x000fc800078e00ff */
[----:B------:R-:W-:Y:S01]  /*5bc0*/  @!P6 IMAD.IADD R9, R9, 0x1, -R7 ;  /* 0x000000010909e824 */ /* 0x000fe200078e0a07 */
[----:B------:R-:W-:Y:S01]  /*5bd0*/  ISETP.GT.U32.AND P6, PT, R7, R11, PT ;  /* 0x0000000b0700720c */ /* 0x000fe20003fc4070 */
[----:B------:R-:W-:-:S04]  /*5be0*/  IMAD.HI.U32 R10, R8, R5, RZ ;  /* 0x00000005080a7227 */ /* 0x000fc800078e00ff */
[----:B------:R-:W-:Y:S02]  /*5bf0*/  IMAD.MOV R20, RZ, RZ, -R20 ;  /* 0x000000ffff147224 */ /* 0x000fe400078e0a14 */
[----:B------:R-:W-:Y:S02]  /*5c00*/  IMAD.MOV R6, RZ, RZ, -R6 ;  /* 0x000000ffff067224 */ /* 0x000fe400078e0a06 */
[----:B------:R-:W-:Y:S02]  /*5c10*/  IMAD.MOV R10, RZ, RZ, -R10 ;  /* 0x000000ffff0a7224 */ /* 0x000fe400078e0a0a */
[C---:B------:R-:W-:Y:S02]  /*5c20*/  IMAD R4, R7.reuse, R20, R19 ;  /* 0x0000001407047224 */ /* 0x040fe400078e0213 */
[----:B------:R-:W-:Y:S02]  /*5c30*/  IMAD R2, R7, R6, R2 ;  /* 0x0000000607027224 */ /* 0x000fe400078e0202 */
[----:B------:R-:W-:-:S02]  /*5c40*/  IMAD.MOV.U32 R21, RZ, RZ, R14 ;  /* 0x000000ffff157224 */ /* 0x000fc400078e000e */
[----:B------:R-:W-:Y:S02]  /*5c50*/  VIADD R6, R3, 0x65 ;  /* 0x0000006503067836 */ /* 0x000fe40000000000 */
[C---:B------:R-:W-:Y:S02]  /*5c60*/  IMAD R5, R7.reuse, R10, R5 ;  /* 0x0000000a07057224 */ /* 0x040fe400078e0205 */
[----:B------:R-:W-:Y:S01]  /*5c70*/  @!P3 IMAD.MOV R22, RZ, RZ, -R22 ;  /* 0x000000ffff16b224 */ /* 0x000fe200078e0a16 */
[C---:B------:R-:W-:Y:S01]  /*5c80*/  ISETP.GT.U32.AND P3, PT, R7.reuse, R4, PT ;  /* 0x000000040700720c */ /* 0x040fe20003f64070 */
[----:B------:R-:W-:Y:S01]  /*5c90*/  @!P0 IMAD.MOV R21, RZ, RZ, -R21 ;  /* 0x000000ffff158224 */ /* 0x000fe200078e0a15 */
[C---:B------:R-:W-:Y:S01]  /*5ca0*/  ISETP.GT.U32.AND P0, PT, R7.reuse, R9, PT ;  /* 0x000000090700720c */ /* 0x040fe20003f04070 */
[----:B------:R-:W-:Y:S01]  /*5cb0*/  @!P4 IMAD.MOV R13, RZ, RZ, -R13 ;  /* 0x000000ffff0dc224 */ /* 0x000fe200078e0a0d */
[----:B------:R-:W-:Y:S01]  /*5cc0*/  ISETP.GT.U32.AND P4, PT, R7, R2, PT ;  /* 0x000000020700720c */ /* 0x000fe20003f84070 */
[----:B------:R-:W-:Y:S01]  /*5cd0*/  @!P6 IMAD.IADD R11, R11, 0x1, -R7 ;  /* 0x000000010b0be824 */ /* 0x000fe200078e0a07 */
[----:B------:R-:W-:Y:S01]  /*5ce0*/  IABS R18, R6 ;  /* 0x0000000600127213 */ /* 0x000fe20000000000 */
[----:B------:R-:W-:Y:S01]  /*5cf0*/  VIADD R10, R3, 0x66 ;  /* 0x00000066030a7836 */ /* 0x000fe20000000000 */
[----:B------:R-:W-:Y:S01]  /*5d00*/  ISETP.GT.U32.AND P6, PT, R7, R5, PT ;  /* 0x000000050700720c */ /* 0x000fe20003fc4070 */
[----:B------:R-:W-:Y:S01]  /*5d10*/  IMAD.MOV.U32 R19, RZ, RZ, R12 ;  /* 0x000000ffff137224 */ /* 0x000fe200078e000c */
[----:B------:R-:W-:Y:S01]  /*5d20*/  STL [R1+0x7e0], R22 ;  /* 0x0007e01601007387 */ /* 0x000fe20000100800 */
[----:B------:R-:W-:Y:S01]  /*5d30*/  IMAD.HI.U32 R12, R8, R18, RZ ;  /* 0x00000012080c7227 */ /* 0x000fe200078e00ff */
[----:B------:R-:W-:-:S02]  /*5d40*/  IABS R14, R10 ;  /* 0x0000000a000e7213 */ /* 0x000fc40000000000 */
[----:B------:R-:W-:Y:S01]  /*5d50*/  STL [R1+0x7dc], R21 ;  /* 0x0007dc1501007387 */ /* 0x000fe20000100800 */
[----:B------:R-:W-:Y:S02]  /*5d60*/  IMAD.MOV R12, RZ, RZ, -R12 ;  /* 0x000000ffff0c7224 */ /* 0x000fe400078e0a0c */
[--C-:B------:R-:W-:Y:S01]  /*5d70*/  @!P0 IMAD.IADD R9, R9, 0x1, -R7.reuse ;  /* 0x0000000109098824 */ /* 0x100fe200078e0a07 */
[----:B------:R0:W-:Y:S01]  /*5d80*/  STL [R1+0x7d8], R13 ;  /* 0x0007d80d01007387 */ /* 0x0001e20000100800 */
[--C-:B------:R-:W-:Y:S01]  /*5d90*/  @!P3 IMAD.IADD R4, R4, 0x1, -R7.reuse ;  /* 0x000000010404b824 */ /* 0x100fe200078e0a07 */
[----:B------:R-:W-:Y:S01]  /*5da0*/  ISETP.GE.AND P3, PT, R16, RZ, PT ;  /* 0x000000ff1000720c */ /* 0x000fe20003f66270 */
[----:B------:R-:W-:Y:S01]  /*5db0*/  @!P4 IMAD.IADD R2, R2, 0x1, -R7 ;  /* 0x000000010202c824 */ /* 0x000fe200078e0a07 */
[----:B------:R-:W-:Y:S01]  /*5dc0*/  ISETP.GE.AND P0, PT, R15, RZ, PT ;  /* 0x000000ff0f00720c */ /* 0x000fe20003f06270 */
[----:B------:R-:W-:Y:S01]  /*5dd0*/  @!P5 IMAD.MOV R19, RZ, RZ, -R19 ;  /* 0x000000ffff13d224 */ /* 0x000fe200078e0a13 */
[C---:B------:R-:W-:Y:S01]  /*5de0*/  ISETP.GT.U32.AND P4, PT, R7.reuse, R4, PT ;  /* 0x000000040700720c */ /* 0x040fe20003f84070 */
[----:B------:R-:W-:Y:S01]  /*5df0*/  IMAD R12, R7, R12, R18 ;  /* 0x0000000c070c7224 */ /* 0x000fe200078e0212 */
[----:B------:R-:W-:Y:S01]  /*5e00*/  ISETP.GE.AND P5, PT, R17, RZ, PT ;  /* 0x000000ff1100720c */ /* 0x000fe20003fa6270 */
[----:B------:R-:W-:Y:S01]  /*5e10*/  @!P6 IMAD.IADD R5, R5, 0x1, -R7 ;  /* 0x000000010505e824 */ /* 0x000fe200078e0a07 */
[----:B------:R-:W-:Y:S01]  /*5e20*/  ISETP.GT.U32.AND P6, PT, R7, R2, PT ;  /* 0x000000020700720c */ /* 0x000fe20003fc4070 */
[----:B------:R-:W-:Y:S01]  /*5e30*/  IMAD.MOV.U32 R16, RZ, RZ, R9 ;  /* 0x000000ffff107224 */ /* 0x000fe200078e0009 */
[----:B------:R1:W-:Y:S01]  /*5e40*/  STL [R1+0x7d4], R19 ;  /* 0x0007d41301007387 */ /* 0x0003e20000100800 */
[----:B0-----:R-:W-:-:S04]  /*5e50*/  IMAD.HI.U32 R13, R8, R14, RZ ;  /* 0x0000000e080d7227 */ /* 0x001fc800078e00ff */
[----:B------:R-:W-:Y:S01]  /*5e60*/  @!P1 IMAD.MOV R16, RZ, RZ, -R16 ;  /* 0x000000ffff109224 */ /* 0x000fe200078e0a10 */
[----:B------:R-:W-:Y:S01]  /*5e70*/  ISETP.GT.U32.AND P1, PT, R7, R12, PT ;  /* 0x0000000c0700720c */ /* 0x000fe20003f24070 */
[----:B------:R-:W-:Y:S01]  /*5e80*/  @!P4 IMAD.IADD R4, R4, 0x1, -R7 ;  /* 0x000000010404c824 */ /* 0x000fe200078e0a07 */
[----:B------:R-:W-:Y:S01]  /*5e90*/  ISETP.GE.AND P4, PT, R6, RZ, PT ;  /* 0x000000ff0600720c */ /* 0x000fe20003f86270 */
[C---:B------:R-:W-:Y:S02]  /*5ea0*/  VIADD R6, R3.reuse, 0x69 ;  /* 0x0000006903067836 */ /* 0x040fe40000000000 */
[----:B-1----:R-:W-:Y:S02]  /*5eb0*/  IMAD.MOV.U32 R19, RZ, RZ, R11 ;  /* 0x000000ffff137224 */ /* 0x002fe400078e000b */
[----:B------:R-:W-:Y:S02]  /*5ec0*/  IMAD.MOV R11, RZ, RZ, -R13 ;  /* 0x000000ffff0b7224 */ /* 0x000fe400078e0a0d */
[----:B------:R-:W-:-:S02]  /*5ed0*/  VIADD R13, R3, 0x67 ;  /* 0x00000067030d7836 */ /* 0x000fc40000000000 */
[----:B------:R-:W-:Y:S01]  /*5ee0*/  @!P2 IMAD.MOV R19, RZ, RZ, -R19 ;  /* 0x000000ffff13a224 */ /* 0x000fe200078e0a13 */
[C---:B------:R-:W-:Y:S01]  /*5ef0*/  ISETP.GT.U32.AND P2, PT, R7.reuse, R5, PT ;  /* 0x000000050700720c */ /* 0x040fe20003f44070 */
[C---:B------:R-:W-:Y:S01]  /*5f00*/  IMAD R9, R7.reuse, R11, R14 ;  /* 0x0000000b07097224 */ /* 0x040fe200078e020e */
[----:B------:R-:W-:Y:S01]  /*5f10*/  IABS R15, R13 ;  /* 0x0000000d000f7213 */ /* 0x000fe20000000000 */
[--C-:B------:R-:W-:Y:S01]  /*5f20*/  @!P6 IMAD.IADD R2, R2, 0x1, -R7.reuse ;  /* 0x000000010202e824 */ /* 0x100fe200078e0a07 */
[----:B------:R-:W-:Y:S01]  /*5f30*/  STL [R1+0xa0], R19 ;  /* 0x0000a01301007387 */ /* 0x000fe20000100800 */
[----:B------:R-:W-:Y:S01]  /*5f40*/  @!P1 IMAD.IADD R12, R12, 0x1, -R7 ;  /* 0x000000010c0c9824 */ /* 0x000fe200078e0a07 */
[----:B------:R-:W-:Y:S01]  /*5f50*/  ISETP.GT.U32.AND P6, PT, R7, R9, PT ;  /* 0x000000090700720c */ /* 0x000fe20003fc4070 */
[----:B------:R-:W-:Y:S01]  /*5f60*/  IMAD.MOV.U32 R17, RZ, RZ, R4 ;  /* 0x000000ffff117224 */ /* 0x000fe200078e0004 */
[----:B------:R0:W-:Y:S01]  /*5f70*/  STL [R1+0xa4], R16 ;  /* 0x0000a41001007387 */ /* 0x0001e20000100800 */
[----:B------:R-:W-:Y:S01]  /*5f80*/  VIADD R11, R3, 0x68 ;  /* 0x00000068030b7836 */ /* 0x000fe20000000000 */
[----:B------:R-:W-:Y:S01]  /*5f90*/  ISETP.GE.AND P1, PT, R13, RZ, PT ;  /* 0x000000ff0d00720c */ /* 0x000fe20003f26270 */
[----:B------:R-:W-:Y:S01]  /*5fa0*/  @!P5 IMAD.MOV R17, RZ, RZ, -R17 ;  /* 0x000000ffff11d224 */ /* 0x000fe200078e0a11 */
[----:B------:R-:W-:Y:S01]  /*5fb0*/  ISETP.GT.U32.AND P5, PT, R7, R12, PT ;  /* 0x0000000c0700720c */ /* 0x000fe20003fa4070 */
[----:B------:R-:W-:Y:S01]  /*5fc0*/  IMAD.MOV.U32 R18, RZ, RZ, R2 ;  /* 0x000000ffff127224 */ /* 0x000fe200078e0002 */
[----:B------:R-:W-:Y:S01]  /*5fd0*/  IABS R14, R11 ;  /* 0x0000000b000e7213 */ /* 0x000fe20000000000 */
[----:B------:R-:W-:Y:S01]  /*5fe0*/  @!P2 IMAD.IADD R5, R5, 0x1, -R7 ;  /* 0x000000010505a824 */ /* 0x000fe200078e0a07 */
[----:B------:R-:W-:Y:S01]  /*5ff0*/  IABS R13, R6 ;  /* 0x00000006000d7213 */ /* 0x000fe20000000000 */
[----:B------:R-:W-:Y:S01]  /*6000*/  @!P0 IMAD.MOV R18, RZ, RZ, -R18 ;  /* 0x000000ffff128224 */ /* 0x000fe200078e0a12 */
[----:B------:R1:W-:Y:S01]  /*6010*/  STL [R1+0x7b8], R17 ;  /* 0x0007b81101007387 */ /* 0x0003e20000100800 */
[----:B0-----:R-:W-:Y:S01]  /*6020*/  IMAD.HI.U32 R16, R8, R15, RZ ;  /* 0x0000000f08107227 */ /* 0x001fe200078e00ff */
[----:B------:R-:W-:-:S02]  /*6030*/  ISETP.GE.AND P2, PT, R10, RZ, PT ;  /* 0x000000ff0a00720c */ /* 0x000fc40003f46270 */
[----:B------:R-:W-:Y:S01]  /*6040*/  STL [R1+0x7bc], R18 ;  /* 0x0007bc1201007387 */ /* 0x000fe20000100800 */
[----:B------:R-:W-:Y:S02]  /*6050*/  IMAD.MOV R16, RZ, RZ, -R16 ;  /* 0x000000ffff107224 */ /* 0x000fe400078e0a10 */
[----:B------:R-:W-:Y:S02]  /*6060*/  @!P6 IMAD.IADD R9, R9, 0x1, -R7 ;  /* 0x000000010909e824 */ /* 0x000fe400078e0a07 */
[C---:B------:R-:W-:Y:S02]  /*6070*/  IMAD R4, R7.reuse, R16, R15 ;  /* 0x0000001007047224 */ /* 0x040fe400078e020f */
[----:B-1----:R-:W-:Y:S01]  /*6080*/  IMAD.MOV.U32 R17, RZ, RZ, R5 ;  /* 0x000000ffff117224 */ /* 0x002fe200078e0005 */
[C---:B------:R-:W-:Y:S01]  /*6090*/  ISETP.GT.U32.AND P6, PT, R7.reuse, R9, PT ;  /* 0x000000090700720c */ /* 0x040fe20003fc4070 */
[----:B------:R-:W-:Y:S01]  /*60a0*/  IMAD.HI.U32 R10, R8, R14, RZ ;  /* 0x0000000e080a7227 */ /* 0x000fe200078e00ff */
[----:B------:R-:W-:-:S03]  /*60b0*/  ISETP.GT.U32.AND P0, PT, R7, R4, PT ;  /* 0x000000040700720c */ /* 0x000fc60003f04070 */
[----:B------:R-:W-:-:S04]  /*60c0*/  IMAD.HI.U32 R5, R8, R13, RZ ;  /* 0x0000000d08057227 */ /* 0x000fc800078e00ff */
[----:B------:R-:W-:Y:S02]  /*60d0*/  IMAD.MOV R10, RZ, RZ, -R10 ;  /* 0x000000ffff0a7224 */ /* 0x000fe400078e0a0a */
[----:B------:R-:W-:Y:S02]  /*60e0*/  IMAD.MOV R5, RZ, RZ, -R5 ;  /* 0x000000ffff057224 */ /* 0x000fe400078e0a05 */
[----:B------:R-:W-:Y:S02]  /*60f0*/  @!P5 IMAD.IADD R12, R12, 0x1, -R7 ;  /* 0x000000010c0cd824 */ /* 0x000fe400078e0a07 */
[C---:B------:R-:W-:Y:S02]  /*6100*/  IMAD R2, R7.reuse, R10, R14 ;  /* 0x0000000a07027224 */ /* 0x040fe400078e020e */
[C---:B------:R-:W-:Y:S02]  /*6110*/  IMAD R13, R7.reuse, R5, R13 ;  /* 0x00000005070d7224 */ /* 0x040fe400078e020d */
[----:B------:R-:W-:Y:S01]  /*6120*/  IMAD.MOV.U32 R15, RZ, RZ, R12 ;  /* 0x000000ffff0f7224 */ /* 0x000fe200078e000c */
[----:B------:R-:W-:Y:S01]  /*6130*/  ISETP.GT.U32.AND P5, PT, R7, R2, PT ;  /* 0x000000020700720c */ /* 0x000fe20003fa4070 */
[----:B------:R-:W-:-:S02]  /*6140*/  @!P0 IMAD.IADD R4, R4, 0x1, -R7 ;  /* 0x0000000104048824 */ /* 0x000fc400078e0a07 */
[----:B------:R-:W-:Y:S01]  /*6150*/  @!P4 IMAD.MOV R15, RZ, RZ, -R15 ;  /* 0x000000ffff0fc224 */ /* 0x000fe200078e0a0f */
[----:B------:R-:W-:Y:S01]  /*6160*/  ISETP.GT.U32.AND P4, PT, R7, R13, PT ;  /* 0x0000000d0700720c */ /* 0x000fe20003f84070 */
[----:B------:R-:W-:Y:S01]  /*6170*/  @!P6 IMAD.IADD R9, R9, 0x1, -R7 ;  /* 0x000000010909e824 */ /* 0x000fe200078e0a07 */
[----:B------:R-:W-:Y:S01]  /*6180*/  ISETP.GE.AND P6, PT, R6, RZ, PT ;  /* 0x000000ff0600720c */ /* 0x000fe20003fc6270 */
[----:B------:R-:W-:Y:S01]  /*6190*/  VIADD R6, R3, 0x6a ;  /* 0x0000006a03067836 */ /* 0x000fe20000000000 */
[----:B------:R-:W-:Y:S01]  /*61a0*/  ISETP.GT.U32.AND P0, PT, R7, R4, PT ;  /* 0x000000040700720c */ /* 0x000fe20003f04070 */
[----:B------:R-:W-:Y:S01]  /*61b0*/  @!P3 IMAD.MOV R17, RZ, RZ, -R17 ;  /* 0x000000ffff11b224 */ /* 0x000fe200078e0a11 */
[----:B------:R-:W-:Y:S01]  /*61c0*/  ISETP.GE.AND P3, PT, R11, RZ, PT ;  /* 0x000000ff0b00720c */ /* 0x000fe20003f66270 */
[----:B------:R-:W-:Y:S01]  /*61d0*/  VIADD R11, R3, 0x6b ;  /* 0x0000006b030b7836 */ /* 0x000fe20000000000 */
[----:B------:R-:W-:Y:S01]  /*61e0*/  IABS R21, R6 ;  /* 0x0000000600157213 */ /* 0x000fe20000000000 */
[----:B------:R-:W-:Y:S01]  /*61f0*/  @!P5 IMAD.IADD R2, R2, 0x1, -R7 ;  /* 0x000000010202d824 */ /* 0x000fe200078e0a07 */
[----:B------:R-:W-:Y:S01]  /*6200*/  STL [R1+0x7c0], R17 ;  /* 0x0007c01101007387 */ /* 0x000fe20000100800 */
[----:B------:R-:W-:Y:S01]  /*6210*/  IMAD.MOV.U32 R14, RZ, RZ, R9 ;  /* 0x000000ffff0e7224 */ /* 0x000fe200078e0009 */
[----:B------:R-:W-:Y:S01]  /*6220*/  IABS R20, R11 ;  /* 0x0000000b00147213 */ /* 0x000fe20000000000 */
[----:B------:R-:W-:Y:S01]  /*6230*/  IMAD.HI.U32 R12, R8, R21, RZ ;  /* 0x00000015080c7227 */ /* 0x000fe200078e00ff */
[----:B------:R-:W-:Y:S01]  /*6240*/  ISETP.GT.U32.AND P5, PT, R7, R2, PT ;  /* 0x000000020700720c */ /* 0x000fe20003fa4070 */
[----:B------:R0:W-:Y:S02]  /*6250*/  STL [R1+0x7c8], R15 ;  /* 0x0007c80f01007387 */ /* 0x0001e40000100800 */
[----:B------:R-:W-:-:S02]  /*6260*/  @!P4 IMAD.IADD R13, R13, 0x1, -R7 ;  /* 0x000000010d0dc824 */ /* 0x000fc400078e0a07 */
[----:B------:R-:W-:Y:S01]  /*6270*/  @!P0 IMAD.IADD R4, R4, 0x1, -R7 ;  /* 0x0000000104048824 */ /* 0x000fe200078e0a07 */
[----:B------:R-:W-:Y:S01]  /*6280*/  ISETP.GE.AND P0, PT, R11, RZ, PT ;  /* 0x000000ff0b00720c */ /* 0x000fe20003f06270 */
[----:B------:R-:W-:Y:S01]  /*6290*/  IMAD.MOV R11, RZ, RZ, -R12 ;  /* 0x000000ffff0b7224 */ /* 0x000fe200078e0a0c */
[----:B------:R-:W-:Y:S01]  /*62a0*/  ISETP.GT.U32.AND P4, PT, R7, R13, PT ;  /* 0x0000000d0700720c */ /* 0x000fe20003f84070 */
[----:B------:R-:W-:-:S04]  /*62b0*/  IMAD.HI.U32 R9, R8, R20, RZ ;  /* 0x0000001408097227 */ /* 0x000fc800078e00ff */
[----:B------:R-:W-:Y:S02]  /*62c0*/  IMAD R21, R7, R11, R21 ;  /* 0x0000000b07157224 */ /* 0x000fe400078e0215 */
[----:B0-----:R-:W-:Y:S02]  /*62d0*/  IMAD.MOV.U32 R15, RZ, RZ, R4 ;  /* 0x000000ffff0f7224 */ /* 0x001fe400078e0004 */
[----:B------:R-:W-:Y:S02]  /*62e0*/  VIADD R10, R3, 0x6c ;  /* 0x0000006c030a7836 */ /* 0x000fe40000000000 */
[----:B------:R-:W-:Y:S02]  /*62f0*/  IMAD.MOV R9, RZ, RZ, -R9 ;  /* 0x000000ffff097224 */ /* 0x000fe400078e0a09 */
[----:B------:R-:W-:Y:S01]  /*6300*/  @!P1 IMAD.MOV R15, RZ, RZ, -R15 ;  /* 0x000000ffff0f9224 */ /* 0x000fe200078e0a0f */
[C---:B------:R-:W-:Y:S01]  /*6310*/  ISETP.GT.U32.AND P1, PT, R7.reuse, R21, PT ;  /* 0x000000150700720c */ /* 0x040fe20003f24070 */
[----:B------:R-:W-:Y:S01]  /*6320*/  IMAD R20, R7, R9, R20 ;  /* 0x0000000907147224 */ /* 0x000fe200078e0214 */
[----:B------:R-:W-:Y:S01]  /*6330*/  IABS R5, R10 ;  /* 0x0000000a00057213 */ /* 0x000fe20000000000 */
[----:B------:R-:W-:Y:S01]  /*6340*/  @!P2 IMAD.MOV R14, RZ, RZ, -R14 ;  /* 0x000000ffff0ea224 */ /* 0x000fe200078e0a0e */
[----:B------:R-:W-:Y:S01]  /*6350*/  ISETP.GE.AND P2, PT, R6, RZ, PT ;  /* 0x000000ff0600720c */ /* 0x000fe20003f46270 */
[--C-:B------:R-:W-:Y:S01]  /*6360*/  @!P5 IMAD.IADD R2, R2, 0x1, -R7.reuse ;  /* 0x000000010202d824 */ /* 0x100fe200078e0a07 */
[----:B------:R-:W-:Y:S01]  /*6370*/  ISETP.GE.AND P5, PT, R10, RZ, PT ;  /* 0x000000ff0a00720c */ /* 0x000fe20003fa6270 */
[--C-:B------:R-:W-:Y:S01]  /*6380*/  @!P4 IMAD.IADD R13, R13, 0x1, -R7.reuse ;  /* 0x000000010d0dc824 */ /* 0x100fe200078e0a07 */
[----:B------:R-:W-:Y:S01]  /*6390*/  ISETP.GT.U32.AND P4, PT, R7, R20, PT ;  /* 0x000000140700720c */ /* 0x000fe20003f84070 */
[----:B------:R-:W-:Y:S01]  /*63a0*/  IMAD.HI.U32 R6, R8, R5, RZ ;  /* 0x0000000508067227 */ /* 0x000fe200078e00ff */
[----:B------:R0:W-:Y:S03]  /*63b0*/  STL [R1+0x7cc], R14 ;  /* 0x0007cc0e01007387 */ /* 0x0001e60000100800 */
[----:B------:R-:W-:Y:S01]  /*63c0*/  IMAD.MOV R6, RZ, RZ, -R6 ;  /* 0x000000ffff067224 */ /* 0x000fe200078e0a06 */
[----:B------:R1:W-:Y:S01]  /*63d0*/  STL [R1+0x7c4], R15 ;  /* 0x0007c40f01007387 */ /* 0x0003e20000100800 */
[----:B------:R-:W-:-:S02]  /*63e0*/  @!P1 IMAD.IADD R21, R21, 0x1, -R7 ;  /* 0x0000000115159824 */ /* 0x000fc400078e0a07 */
[----:B------:R-:W-:Y:S02]  /*63f0*/  IMAD R5, R7, R6, R5 ;  /* 0x0000000607057224 */ /* 0x000fe400078e0205 */
[----:B------:R-:W-:Y:S01]  /*6400*/  VIADD R11, R3, 0x6d ;  /* 0x0000006d030b7836 */ /* 0x000fe20000000000 */
[----:B------:R-:W-:Y:S01]  /*6410*/  ISETP.GT.U32.AND P1, PT, R7, R21, PT ;  /* 0x000000150700720c */ /* 0x000fe20003f24070 */
[----:B0-----:R-:W-:Y:S02]  /*6420*/  IMAD.MOV.U32 R14, RZ, RZ, R2 ;  /* 0x000000ffff0e7224 */ /* 0x001fe400078e0002 */
[----:B------:R-:W-:Y:S02]  /*6430*/  VIADD R6, R3, 0x6e ;  /* 0x0000006e03067836 */ /* 0x000fe40000000000 */
[----:B------:R-:W-:Y:S01]  /*6440*/  @!P3 IMAD.MOV R14, RZ, RZ, -R14 ;  /* 0x000000ffff0eb224 */ /* 0x000fe200078e0a0e */
[----:B------:R-:W-:Y:S01]  /*6450*/  ISETP.GE.AND P3, PT, R11, RZ, PT ;  /* 0x000000ff0b00720c */ /* 0x000fe20003f66270 */
[----:B------:R-:W-:Y:S01]  /*6460*/  @!P4 IMAD.IADD R20, R20, 0x1, -R7 ;  /* 0x000000011414c824 */ /* 0x000fe200078e0a07 */
[----:B------:R-:W-:Y:S01]  /*6470*/  IABS R11, R11 ;  /* 0x0000000b000b7213 */ /* 0x000fe20000000000 */
[C---:B------:R-:W-:Y:S01]  /*6480*/  VIADD R16, R3.reuse, 0x70 ;  /* 0x0000007003107836 */ /* 0x040fe20000000000 */
[----:B------:R0:W-:Y:S01]  /*6490*/  STL [R1+0xb0], R14 ;  /* 0x0000b00e01007387 */ /* 0x0001e20000100800 */
[----:B------:R-:W-:Y:S01]  /*64a0*/  IABS R9, R6 ;  /* 0x0000000600097213 */ /* 0x000fe20000000000 */
[----:B------:R-:W-:Y:S01]  /*64b0*/  VIADD R18, R3, 0x6f ;  /* 0x0000006f03127836 */ /* 0x000fe20000000000 */
[----:B------:R-:W-:Y:S01]  /*64c0*/  ISETP.GT.U32.AND P4, PT, R7, R20, PT ;  /* 0x000000140700720c */ /* 0x000fe20003f84070 */
[----:B------:R-:W-:Y:S01]  /*64d0*/  IMAD.HI.U32 R12, R8, R11, RZ ;  /* 0x0000000b080c7227 */ /* 0x000fe200078e00ff */
[----:B------:R-:W-:-:S02]  /*64e0*/  IABS R17, R16 ;  /* 0x0000001000117213 */ /* 0x000fc40000000000 */
[----:B-1----:R-:W-:Y:S01]  /*64f0*/  IABS R15, R18 ;  /* 0x00000012000f7213 */ /* 0x002fe20000000000 */
[----:B------:R-:W-:-:S04]  /*6500*/  IMAD.HI.U32 R10, R8, R9, RZ ;  /* 0x00000009080a7227 */ /* 0x000fc800078e00ff */
[----:B0-----:R-:W-:Y:S02]  /*6510*/  IMAD.MOV.U32 R14, RZ, RZ, R13 ;  /* 0x000000ffff0e7224 */ /* 0x001fe400078e000d */
[----:B------:R-:W-:Y:S02]  /*6520*/  IMAD.MOV R12, RZ, RZ, -R12 ;  /* 0x000000ffff0c7224 */ /* 0x000fe400078e0a0c */
[----:B------:R-:W-:Y:S01]  /*6530*/  @!P6 IMAD.MOV R14, RZ, RZ, -R14 ;  /* 0x000000ffff0ee224 */ /* 0x000fe200078e0a0e */
[----:B------:R-:W-:Y:S01]  /*6540*/  ISETP.GT.U32.AND P6, PT, R7, R5, PT ;  /* 0x000000050700720c */ /* 0x000fe20003fc4070 */
[----:B------:R-:W-:Y:S02]  /*6550*/  IMAD.MOV R10, RZ, RZ, -R10 ;  /* 0x000000ffff0a7224 */ /* 0x000fe400078e0a0a */
[----:B------:R-:W-:Y:S01]  /*6560*/  @!P1 IMAD.IADD R21, R21, 0x1, -R7 ;  /* 0x0000000115159824 */ /* 0x000fe200078e0a07 */
[----:B------:R-:W-:Y:S01]  /*6570*/  ISETP.GE.AND P1, PT, R6, RZ, PT ;  /* 0x000000ff0600720c */ /* 0x000fe20003f26270 */
[C---:B------:R-:W-:Y:S01]  /*6580*/  IMAD R6, R7.reuse, R12, R11 ;  /* 0x0000000c07067224 */ /* 0x040fe200078e020b */
[----:B------:R0:W-:Y:S01]  /*6590*/  STL [R1+0xb4], R14 ;  /* 0x0000b40e01007387 */ /* 0x0001e20000100800 */
[----:B------:R-:W-:-:S02]  /*65a0*/  IMAD R9, R7, R10, R9 ;  /* 0x0000000a07097224 */ /* 0x000fc400078e0209 */
[----:B------:R-:W-:Y:S01]  /*65b0*/  @!P4 IMAD.IADD R20, R20, 0x1, -R7 ;  /* 0x000000011414c824 */ /* 0x000fe200078e0a07 */
[----:B------:R-:W-:Y:S01]  /*65c0*/  ISETP.GT.U32.AND P4, PT, R7, R6, PT ;  /* 0x000000060700720c */ /* 0x000fe20003f84070 */
[----:B------:R-:W-:-:S04]  /*65d0*/  IMAD.HI.U32 R2, R8, R17, RZ ;  /* 0x0000001108027227 */ /* 0x000fc800078e00ff */
[----:B------:R-:W-:Y:S01]  /*65e0*/  @!P6 IMAD.IADD R5, R5, 0x1, -R7 ;  /* 0x000000010505e824 */ /* 0x000fe200078e0a07 */
[----:B------:R-:W-:Y:S01]  /*65f0*/  ISETP.GT.U32.AND P6, PT, R7, R9, PT ;  /* 0x000000090700720c */ /* 0x000fe20003fc4070 */
[----:B------:R-:W-:-:S04]  /*6600*/  IMAD.HI.U32 R4, R8, R15, RZ ;  /* 0x0000000f08047227 */ /* 0x000fc800078e00ff */
[----:B------:R-:W-:Y:S02]  /*6610*/  IMAD.MOV R2, RZ, RZ, -R2 ;  /* 0x000000ffff027224 */ /* 0x000fe400078e0a02 */
[----:B------:R-:W-:Y:S02]  /*6620*/  VIADD R13, R3, 0x72 ;  /* 0x00000072030d7836 */ /* 0x000fe40000000000 */
[----:B------:R-:W-:Y:S02]  /*6630*/  IMAD.MOV R4, RZ, RZ, -R4 ;  /* 0x000000ffff047224 */ /* 0x000fe400078e0a04 */
[----:B------:R-:W-:Y:S01]  /*6640*/  IMAD R17, R7, R2, R17 ;  /* 0x0000000207117224 */ /* 0x000fe200078e0211 */
[----:B------:R-:W-:Y:S01]  /*6650*/  IABS R2, R13 ;  /* 0x0000000d00027213 */ /* 0x000fe20000000000 */
[----:B------:R-:W-:Y:S02]  /*6660*/  VIADD R12, R3, 0x71 ;  /* 0x00000071030c7836 */ /* 0x000fe40000000000 */
[--C-:B------:R-:W-:Y:S01]  /*6670*/  @!P4 IMAD.IADD R6, R6, 0x1, -R7.reuse ;  /* 0x000000010606c824 */ /* 0x100fe200078e0a07 */
[----:B------:R-:W-:Y:S01]  /*6680*/  ISETP.GT.U32.AND P4, PT, R7, R5, PT ;  /* 0x000000050700720c */ /* 0x000fe20003f84070 */
[----:B------:R-:W-:-:S02]  /*6690*/  @!P6 IMAD.IADD R9, R9, 0x1, -R7 ;  /* 0x000000010909e824 */ /* 0x000fc400078e0a07 */
[C---:B------:R-:W-:Y:S01]  /*66a0*/  IMAD R15, R7.reuse, R4, R15 ;  /* 0x00000004070f7224 */ /* 0x040fe200078e020f */
[----:B------:R-:W-:Y:S01]  /*66b0*/  IABS R4, R12 ;  /* 0x0000000c00047213 */ /* 0x000fe20000000000 */
[----:B------:R-:W-:Y:S01]  /*66c0*/  IMAD.MOV.U32 R23, RZ, RZ, R21 ;  /* 0x000000ffff177224 */ /* 0x000fe200078e0015 */
[----:B------:R-:W-:Y:S01]  /*66d0*/  ISETP.GT.U32.AND P6, PT, R7, R9, PT ;  /* 0x000000090700720c */ /* 0x000fe20003fc4070 */
[----:B------:R-:W-:-:S04]  /*66e0*/  IMAD.HI.U32 R22, R8, R2, RZ ;  /* 0x0000000208167227 */ /* 0x000fc800078e00ff */
[----:B------:R-:W-:Y:S01]  /*66f0*/  @!P2 IMAD.MOV R23, RZ, RZ, -R23 ;  /* 0x000000ffff17a224 */ /* 0x000fe200078e0a17 */
[----:B------:R-:W-:Y:S01]  /*6700*/  ISETP.GT.U32.AND P2, PT, R7, R6, PT ;  /* 0x000000060700720c */ /* 0x000fe20003f44070 */
[----:B------:R-:W-:-:S03]  /*6710*/  IMAD.HI.U32 R21, R8, R4, RZ ;  /* 0x0000000408157227 */ /* 0x000fc600078e00ff */
[----:B------:R-:W-:Y:S01]  /*6720*/  STL [R1+0x7b4], R23 ;  /* 0x0007b41701007387 */ /* 0x000fe20000100800 */
[----:B------:R-:W-:Y:S02]  /*6730*/  IMAD.MOV R22, RZ, RZ, -R22 ;  /* 0x000000ffff167224 */ /* 0x000fe400078e0a16 */
[----:B------:R-:W-:Y:S02]  /*6740*/  IMAD.MOV R21, RZ, RZ, -R21 ;  /* 0x000000ffff157224 */ /* 0x000fe400078e0a15 */
[----:B------:R-:W-:Y:S01]  /*6750*/  @!P4 IMAD.IADD R5, R5, 0x1, -R7 ;  /* 0x000000010505c824 */ /* 0x000fe200078e0a07 */
[C---:B------:R-:W-:Y:S01]  /*6760*/  ISETP.GT.U32.AND P4, PT, R7.reuse, R17, PT ;  /* 0x000000110700720c */ /* 0x040fe20003f84070 */
[C---:B------:R-:W-:Y:S02]  /*6770*/  IMAD R2, R7.reuse, R22, R2 ;  /* 0x0000001607027224 */ /* 0x040fe400078e0202 */
[----:B------:R-:W-:Y:S01]  /*6780*/  @!P0 IMAD.MOV R20, RZ, RZ, -R20 ;  /* 0x000000ffff148224 */ /* 0x000fe200078e0a14 */
[C---:B------:R-:W-:Y:S01]  /*6790*/  ISETP.GT.U32.AND P0, PT, R7.reuse, R15, PT ;  /* 0x0000000f0700720c */ /* 0x040fe20003f04070 */
[----:B------:R-:W-:-:S02]  /*67a0*/  IMAD R4, R7, R21, R4 ;  /* 0x0000001507047224 */ /* 0x000fc400078e0204 */
[--C-:B------:R-:W-:Y:S01]  /*67b0*/  @!P6 IMAD.IADD R9, R9, 0x1, -R7.reuse ;  /* 0x000000010909e824 */ /* 0x100fe200078e0a07 */
[----:B------:R-:W-:Y:S01]  /*67c0*/  ISETP.GT.U32.AND P6, PT, R7, R2, PT ;  /* 0x000000020700720c */ /* 0x000fe20003fc4070 */
[----:B------:R-:W-:Y:S01]  /*67d0*/  VIADD R10, R3, 0x73 ;  /* 0x00000073030a7836 */ /* 0x000fe20000000000 */
[----:B------:R1:W-:Y:S01]  /*67e0*/  STL [R1+0x7b0], R20 ;  /* 0x0007b01401007387 */ /* 0x0003e20000100800 */
[--C-:B------:R-:W-:Y:S01]  /*67f0*/  @!P2 IMAD.IADD R6, R6, 0x1, -R7.reuse ;  /* 0x000000010606a824 */ /* 0x100fe200078e0a07 */
[----:B------:R-:W-:Y:S01]  /*6800*/  ISETP.GT.U32.AND P2, PT, R7, R4, PT ;  /* 0x000000040700720c */ /* 0x000fe20003f44070 */
[----:B------:R-:W-:Y:S01]  /*6810*/  VIADD R11, R3, 0x74 ;  /* 0x00000074030b7836 */ /* 0x000fe20000000000 */
[----:B------:R-:W-:Y:S01]  /*6820*/  IABS R19, R10 ;  /* 0x0000000a00137213 */ /* 0x000fe20000000000 */
[--C-:B------:R-:W-:Y:S01]  /*6830*/  @!P4 IMAD.IADD R17, R17, 0x1, -R7.reuse ;  /* 0x000000011111c824 */ /* 0x100fe200078e0a07 */
[----:B------:R-:W-:Y:S01]  /*6840*/  ISETP.GE.AND P4, PT, R16, RZ, PT ;  /* 0x000000ff1000720c */ /* 0x000fe20003f86270 */
[----:B------:R-:W-:Y:S01]  /*6850*/  @!P0 IMAD.IADD R15, R15, 0x1, -R7 ;  /* 0x000000010f0f8824 */ /* 0x000fe200078e0a07 */
[----:B0-----:R-:W-:Y:S01]  /*6860*/  IABS R14, R11 ;  /* 0x0000000b000e7213 */ /* 0x001fe20000000000 */
[----:B------:R-:W-:Y:S01]  /*6870*/  IMAD.MOV.U32 R24, RZ, RZ, R5 ;  /* 0x000000ffff187224 */ /* 0x000fe200078e0005 */
[----:B------:R-:W-:Y:S01]  /*6880*/  ISETP.GE.AND P0, PT, R18, RZ, PT ;  /* 0x000000ff1200720c */ /* 0x000fe20003f06270 */
[----:B-1----:R-:W-:-:S04]  /*6890*/  IMAD.HI.U32 R20, R8, R19, RZ ;  /* 0x0000001308147227 */ /* 0x002fc800078e00ff */
[----:B------:R-:W-:Y:S01]  /*68a0*/  @!P6 IMAD.IADD R2, R2, 0x1, -R7 ;  /* 0x000000010202e824 */ /* 0x000fe200078e0a07 */
[----:B------:R-:W-:Y:S01]  /*68b0*/  ISETP.GT.U32.AND P6, PT, R7, R17, PT ;  /* 0x000000110700720c */ /* 0x000fe20003fc4070 */
[----:B------:R-:W-:Y:S02]  /*68c0*/  IMAD.MOV R20, RZ, RZ, -R20 ;  /* 0x000000ffff147224 */ /* 0x000fe400078e0a14 */
[----:B------:R-:W-:-:S04]  /*68d0*/  IMAD.HI.U32 R21, R8, R14, RZ ;  /* 0x0000000e08157227 */ /* 0x000fc800078e00ff */
[----:B------:R-:W-:Y:S01]  /*68e0*/  @!P2 IMAD.IADD R4, R4, 0x1, -R7 ;  /* 0x000000010404a824 */ /* 0x000fe200078e0a07 */
[C---:B------:R-:W-:Y:S01]  /*68f0*/  ISETP.GT.U32.AND P2, PT, R7.reuse, R15, PT ;  /* 0x0000000f0700720c */ /* 0x040fe20003f44070 */
[----:B------:R-:W-:Y:S02]  /*6900*/  IMAD.MOV.U32 R23, RZ, RZ, R6 ;  /* 0x000000ffff177224 */ /* 0x000fe400078e0006 */
[C---:B------:R-:W-:Y:S02]  /*6910*/  IMAD R19, R7.reuse, R20, R19 ;  /* 0x0000001407137224 */ /* 0x040fe400078e0213 */
[----:B------:R-:W-:Y:S02]  /*6920*/  IMAD.MOV.U32 R6, RZ, RZ, R9 ;  /* 0x000000ffff067224 */ /* 0x000fe400078e0009 */
[----:B------:R-:W-:Y:S02]  /*6930*/  IMAD.MOV R21, RZ, RZ, -R21 ;  /* 0x000000ffff157224 */ /* 0x000fe400078e0a15 */
[----:B------:R-:W-:Y:S01]  /*6940*/  @!P5 IMAD.MOV R24, RZ, RZ, -R24 ;  /* 0x000000ffff18d224 */ /* 0x000fe200078e0a18 */
[C---:B------:R-:W-:Y:S01]  /*6950*/  ISETP.GT.U32.AND P5, PT, R7.reuse, R4, PT ;  /* 0x000000040700720c */ /* 0x040fe20003fa4070 */
[----:B------:R-:W-:Y:S01]  /*6960*/  @!P3 IMAD.MOV R23, RZ, RZ, -R23 ;  /* 0x000000ffff17b224 */ /* 0x000fe200078e0a17 */
[C---:B------:R-:W-:Y:S01]  /*6970*/  ISETP.GT.U32.AND P3, PT, R7.reuse, R2, PT ;  /* 0x000000020700720c */ /* 0x040fe20003f64070 */
[----:B------:R-:W-:Y:S01]  /*6980*/  @!P1 IMAD.MOV R6, RZ, RZ, -R6 ;  /* 0x000000ffff069224 */ /* 0x000fe200078e0a06 */
[C---:B------:R-:W-:Y:S01]  /*6990*/  ISETP.GT.U32.AND P1, PT, R7.reuse, R19, PT ;  /* 0x000000130700720c */ /* 0x040fe20003f24070 */
[----:B------:R-:W-:Y:S01]  /*69a0*/  IMAD R14, R7, R21, R14 ;  /* 0x00000015070e7224 */ /* 0x000fe200078e020e */
[----:B------:R-:W-:Y:S01]  /*69b0*/  STL [R1+0x7a4], R24 ;  /* 0x0007a41801007387 */ /* 0x000fe20000100800 */
[----:B------:R-:W-:-:S02]  /*69c0*/  VIADD R18, R3, 0x75 ;  /* 0x0000007503127836 */ /* 0x000fc40000000000 */
[----:B------:R-:W-:Y:S01]  /*69d0*/  VIADD R16, R3, 0x76 ;  /* 0x0000007603107836 */ /* 0x000fe20000000000 */
[----:B------:R-:W-:Y:S01]  /*69e0*/  STL [R1+0x7a0], R23 ;  /* 0x0007a01701007387 */ /* 0x000fe20000100800 */
[--C-:B------:R-:W-:Y:S01]  /*69f0*/  @!P6 IMAD.IADD R17, R17, 0x1, -R7.reuse ;  /* 0x000000011111e824 */ /* 0x100fe200078e0a07 */
[----:B------:R-:W-:Y:S01]  /*6a00*/  IABS R9, R18 ;  /* 0x0000001200097213 */ /* 0x000fe20000000000 */
[--C-:B------:R-:W-:Y:S01]  /*6a10*/  @!P2 IMAD.IADD R15, R15, 0x1, -R7.reuse ;  /* 0x000000010f0fa824 */ /* 0x100fe200078e0a07 */
[----:B------:R-:W-:Y:S01]  /*6a20*/  ISETP.GT.U32.AND P6, PT, R7, R14, PT ;  /* 0x0000000e0700720c */ /* 0x000fe20003fc4070 */
[--C-:B------:R-:W-:Y:S01]  /*6a30*/  @!P5 IMAD.IADD R4, R4, 0x1, -R7.reuse ;  /* 0x000000010404d824 */ /* 0x100fe200078e0a07 */
[----:B------:R-:W-:Y:S01]  /*6a40*/  IABS R5, R16 ;  /* 0x0000001000057213 */ /* 0x000fe20000000000 */
[----:B------:R-:W-:Y:S01]  /*6a50*/  @!P3 IMAD.IADD R2, R2, 0x1, -R7 ;  /* 0x000000010202b824 */ /* 0x000fe200078e0a07 */
[----:B------:R-:W-:Y:S01]  /*6a60*/  ISETP.GE.AND P2, PT, R12, RZ, PT ;  /* 0x000000ff0c00720c */ /* 0x000fe20003f46270 */
[----:B------:R-:W-:Y:S01]  /*6a70*/  IMAD.HI.U32 R12, R8, R9, RZ ;  /* 0x00000009080c7227 */ /* 0x000fe200078e00ff */
[----:B------:R0:W-:Y:S01]  /*6a80*/  STL [R1+0x79c], R6 ;  /* 0x00079c0601007387 */ /* 0x0001e20000100800 */
[----:B------:R-:W-:-:S02]  /*6a90*/  ISETP.GE.AND P5, PT, R13, RZ, PT ;  /* 0x000000ff0d00720c */ /* 0x000fc40003fa6270 */
[----:B------:R-:W-:Y:S01]  /*6aa0*/  ISETP.GE.AND P3, PT, R10, RZ, PT ;  /* 0x000000ff0a00720c */ /* 0x000fe20003f66270 */
[----:B------:R-:W-:Y:S01]  /*6ab0*/  @!P1 IMAD.IADD R19, R19, 0x1, -R7 ;  /* 0x0000000113139824 */ /* 0x000fe200078e0a07 */
[----:B------:R-:W-:Y:S01]  /*6ac0*/  ISETP.GE.AND P1, PT, R11, RZ, PT ;  /* 0x000000ff0b00720c */ /* 0x000fe20003f26270 */
[----:B------:R-:W-:Y:S02]  /*6ad0*/  IMAD.MOV.U32 R21, RZ, RZ, R15 ;  /* 0x000000ffff157224 */ /* 0x000fe400078e000f */
[----:B------:R-:W-:Y:S02]  /*6ae0*/  IMAD.MOV R10, RZ, RZ, -R12 ;  /* 0x000000ffff0a7224 */ /* 0x000fe400078e0a0c */
[----:B0-----:R-:W-:-:S04]  /*6af0*/  IMAD.HI.U32 R6, R8, R5, RZ ;  /* 0x0000000508067227 */ /* 0x001fc800078e00ff */
[----:B------:R-:W-:Y:S01]  /*6b00*/  @!P0 IMAD.MOV R21, RZ, RZ, -R21 ;  /* 0x000000ffff158224 */ /* 0x000fe200078e0a15 */
[C---:B------:R-:W-:Y:S01]  /*6b10*/  ISETP.GT.U32.AND P0, PT, R7.reuse, R19, PT ;  /* 0x000000130700720c */ /* 0x040fe20003f04070 */
[----:B------:R-:W-:Y:S02]  /*6b20*/  IMAD.MOV R6, RZ, RZ, -R6 ;  /* 0x000000ffff067224 */ /* 0x000fe400078e0a06 */
[----:B------:R-:W-:Y:S01]  /*6b30*/  IMAD.MOV.U32 R20, RZ, RZ, R17 ;  /* 0x000000ffff147224 */ /* 0x000fe200078e0011 */
[----:B------:R-:W-:Y:S01]  /*6b40*/  STL [R1+0x798], R21 ;  /* 0x0007981501007387 */ /* 0x000fe20000100800 */
[----:B------:R-:W-:Y:S01]  /*6b50*/  @!P6 IMAD.IADD R14, R14, 0x1, -R7 ;  /* 0x000000010e0ee824 */ /* 0x000fe200078e0a07 */
[----:B------:R-:W-:Y:S01]  /*6b60*/  ISETP.GE.AND P6, PT, R18, RZ, PT ;  /* 0x000000ff1200720c */ /* 0x000fe20003fc6270 */
[C---:B------:R-:W-:Y:S02]  /*6b70*/  IMAD R9, R7.reuse, R10, R9 ;  /* 0x0000000a07097224 */ /* 0x040fe400078e0209 */
[----:B------:R-:W-:Y:S01]  /*6b80*/  @!P4 IMAD.MOV R20, RZ, RZ, -R20 ;  /* 0x000000ffff14c224 */ /* 0x000fe200078e0a14 */
[C---:B------:R-:W-:Y:S01]  /*6b90*/  ISETP.GT.U32.AND P4, PT, R7.reuse, R14, PT ;  /* 0x0000000e0700720c */ /* 0x040fe20003f84070 */
[----:B------:R-:W-:-:S02]  /*6ba0*/  IMAD R6, R7, R6, R5 ;  /* 0x0000000607067224 */ /* 0x000fc400078e0205 */
[----:B------:R-:W-:Y:S01]  /*6bb0*/  IMAD.MOV.U32 R11, RZ, RZ, R2 ;  /* 0x000000ffff0b7224 */ /* 0x000fe200078e0002 */
[----:B------:R-:W-:Y:S01]  /*6bc0*/  STL [R1+0xb8], R20 ;  /* 0x0000b81401007387 */ /* 0x000fe20000100800 */
[----:B------:R-:W-:Y:S01]  /*6bd0*/  @!P2 IMAD.MOV R4, RZ, RZ, -R4 ;  /* 0x000000ffff04a224 */ /* 0x000fe200078e0a04 */
[C---:B------:R-:W-:Y:S01]  /*6be0*/  ISETP.GT.U32.AND P2, PT, R7.reuse, R9, PT ;  /* 0x000000090700720c */ /* 0x040fe20003f44070 */
[----:B------:R-:W-:Y:S01]  /*6bf0*/  @!P5 IMAD.MOV R11, RZ, RZ, -R11 ;  /* 0x000000ffff0bd224 */ /* 0x000fe200078e0a0b */
[----:B------:R-:W-:Y:S01]  /*6c00*/  ISETP.GT.U32.AND P5, PT, R7, R6, PT ;  /* 0x000000060700720c */ /* 0x000fe20003fa4070 */
[----:B------:R-:W-:Y:S01]  /*6c10*/  VIADD R2, R3, 0x77 ;  /* 0x0000007703027836 */ /* 0x000fe20000000000 */
[----:B------:R-:W-:Y:S01]  /*6c20*/  STL [R1+0xbc], R4 ;  /* 0x0000bc0401007387 */ /* 0x000fe20000100800 */
[--C-:B------:R-:W-:Y:S01]  /*6c30*/  @!P0 IMAD.IADD R19, R19, 0x1, -R7.reuse ;  /* 0x0000000113138824 */ /* 0x100fe200078e0a07 */
[----:B------:R-:W-:Y:S01]  /*6c40*/  ISETP.GE.AND P0, PT, R16, RZ, PT ;  /* 0x000000ff1000720c */ /* 0x000fe20003f06270 */
[----:B------:R-:W-:Y:S01]  /*6c50*/  @!P4 IMAD.IADD R14, R14, 0x1, -R7 ;  /* 0x000000010e0ec824 */ /* 0x000fe200078e0a07 */
[----:B------:R-:W-:Y:S01]  /*6c60*/  IABS R10, R2 ;  /* 0x00000002000a7213 */ /* 0x000fe20000000000 */
[----:B------:R0:W-:Y:S01]  /*6c70*/  STL [R1+0x794], R11 ;  /* 0x0007940b01007387 */ /* 0x0001e20000100800 */
[----:B------:R-:W-:Y:S01]  /*6c80*/  ISETP.GE.AND P4, PT, R2, RZ, PT ;  /* 0x000000ff0200720c */ /* 0x000fe20003f86270 */
[----:B------:R-:W-:-:S02]  /*6c90*/  VIADD R13, R3, 0x79 ;  /* 0x00000079030d7836 */ /* 0x000fc40000000000 */
[--C-:B------:R-:W-:Y:S02]  /*6ca0*/  @!P2 IMAD.IADD R9, R9, 0x1, -R7.reuse ;  /* 0x000000010909a824 */ /* 0x100fe400078e0a07 */
[----:B------:R-:W-:Y:S02]  /*6cb0*/  IMAD.MOV.U32 R2, RZ, RZ, R10 ;  /* 0x000000ffff027224 */ /* 0x000fe400078e000a */
[----:B------:R-:W-:Y:S01]  /*6cc0*/  @!P5 IMAD.IADD R6, R6, 0x1, -R7 ;  /* 0x000000010606d824 */ /* 0x000fe200078e0a07 */
[----:B------:R-:W-:Y:S01]  /*6cd0*/  ISETP.GT.U32.AND P5, PT, R7, R9, PT ;  /* 0x000000090700720c */ /* 0x000fe20003fa4070 */
[----:B0-----:R-:W-:Y:S02]  /*6ce0*/  IMAD.MOV.U32 R11, RZ, RZ, R19 ;  /* 0x000000ffff0b7224 */ /* 0x001fe400078e0013 */
[----:B------:R-:W-:Y:S02]  /*6cf0*/  VIADD R4, R3, 0x78 ;  /* 0x0000007803047836 */ /* 0x000fe40000000000 */
[----:B------:R-:W-:Y:S01]  /*6d00*/  @!P3 IMAD.MOV R11, RZ, RZ, -R11 ;  /* 0x000000ffff0bb224 */ /* 0x000fe200078e0a0b */
[----:B------:R-:W-:Y:S01]  /*6d10*/  ISETP.GT.U32.AND P3, PT, R7, R6, PT ;  /* 0x000000060700720c */ /* 0x000fe20003f64070 */
[----:B------:R-:W-:Y:S01]  /*6d20*/  IMAD.HI.U32 R10, R8, R2, RZ ;  /* 0x00000002080a7227 */ /* 0x000fe200078e00ff */
[----:B------:R-:W-:-:S02]  /*6d30*/  IABS R5, R4 ;  /* 0x0000000400057213 */ /* 0x000fc40000000000 */
[----:B------:R0:W-:Y:S01]  /*6d40*/  STL [R1+0x790], R11 ;  /* 0x0007900b01007387 */ /* 0x0001e20000100800 */
[----:B------:R-:W-:Y:S01]  /*6d50*/  ISETP.GE.AND P2, PT, R4, RZ, PT ;  /* 0x000000ff0400720c */ /* 0x000fe20003f46270 */
[----:B------:R-:W-:Y:S02]  /*6d60*/  VIADD R12, R3, 0x7b ;  /* 0x0000007b030c7836 */ /* 0x000fe40000000000 */
[----:B------:R-:W-:-:S04]  /*6d70*/  IMAD.HI.U32 R4, R8, R5, RZ ;  /* 0x0000000508047227 */ /* 0x000fc800078e00ff */
[----:B------:R-:W-:Y:S02]  /*6d80*/  @!P5 IMAD.IADD R9, R9, 0x1, -R7 ;  /* 0x000000010909d824 */ /* 0x000fe400078e0a07 */
[----:B0-----:R-:W-:Y:S02]  /*6d90*/  IMAD.MOV.U32 R11, RZ, RZ, R14 ;  /* 0x000000ffff0b7224 */ /* 0x001fe400078e000e */
[----:B------:R-:W-:Y:S02]  /*6da0*/  IMAD.MOV R14, RZ, RZ, -R10 ;  /* 0x000000ffff0e7224 */ /* 0x000fe400078e0a0a */
[----:B------:R-:W-:Y:S02]  /*6db0*/  IMAD.MOV R4, RZ, RZ, -R4 ;  /* 0x000000ffff047224 */ /* 0x000fe400078e0a04 */
[C---:B------:R-:W-:Y:S02]  /*6dc0*/  IMAD R14, R7.reuse, R14, R2 ;  /* 0x0000000e070e7224 */ /* 0x040fe400078e0202 */
[----:B------:R-:W-:-:S02]  /*6dd0*/  IMAD R5, R7, R4, R5 ;  /* 0x0000000407057224 */ /* 0x000fc400078e0205 */
[----:B------:R-:W-:Y:S01]  /*6de0*/  IMAD.MOV.U32 R15, RZ, RZ, R9 ;  /* 0x000000ffff0f7224 */ /* 0x000fe200078e0009 */
[----:B------:R-:W-:Y:S01]  /*6df0*/  ISETP.GT.U32.AND P5, PT, R7, R14, PT ;  /* 0x0000000e0700720c */ /* 0x000fe20003fa4070 */
[----:B------:R-:W-:Y:S01]  /*6e00*/  @!P1 IMAD.MOV R11, RZ, RZ, -R11 ;  /* 0x000000ffff0b9224 */ /* 0x000fe200078e0a0b */
[----:B------:R-:W-:Y:S01]  /*6e10*/  ISETP.GE.AND P1, PT, R13, RZ, PT ;  /* 0x000000ff0d00720c */ /* 0x000fe20003f26270 */
[----:B------:R-:W-:Y:S01]  /*6e20*/  @!P6 IMAD.MOV R15, RZ, RZ, -R15 ;  /* 0x000000ffff0fe224 */ /* 0x000fe200078e0a0f */
[----:B------:R-:W-:Y:S01]  /*6e30*/  ISETP.GT.U32.AND P6, PT, R7, R5, PT ;  /* 0x000000050700720c */ /* 0x000fe20003fc4070 */
[----:B------:R-:W-:Y:S01]  /*6e40*/  @!P3 IMAD.IADD R6, R6, 0x1, -R7 ;  /* 0x000000010606b824 */ /* 0x000fe200078e0a07 */
[----:B------:R-:W-:Y:S01]  /*6e50*/  IABS R13, R13 ;  /* 0x0000000d000d7213 */ /* 0x000fe20000000000 */
[----:B------:R0:W-:Y:S01]  /*6e60*/  STL [R1+0x78c], R11 ;  /* 0x00078c0b01007387 */ /* 0x0001e20000100800 */
[C---:B------:R-:W-:Y:S02]  /*6e70*/  VIADD R2, R3.reuse, 0x7a ;  /* 0x0000007a03027836 */ /* 0x040fe40000000000 */
[----:B------:R-:W-:Y:S01]  /*6e80*/  VIADD R4, R3, 0x7c ;  /* 0x0000007c03047836 */ /* 0x000fe20000000000 */
[----:B------:R-:W-:Y:S01]  /*6e90*/  STL [R1+0x780], R15 ;  /* 0x0007800f01007387 */ /* 0x000fe20000100800 */
[----:B------:R-:W-:Y:S01]  /*6ea0*/  IMAD.HI.U32 R10, R8, R13, RZ ;  /* 0x0000000d080a7227 */ /* 0x000fe200078e00ff */
[----:B------:R-:W-:-:S02]  /*6eb0*/  ISETP.GE.AND P3, PT, R2, RZ, PT ;  /* 0x000000ff0200720c */ /* 0x000fc40003f66270 */
[----:B------:R-:W-:Y:S01]  /*6ec0*/  IABS R2, R2 ;  /* 0x0000000200027213 */ /* 0x000fe20000000000 */
[----:B------:R-:W-:Y:S02]  /*6ed0*/  @!P5 IMAD.IADD R14, R14, 0x1, -R7 ;  /* 0x000000010e0ed824 */ /* 0x000fe400078e0a07 */
[----:B0-----:R-:W-:Y:S02]  /*6ee0*/  IMAD.MOV.U32 R11, RZ, RZ, R6 ;  /* 0x000000ffff0b7224 */ /* 0x001fe400078e0006 */
[----:B------:R-:W-:Y:S01]  /*6ef0*/  IMAD.MOV R10, RZ, RZ, -R10 ;  /* 0x000000ffff0a7224 */ /* 0x000fe200078e0a0a */
[----:B------:R-:W-:Y:S01]  /*6f00*/  ISETP.GT.U32.AND P5, PT, R7, R14, PT ;  /* 0x0000000e0700720c */ /* 0x000fe20003fa4070 */
[----:B------:R-:W-:Y:S01]  /*6f10*/  @!P0 IMAD.MOV R11, RZ, RZ, -R11 ;  /* 0x000000ffff0b8224 */ /* 0x000fe200078e0a0b */
[----:B------:R-:W-:Y:S01]  /*6f20*/  ISETP.GE.AND P0, PT, R12, RZ, PT ;  /* 0x000000ff0c00720c */ /* 0x000fe20003f06270 */
[----:B------:R-:W-:Y:S01]  /*6f30*/  @!P6 IMAD.IADD R5, R5, 0x1, -R7 ;  /* 0x000000010505e824 */ /* 0x000fe200078e0a07 */
[----:B------:R-:W-:Y:S01]  /*6f40*/  IABS R12, R12 ;  /* 0x0000000c000c7213 */ /* 0x000fe20000000000 */
[C---:B------:R-:W-:Y:S01]  /*6f50*/  IMAD R13, R7.reuse, R10, R13 ;  /* 0x0000000a070d7224 */ /* 0x040fe200078e020d */
[----:B------:R-:W-:Y:S01]  /*6f60*/  IABS R10, R4 ;  /* 0x00000004000a7213 */ /* 0x000fe20000000000 */
[----:B------:R-:W-:Y:S01]  /*6f70*/  IMAD.MOV.U32 R9, RZ, RZ, R2 ;  /* 0x000000ffff097224 */ /* 0x000fe200078e0002 */
[C---:B------:R-:W-:Y:S01]  /*6f80*/  ISETP.GT.U32.AND P6, PT, R7.reuse, R5, PT ;  /* 0x000000050700720c */ /* 0x040fe20003fc4070 */
[----:B------:R-:W-:Y:S01]  /*6f90*/  IMAD.HI.U32 R6, R8, R12, RZ ;  /* 0x0000000c08067227 */ /* 0x000fe200078e00ff */
[----:B------:R0:W-:Y:S03]  /*6fa0*/  STL [R1+0x788], R11 ;  /* 0x0007880b01007387 */ /* 0x0001e60000100800 */
[----:B------:R-:W-:Y:S01]  /*6fb0*/  @!P5 IMAD.IADD R14, R14, 0x1, -R7 ;  /* 0x000000010e0ed824 */ /* 0x000fe200078e0a07 */
[----:B------:R-:W-:Y:S01]  /*6fc0*/  ISETP.GT.U32.AND P5, PT, R7, R13, PT ;  /* 0x0000000d0700720c */ /* 0x000fe20003fa4070 */
[----:B------:R-:W-:-:S04]  /*6fd0*/  IMAD.HI.U32 R2, R8, R9, RZ ;  /* 0x0000000908027227 */ /* 0x000fc800078e00ff */
[----:B------:R-:W-:Y:S02]  /*6fe0*/  IMAD.MOV R6, RZ, RZ, -R6 ;  /* 0x000000ffff067224 */ /* 0x000fe400078e0a06 */
[----:B0-----:R-:W-:-:S04]  /*6ff0*/  IMAD.HI.U32 R11, R8, R10, RZ ;  /* 0x0000000a080b7227 */ /* 0x001fc800078e00ff */
[----:B------:R-:W-:Y:S02]  /*7000*/  IMAD.MOV R2, RZ, RZ, -R2 ;  /* 0x000000ffff027224 */ /* 0x000fe400078e0a02 */
[----:B------:R-:W-:Y:S02]  /*7010*/  IMAD.MOV R11, RZ, RZ, -R11 ;  /* 0x000000ffff0b7224 */ /* 0x000fe400078e0a0b */
[C---:B------:R-:W-:Y:S02]  /*7020*/  IMAD R12, R7.reuse, R6, R12 ;  /* 0x00000006070c7224 */ /* 0x040fe400078e020c */
[C---:B------:R-:W-:Y:S02]  /*7030*/  IMAD R9, R7.reuse, R2, R9 ;  /* 0x0000000207097224 */ /* 0x040fe400078e0209 */
[----:B------:R-:W-:Y:S02]  /*7040*/  IMAD.MOV.U32 R15, RZ, RZ, R14 ;  /* 0x000000ffff0f7224 */ /* 0x000fe400078e000e */
[----:B------:R-:W-:-:S02]  /*7050*/  IMAD R10, R7, R11, R10 ;  /* 0x0000000b070a7224 */ /* 0x000fc400078e020a */
[----:B------:R-:W-:Y:S01]  /*7060*/  @!P6 IMAD.IADD R5, R5, 0x1, -R7 ;  /* 0x000000010505e824 */ /* 0x000fe200078e0a07 */
[C---:B------:R-:W-:Y:S01]  /*7070*/  ISETP.GT.U32.AND P6, PT, R7.reuse, R12, PT ;  /* 0x0000000c0700720c */ /* 0x040fe20003fc4070 */
[----:B------:R-:W-:Y:S01]  /*7080*/  @!P4 IMAD.MOV R15, RZ, RZ, -R15 ;  /* 0x000000ffff0fc224 */ /* 0x000fe200078e0a0f */
[----:B------:R-:W-:Y:S01]  /*7090*/  ISETP.GT.U32.AND P4, PT, R7, R9, PT ;  /* 0x000000090700720c */ /* 0x000fe20003f84070 */
[----:B------:R-:W-:Y:S01]  /*70a0*/  @!P5 IMAD.IADD R13, R13, 0x1, -R7 ;  /* 0x000000010d0dd824 */ /* 0x000fe200078e0a07 */
[----:B------:R-:W-:Y:S01]  /*70b0*/  ISETP.GT.U32.AND P5, PT, R7, R10, PT ;  /* 0x0000000a0700720c */ /* 0x000fe20003fa4070 */
[C---:B------:R-:W-:Y:S01]  /*70c0*/  VIADD R19, R3.reuse, 0x7d ;  /* 0x0000007d03137836 */ /* 0x040fe20000000000 */
[----:B------:R0:W-:Y:S01]  /*70d0*/  STL [R1+0x784], R15 ;  /* 0x0007840f01007387 */ /* 0x0001e20000100800 */
[----:B------:R-:W-:Y:S02]  /*70e0*/  IMAD.MOV.U32 R14, RZ, RZ, R5 ;  /* 0x000000ffff0e7224 */ /* 0x000fe400078e0005 */
[----:B------:R-:W-:Y:S01]  /*70f0*/  VIADD R11, R3, 0x7f ;  /* 0x0000007f030b7836 */ /* 0x000fe20000000000 */
[----:B------:R-:W-:Y:S01]  /*7100*/  IABS R2, R19 ;  /* 0x0000001300027213 */ /* 0x000fe20000000000 */
[----:B------:R-:W-:-:S02]  /*7110*/  @!P2 IMAD.MOV R14, RZ, RZ, -R14 ;  /* 0x000000ffff0ea224 */ /* 0x000fc400078e0a0e */
[--C-:B------:R-:W-:Y:S01]  /*7120*/  @!P6 IMAD.IADD R12, R12, 0x1, -R7.reuse ;  /* 0x000000010c0ce824 */ /* 0x100fe200078e0a07 */
[----:B------:R-:W-:Y:S01]  /*7130*/  IABS R16, R11 ;  /* 0x0000000b00107213 */ /* 0x000fe20000000000 */
[--C-:B------:R-:W-:Y:S01]  /*7140*/  @!P4 IMAD.IADD R9, R9, 0x1, -R7.reuse ;  /* 0x000000010909c824 */ /* 0x100fe200078e0a07 */
[----:B------:R-:W-:Y:S01]  /*7150*/  ISETP.GT.U32.AND P4, PT, R7, R13, PT ;  /* 0x0000000d0700720c */ /* 0x000fe20003f84070 */
[----:B0-----:R-:W-:Y:S01]  /*7160*/  VIADD R15, R3, 0x7e ;  /* 0x0000007e030f7836 */ /* 0x001fe20000000000 */
[----:B------:R0:W-:Y:S01]  /*7170*/  STL [R1+0xc0], R14 ;  /* 0x0000c00e01007387 */ /* 0x0001e20000100800 */
[----:B------:R-:W-:Y:S01]  /*7180*/  @!P5 IMAD.IADD R10, R10, 0x1, -R7 ;  /* 0x000000010a0ad824 */ /* 0x000fe200078e0a07 */
[C---:B------:R-:W-:Y:S01]  /*7190*/  ISETP.GT.U32.AND P5, PT, R7.reuse, R12, PT ;  /* 0x0000000c0700720c */ /* 0x040fe20003fa4070 */
[C---:B------:R-:W-:Y:S01]  /*71a0*/  IMAD.HI.U32 R6, R8.reuse, R2, RZ ;  /* 0x0000000208067227 */ /* 0x040fe200078e00ff */
[----:B------:R-:W-:Y:S02]  /*71b0*/  IABS R18, R15 ;  /* 0x0000000f00127213 */ /* 0x000fe40000000000 */
[C---:B------:R-:W-:Y:S01]  /*71c0*/  ISETP.GT.U32.AND P2, PT, R7.reuse, R10, PT ;  /* 0x0000000a0700720c */ /* 0x040fe20003f44070 */
[----:B------:R-:W-:Y:S01]  /*71d0*/  IMAD.MOV R6, RZ, RZ, -R6 ;  /* 0x000000ffff067224 */ /* 0x000fe200078e0a06 */
[----:B------:R-:W-:Y:S01]  /*71e0*/  ISETP.GT.U32.AND P6, PT, R7, R9, PT ;  /* 0x000000090700720c */ /* 0x000fe20003fc4070 */
[----:B------:R-:W-:-:S04]  /*71f0*/  IMAD.HI.U32 R5, R8, R18, RZ ;  /* 0x0000001208057227 */ /* 0x000fc800078e00ff */
[----:B------:R-:W-:Y:S02]  /*7200*/  IMAD.MOV R5, RZ, RZ, -R5 ;  /* 0x000000ffff057224 */ /* 0x000fe400078e0a05 */
[C---:B------:R-:W-:Y:S02]  /*7210*/  IMAD R2, R7.reuse, R6, R2 ;  /* 0x0000000607027224 */ /* 0x040fe400078e0202 */
[----:B------:R-:W-:Y:S02]  /*7220*/  IMAD R18, R7, R5, R18 ;  /* 0x0000000507127224 */ /* 0x000fe400078e0212 */
[--C-:B------:R-:W-:Y:S01]  /*7230*/  @!P4 IMAD.IADD R13, R13, 0x1, -R7.reuse ;  /* 0x000000010d0dc824 */ /* 0x100fe200078e0a07 */
[C---:B------:R-:W-:Y:S01]  /*7240*/  ISETP.GT.U32.AND P4, PT, R7.reuse, R2, PT ;  /* 0x000000020700720c */ /* 0x040fe20003f84070 */
[----:B------:R-:W-:Y:S01]  /*7250*/  @!P5 IMAD.IADD R12, R12, 0x1, -R7 ;  /* 0x000000010c0cd824 */ /* 0x000fe200078e0a07 */
[----:B------:R-:W-:Y:S01]  /*7260*/  ISETP.GT.U32.AND P5, PT, R7, R18, PT ;  /* 0x000000120700720c */ /* 0x000fe20003fa4070 */
[----:B------:R-:W-:-:S02]  /*7270*/  VIADD R6, R3, 0x80 ;  /* 0x0000008003067836 */ /* 0x000fc40000000000 */
[----:B------:R-:W-:Y:S02]  /*7280*/  VIADD R5, R3, 0x81 ;  /* 0x0000008103057836 */ /* 0x000fe40000000000 */
[--C-:B------:R-:W-:Y:S01]  /*7290*/  @!P2 IMAD.IADD R10, R10, 0x1, -R7.reuse ;  /* 0x000000010a0aa824 */ /* 0x100fe200078e0a07 */
[----:B------:R-:W-:Y:S01]  /*72a0*/  IABS R17, R6 ;  /* 0x0000000600117213 */ /* 0x000fe20000000000 */
[----:B------:R-:W-:Y:S01]  /*72b0*/  @!P6 IMAD.IADD R9, R9, 0x1, -R7 ;  /* 0x000000010909e824 */ /* 0x000fe200078e0a07 */
[----:B------:R-:W-:Y:S01]  /*72c0*/  ISETP.GE.AND P2, PT, R19, RZ, PT ;  /* 0x000000ff1300720c */ /* 0x000fe20003f46270 */
[----:B------:R-:W-:Y:S01]  /*72d0*/  IMAD.MOV.U32 R21, RZ, RZ, R13 ;  /* 0x000000ffff157224 */ /* 0x000fe200078e000d */
[----:B------:R-:W-:Y:S01]  /*72e0*/  IABS R19, R5 ;  /* 0x0000000500137213 */ /* 0x000fe20000000000 */
[----:B------:R-:W-:Y:S01]  /*72f0*/  @!P4 IMAD.IADD R2, R2, 0x1, -R7 ;  /* 0x000000010202c824 */ /* 0x000fe200078e0a07 */
[----:B------:R-:W-:Y:S01]  /*7300*/  ISETP.GE.AND P6, PT, R4, RZ, PT ;  /* 0x000000ff0400720c */ /* 0x000fe20003fc6270 */
[----:B------:R-:W-:Y:S01]  /*7310*/  IMAD.HI.U32 R4, R8, R17, RZ ;  /* 0x0000001108047227 */ /* 0x000fe200078e00ff */
[----:B------:R-:W-:-:S03]  /*7320*/  ISETP.GE.AND P4, PT, R15, RZ, PT ;  /* 0x000000ff0f00720c */ /* 0x000fc60003f86270 */
[----:B------:R-:W-:Y:S02]  /*7330*/  @!P5 IMAD.IADD R18, R18, 0x1, -R7 ;  /* 0x000000011212d824 */ /* 0x000fe400078e0a07 */
[----:B------:R-:W-:Y:S02]  /*7340*/  IMAD.MOV.U32 R15, RZ, RZ, R19 ;  /* 0x000000ffff0f7224 */ /* 0x000fe400078e0013 */
[----:B------:R-:W-:Y:S01]  /*7350*/  IMAD.MOV R4, RZ, RZ, -R4 ;  /* 0x000000ffff047224 */ /* 0x000fe200078e0a04 */
[----:B------:R-:W-:Y:S01]  /*7360*/  ISETP.GT.U32.AND P5, PT, R7, R18, PT ;  /* 0x000000120700720c */ /* 0x000fe20003fa4070 */
[----:B------:R-:W-:-:S04]  /*7370*/  IMAD.HI.U32 R13, R8, R15, RZ ;  /* 0x0000000f080d7227 */ /* 0x000fc800078e00ff */
[C---:B------:R-:W-:Y:S02]  /*7380*/  IMAD R17, R7.reuse, R4, R17 ;  /* 0x0000000407117224 */ /* 0x040fe400078e0211 */
[----:B------:R-:W-:Y:S01]  /*7390*/  @!P1 IMAD.MOV R21, RZ, RZ, -R21 ;  /* 0x000000ffff159224 */ /* 0x000fe200078e0a15 */
[----:B------:R-:W-:Y:S01]  /*73a0*/  ISETP.GT.U32.AND P1, PT, R7, R2, PT ;  /* 0x000000020700720c */ /* 0x000fe20003f24070 */
[----:B------:R-:W-:Y:S02]  /*73b0*/  IMAD.MOV.U32 R20, RZ, RZ, R9 ;  /* 0x000000ffff147224 */ /* 0x000fe400078e0009 */
[----:B------:R-:W-:Y:S01]  /*73c0*/  IMAD.MOV R9, RZ, RZ, -R13 ;  /* 0x000000ffff097224 */ /* 0x000fe200078e0a0d */
[----:B------:R-:W-:Y:S01]  /*73d0*/  STL [R1+0xc4], R21 ;  /* 0x0000c41501007387 */ /* 0x000fe20000100800 */
[----:B0-----:R-:W-:-:S04]  /*73e0*/  IMAD.HI.U32 R14, R8, R16, RZ ;  /* 0x00000010080e7227 */ /* 0x001fc800078e00ff */
[----:B------:R-:W-:Y:S01]  /*73f0*/  @!P6 IMAD.MOV R10, RZ, RZ, -R10 ;  /* 0x000000ffff0ae224 */ /* 0x000fe200078e0a0a */
[C---:B------:R-:W-:Y:S01]  /*7400*/  ISETP.GT.U32.AND P6, PT, R7.reuse, R17, PT ;  /* 0x000000110700720c */ /* 0x040fe20003fc4070 */
[C---:B------:R-:W-:Y:S02]  /*7410*/  IMAD R15, R7.reuse, R9, R15 ;  /* 0x00000009070f7224 */ /* 0x040fe400078e020f */
[----:B------:R-:W-:Y:S02]  /*7420*/  IMAD.MOV R14, RZ, RZ, -R14 ;  /* 0x000000ffff0e7224 */ /* 0x000fe400078e0a0e */
[----:B------:R-:W-:Y:S02]  /*7430*/  @!P3 IMAD.MOV R20, RZ, RZ, -R20 ;  /* 0x000000ffff14b224 */ /* 0x000fe400078e0a14 */
[--C-:B------:R-:W-:Y:S01]  /*7440*/  @!P5 IMAD.IADD R18, R18, 0x1, -R7.reuse ;  /* 0x000000011212d824 */ /* 0x100fe200078e0a07 */
[C---:B------:R-:W-:Y:S01]  /*7450*/  ISETP.GT.U32.AND P5, PT, R7.reuse, R15, PT ;  /* 0x0000000f0700720c */ /* 0x040fe20003fa4070 */
[----:B------:R-:W-:Y:S01]  /*7460*/  @!P0 IMAD.MOV R12, RZ, RZ, -R12 ;  /* 0x000000ffff0c8224 */ /* 0x000fe200078e0a0c */
[----:B------:R-:W-:Y:S01]  /*7470*/  STL [R1+0x770], R20 ;  /* 0x0007701401007387 */ /* 0x000fe20000100800 */
[----:B------:R-:W-:Y:S01]  /*7480*/  IMAD R16, R7, R14, R16 ;  /* 0x0000000e07107224 */ /* 0x000fe200078e0210 */
[----:B------:R-:W-:Y:S01]  /*7490*/  ISETP.GE.AND P0, PT, R11, RZ, PT ;  /* 0x000000ff0b00720c */ /* 0x000fe20003f06270 */
[--C-:B------:R-:W-:Y:S01]  /*74a0*/  @!P1 IMAD.IADD R2, R2, 0x1, -R7.reuse ;  /* 0x0000000102029824 */ /* 0x100fe200078e0a07 */
[----:B------:R0:W-:Y:S01]  /*74b0*/  STL [R1+0x768], R12 ;  /* 0x0007680c01007387 */ /* 0x0001e20000100800 */
[----:B------:R-:W-:Y:S01]  /*74c0*/  @!P6 IMAD.IADD R17, R17, 0x1, -R7 ;  /* 0x000000011111e824 */ /* 0x000fe200078e0a07 */
[----:B------:R-:W-:Y:S01]  /*74d0*/  ISETP.GT.U32.AND P3, PT, R7, R16, PT ;  /* 0x000000100700720c */ /* 0x000fe20003f64070 */
[C---:B------:R-:W-:Y:S01]  /*74e0*/  VIADD R4, R3.reuse, 0x82 ;  /* 0x0000008203047836 */ /* 0x040fe20000000000 */
[----:B------:R1:W-:Y:S01]  /*74f0*/  STL [R1+0x764], R10 ;  /* 0x0007640a01007387 */ /* 0x0003e20000100800 */
[----:B------:R-:W-:Y:S01]  /*7500*/  ISETP.GE.AND P1, PT, R6, RZ, PT ;  /* 0x000000ff0600720c */ /* 0x000fe20003f26270 */
[----:B------:R-:W-:-:S02]  /*7510*/  VIADD R9, R3, 0x84 ;  /* 0x0000008403097836 */ /* 0x000fc40000000000 */
[--C-:B------:R-:W-:Y:S01]  /*7520*/  @!P5 IMAD.IADD R15, R15, 0x1, -R7.reuse ;  /* 0x000000010f0fd824 */ /* 0x100fe200078e0a07 */
[----:B------:R-:W-:Y:S01]  /*7530*/  IABS R13, R4 ;  /* 0x00000004000d7213 */ /* 0x000fe20000000000 */
[----:B0-----:R-:W-:Y:S02]  /*7540*/  VIADD R12, R3, 0x83 ;  /* 0x00000083030c7836 */ /* 0x001fe40000000000 */
[----:B------:R-:W-:Y:S01]  /*7550*/  IMAD.MOV.U32 R21, RZ, RZ, R18 ;  /* 0x000000ffff157224 */ /* 0x000fe200078e0012 */
[----:B------:R-:W-:Y:S01]  /*7560*/  ISETP.GT.U32.AND P5, PT, R7, R15, PT ;  /* 0x0000000f0700720c */ /* 0x000fe20003fa4070 */
[----:B-1----:R-:W-:Y:S01]  /*7570*/  IMAD.MOV.U32 R10, RZ, RZ, R2 ;  /* 0x000000ffff0a7224 */ /* 0x002fe200078e0002 */
[----:B------:R-:W-:Y:S01]  /*7580*/  IABS R11, R12 ;  /* 0x0000000c000b7213 */ /* 0x000fe20000000000 */
[----:B------:R-:W-:Y:S01]  /*7590*/  @!P3 IMAD.IADD R16, R16, 0x1, -R7 ;  /* 0x000000011010b824 */ /* 0x000fe200078e0a07 */
[----:B------:R-:W-:Y:S01]  /*75a0*/  ISETP.GE.AND P3, PT, R5, RZ, PT ;  /* 0x000000ff0500720c */ /* 0x000fe20003f66270 */
[----:B------:R-:W-:Y:S01]  /*75b0*/  @!P2 IMAD.MOV R10, RZ, RZ, -R10 ;  /* 0x000000ffff0aa224 */ /* 0x000fe200078e0a0a */
[C---:B------:R-:W-:Y:S01]  /*75c0*/  ISETP.GT.U32.AND P2, PT, R7.reuse, R17, PT ;  /* 0x000000110700720c */ /* 0x040fe20003f44070 */
[----:B------:R-:W-:Y:S01]  /*75d0*/  IMAD.HI.U32 R6, R8, R11, RZ ;  /* 0x0000000b08067227 */ /* 0x000fe200078e00ff */
[----:B------:R-:W-:-:S02]  /*75e0*/  ISETP.GT.U32.AND P6, PT, R7, R16, PT ;  /* 0x000000100700720c */ /* 0x000fc40003fc4070 */
[----:B------:R0:W-:Y:S01]  /*75f0*/  STL [R1+0x760], R10 ;  /* 0x0007600a01007387 */ /* 0x0001e20000100800 */
[----:B------:R-:W-:Y:S01]  /*7600*/  IMAD.MOV R14, RZ, RZ, -R6 ;  /* 0x000000ffff0e7224 */ /* 0x000fe200078e0a06 */
[----:B------:R-:W-:Y:S01]  /*7610*/  IABS R5, R9 ;  /* 0x0000000900057213 */ /* 0x000fe20000000000 */
[----:B------:R-:W-:-:S04]  /*7620*/  IMAD.HI.U32 R2, R8, R13, RZ ;  /* 0x0000000d08027227 */ /* 0x000fc800078e00ff */
[----:B------:R-:W-:Y:S02]  /*7630*/  IMAD.MOV R2, RZ, RZ, -R2 ;  /* 0x000000ffff027224 */ /* 0x000fe400078e0a02 */
[----:B------:R-:W-:Y:S01]  /*7640*/  @!P2 IMAD.IADD R17, R17, 0x1, -R7 ;  /* 0x000000011111a824 */ /* 0x000fe200078e0a07 */
[----:B------:R-:W-:Y:S01]  /*7650*/  ISETP.GE.AND P2, PT, R4, RZ, PT ;  /* 0x000000ff0400720c */ /* 0x000fe20003f46270 */
[----:B------:R-:W-:Y:S02]  /*7660*/  IMAD R4, R7, R14, R11 ;  /* 0x0000000e07047224 */ /* 0x000fe400078e020b */
[----:B0-----:R-:W-:Y:S02]  /*7670*/  VIADD R10, R3, 0x85 ;  /* 0x00000085030a7836 */ /* 0x001fe40000000000 */
[----:B------:R-:W-:Y:S01]  /*7680*/  @!P5 IMAD.IADD R15, R15, 0x1, -R7 ;  /* 0x000000010f0fd824 */ /* 0x000fe200078e0a07 */
[C---:B------:R-:W-:Y:S01]  /*7690*/  ISETP.GT.U32.AND P5, PT, R7.reuse, R4, PT ;  /* 0x000000040700720c */ /* 0x040fe20003fa4070 */
[----:B------:R-:W-:Y:S01]  /*76a0*/  IMAD R2, R7, R2, R13 ;  /* 0x0000000207027224 */ /* 0x000fe200078e020d */
[----:B------:R-:W-:Y:S01]  /*76b0*/  IABS R13, R10 ;  /* 0x0000000a000d7213 */ /* 0x000fe20000000000 */
[----:B------:R-:W-:-:S02]  /*76c0*/  @!P6 IMAD.IADD R16, R16, 0x1, -R7 ;  /* 0x000000011010e824 */ /* 0x000fc400078e0a07 */
[----:B------:R-:W-:Y:S01]  /*76d0*/  VIADD R11, R3, 0x86 ;  /* 0x00000086030b7836 */ /* 0x000fe20000000000 */
[----:B------:R-:W-:Y:S01]  /*76e0*/  ISETP.GT.U32.AND P6, PT, R7, R2, PT ;  /* 0x000000020700720c */ /* 0x000fe20003fc4070 */
[----:B------:R-:W-:Y:S02]  /*76f0*/  IMAD.MOV.U32 R6, RZ, RZ, R13 ;  /* 0x000000ffff067224 */ /* 0x000fe400078e000d */
[----:B------:R-:W-:Y:S01]  /*7700*/  IMAD.HI.U32 R19, R8, R5, RZ ;  /* 0x0000000508137227 */ /* 0x000fe200078e00ff */
[----:B------:R-:W-:-:S03]  /*7710*/  IABS R13, R11 ;  /* 0x0000000b000d7213 */ /* 0x000fc60000000000 */
[----:B------:R-:W-:-:S04]  /*7720*/  IMAD.HI.U32 R14, R8, R6, RZ ;  /* 0x00000006080e7227 */ /* 0x000fc800078e00ff */
[----:B------:R-:W-:Y:S02]  /*7730*/  @!P5 IMAD.IADD R4, R4, 0x1, -R7 ;  /* 0x000000010404d824 */ /* 0x000fe400078e0a07 */
[----:B------:R-:W-:Y:S02]  /*7740*/  IMAD.MOV R19, RZ, RZ, -R19 ;  /* 0x000000ffff137224 */ /* 0x000fe400078e0a13 */
[----:B------:R-:W-:Y:S01]  /*7750*/  IMAD.MOV R14, RZ, RZ, -R14 ;  /* 0x000000ffff0e7224 */ /* 0x000fe200078e0a0e */
[C---:B------:R-:W-:Y:S01]  /*7760*/  ISETP.GT.U32.AND P5, PT, R7.reuse, R4, PT ;  /* 0x000000040700720c */ /* 0x040fe20003fa4070 */
[----:B------:R-:W-:Y:S01]  /*7770*/  @!P6 IMAD.IADD R2, R2, 0x1, -R7 ;  /* 0x000000010202e824 */ /* 0x000fe200078e0a07 */
[----:B------:R-:W-:Y:S01]  /*7780*/  ISETP.GE.AND P6, PT, R12, RZ, PT ;  /* 0x000000ff0c00720c */ /* 0x000fe20003fc6270 */
[----:B------:R-:W-:Y:S02]  /*7790*/  IMAD R5, R7, R19, R5 ;  /* 0x0000001307057224 */ /* 0x000fe400078e0205 */
[----:B------:R-:W-:-:S04]  /*77a0*/  IMAD.HI.U32 R18, R8, R13, RZ ;  /* 0x0000000d08127227 */ /* 0x000fc800078e00ff */
[----:B------:R-:W-:Y:S02]  /*77b0*/  IMAD.MOV.U32 R19, RZ, RZ, R17 ;  /* 0x000000ffff137224 */ /* 0x000fe400078e0011 */
[C---:B------:R-:W-:Y:S02]  /*77c0*/  IMAD R6, R7.reuse, R14, R6 ;  /* 0x0000000e07067224 */ /* 0x040fe400078e0206 */
[----:B------:R-:W-:Y:S02]  /*77d0*/  IMAD.MOV.U32 R17, RZ, RZ, R15 ;  /* 0x000000ffff117224 */ /* 0x000fe400078e000f */
[----:B------:R-:W-:Y:S02]  /*77e0*/  IMAD.MOV.U32 R20, RZ, RZ, R16 ;  /* 0x000000ffff147224 */ /* 0x000fe400078e0010 */
[----:B------:R-:W-:Y:S01]  /*77f0*/  @!P4 IMAD.MOV R21, RZ, RZ, -R21 ;  /* 0x000000ffff15c224 */ /* 0x000fe200078e0a15 */
[----:B------:R-:W-:Y:S01]  /*7800*/  ISETP.GT.U32.AND P4, PT, R7, R2, PT ;  /* 0x000000020700720c */ /* 0x000fe20003f84070 */
[----:B------:R-:W-:-:S02]  /*7810*/  IMAD.MOV R16, RZ, RZ, -R18 ;  /* 0x000000ffff107224 */ /* 0x000fc400078e0a12 */
[----:B------:R-:W-:Y:S01]  /*7820*/  @!P3 IMAD.MOV R17, RZ, RZ, -R17 ;  /* 0x000000ffff11b224 */ /* 0x000fe200078e0a11 */
[C---:B------:R-:W-:Y:S01]  /*7830*/  ISETP.GT.U32.AND P3, PT, R7.reuse, R6, PT ;  /* 0x000000060700720c */ /* 0x040fe20003f64070 */
[----:B------:R-:W-:Y:S01]  /*7840*/  IMAD R13, R7, R16, R13 ;  /* 0x00000010070d7224 */ /* 0x000fe200078e020d */
[----:B------:R-:W-:Y:S01]  /*7850*/  STL [R1+0x74c], R21 ;  /* 0x00074c1501007387 */ /* 0x000fe20000100800 */
[----:B------:R-:W-:Y:S02]  /*7860*/  VIADD R12, R3, 0x87 ;  /* 0x00000087030c7836 */ /* 0x000fe40000000000 */
[----:B------:R-:W-:Y:S01]  /*7870*/  @!P0 IMAD.MOV R20, RZ, RZ, -R20 ;  /* 0x000000ffff148224 */ /* 0x000fe200078e0a14 */
[C---:B------:R-:W-:Y:S01]  /*7880*/  ISETP.GT.U32.AND P0, PT, R7.reuse, R5, PT ;  /* 0x000000050700720c */ /* 0x040fe20003f04070 */
[----:B------:R-:W-:Y:S01]  /*7890*/  @!P5 IMAD.IADD R4, R4, 0x1, -R7 ;  /* 0x000000010404d824 */ /* 0x000fe200078e0a07 */
[----:B------:R-:W-:Y:S01]  /*78a0*/  ISETP.GT.U32.AND P5, PT, R7, R13, PT ;  /* 0x0000000d0700720c */ /* 0x000fe20003fa4070 */
[----:B------:R-:W-:Y:S01]  /*78b0*/  @!P1 IMAD.MOV R19, RZ, RZ, -R19 ;  /* 0x000000ffff139224 */ /* 0x000fe200078e0a13 */
[----:B------:R-:W-:Y:S01]  /*78c0*/  IABS R14, R12 ;  /* 0x0000000c000e7213 */ /* 0x000fe20000000000 */
[--C-:B------:R-:W-:Y:S01]  /*78d0*/  @!P4 IMAD.IADD R2, R2, 0x1, -R7.reuse ;  /* 0x000000010202c824 */ /* 0x100fe200078e0a07 */
[----:B------:R-:W-:Y:S01]  /*78e0*/  ISETP.GE.AND P1, PT, R9, RZ, PT ;  /* 0x000000ff0900720c */ /* 0x000fe20003f26270 */
[----:B------:R-:W-:Y:S01]  /*78f0*/  VIADD R9, R3, 0x88 ;  /* 0x0000008803097836 */ /* 0x000fe20000000000 */
[----:B------:R-:W-:Y:S01]  /*7900*/  ISETP.GE.AND P4, PT, R10, RZ, PT ;  /* 0x000000ff0a00720c */ /* 0x000fe20003f86270 */
[----:B------:R-:W-:Y:S01]  /*7910*/  IMAD.MOV.U32 R15, RZ, RZ, R14 ;  /* 0x000000ffff0f7224 */ /* 0x000fe200078e000e */
[----:B------:R-:W-:Y:S01]  /*7920*/  STL [R1+0x748], R20 ;  /* 0x0007481401007387 */ /* 0x000fe20000100800 */
[----:B------:R-:W-:-:S02]  /*7930*/  @!P3 IMAD.IADD R6, R6, 0x1, -R7 ;  /* 0x000000010606b824 */ /* 0x000fc400078e0a07 */
[----:B------:R-:W-:Y:S01]  /*7940*/  IMAD.MOV.U32 R16, RZ, RZ, R2 ;  /* 0x000000ffff107224 */ /* 0x000fe200078e0002 */
[----:B------:R-:W-:Y:S01]  /*7950*/  IABS R2, R9 ;  /* 0x0000000900027213 */ /* 0x000fe20000000000 */
[----:B------:R-:W-:Y:S01]  /*7960*/  IMAD.HI.U32 R10, R8, R15, RZ ;  /* 0x0000000f080a7227 */ /* 0x000fe200078e00ff */
[----:B------:R-:W-:Y:S01]  /*7970*/  ISETP.GT.U32.AND P3, PT, R7, R6, PT ;  /* 0x000000060700720c */ /* 0x000fe20003f64070 */
[----:B------:R-:W-:Y:S02]  /*7980*/  STL [R1+0xd0], R19 ;  /* 0x0000d01301007387 */ /* 0x000fe40000100800 */
[--C-:B------:R-:W-:Y:S01]  /*7990*/  @!P0 IMAD.IADD R5, R5, 0x1, -R7.reuse ;  /* 0x0000000105058824 */ /* 0x100fe200078e0a07 */
[----:B------:R-:W-:Y:S01]  /*79a0*/  ISETP.GE.AND P0, PT, R11, RZ, PT ;  /* 0x000000ff0b00720c */ /* 0x000fe20003f06270 */
[----:B------:R-:W-:Y:S01]  /*79b0*/  @!P5 IMAD.IADD R13, R13, 0x1, -R7 ;  /* 0x000000010d0dd824 */ /* 0x000fe200078e0a07 */
[----:B------:R-:W-:Y:S01]  /*79c0*/  STL [R1+0xd4], R17 ;  /* 0x0000d41101007387 */ /* 0x000fe20000100800 */
[----:B------:R-:W-:-:S02]  /*79d0*/  IMAD.MOV R11, RZ, RZ, -R10 ;  /* 0x000000ffff0b7224 */ /* 0x000fc400078e0a0a */
[----:B------:R-:W-:Y:S01]  /*79e0*/  @!P2 IMAD.MOV R16, RZ, RZ, -R16 ;  /* 0x000000ffff10a224 */ /* 0x000fe200078e0a10 */
[C---:B------:R-:W-:Y:S01]  /*79f0*/  ISETP.GT.U32.AND P2, PT, R7.reuse, R5, PT ;  /* 0x000000050700720c */ /* 0x040fe20003f44070 */
[----:B------:R-:W-:Y:S01]  /*7a00*/  IMAD.MOV.U32 R10, RZ, RZ, R2 ;  /* 0x000000ffff0a7224 */ /* 0x000fe200078e0002 */
[C---:B------:R-:W-:Y:S01]  /*7a10*/  ISETP.GT.U32.AND P5, PT, R7.reuse, R13, PT ;  /* 0x0000000d0700720c */ /* 0x040fe20003fa4070 */
[----:B------:R-:W-:Y:S01]  /*7a20*/  IMAD R2, R7, R11, R15 ;  /* 0x0000000b07027224 */ /* 0x000fe200078e020f */
[----:B------:R0:W-:Y:S01]  /*7a30*/  STL [R1+0x73c], R16 ;  /* 0x00073c1001007387 */ /* 0x0001e20000100800 */
[----:B------:R-:W-:-:S04]  /*7a40*/  IMAD.HI.U32 R11, R8, R10, RZ ;  /* 0x0000000a080b7227 */ /* 0x000fc800078e00ff */
[----:B------:R-:W-:Y:S02]  /*7a50*/  IMAD.MOV R11, RZ, RZ, -R11 ;  /* 0x000000ffff0b7224 */ /* 0x000fe400078e0a0b */
[--C-:B------:R-:W-:Y:S01]  /*7a60*/  @!P3 IMAD.IADD R6, R6, 0x1, -R7.reuse ;  /* 0x000000010606b824 */ /* 0x100fe200078e0a07 */
[----:B------:R-:W-:Y:S01]  /*7a70*/  ISETP.GE.AND P3, PT, R9, RZ, PT ;  /* 0x000000ff0900720c */ /* 0x000fe20003f66270 */
[----:B------:R-:W-:Y:S02]  /*7a80*/  IMAD R9, R7, R11, R10 ;  /* 0x0000000b07097224 */ /* 0x000fe400078e020a */
[----:B------:R-:W-:Y:S01]  /*7a90*/  @!P2 IMAD.IADD R5, R5, 0x1, -R7 ;  /* 0x000000010505a824 */ /* 0x000fe200078e0a07 */
[----:B------:R-:W-:Y:S01]  /*7aa0*/  ISETP.GT.U32.AND P2, PT, R7, R2, PT ;  /* 0x000000020700720c */ /* 0x000fe20003f44070 */
[----:B------:R-:W-:Y:S02]  /*7ab0*/  VIADD R14, R3, 0x89 ;  /* 0x00000089030e7836 */ /* 0x000fe40000000000 */
[----:B0-----:R-:W-:-:S02]  /*7ac0*/  IMAD.MOV.U32 R16, RZ, RZ, R4 ;  /* 0x000000ffff107224 */ /* 0x001fc400078e0004 */
[----:B------:R-:W-:Y:S01]  /*7ad0*/  @!P5 IMAD.IADD R13, R13, 0x1, -R7 ;  /* 0x000000010d0dd824 */ /* 0x000fe200078e0a07 */
[----:B------:R-:W-:Y:S01]  /*7ae0*/  ISETP.GT.U32.AND P5, PT, R7, R9, PT ;  /* 0x000000090700720c */ /* 0x000fe20003fa4070 */
[----:B------:R-:W-:Y:S01]  /*7af0*/  @!P6 IMAD.MOV R16, RZ, RZ, -R16 ;  /* 0x000000ffff10e224 */ /* 0x000fe200078e0a10 */
[----:B------:R-:W-:Y:S01]  /*7b00*/  IABS R4, R14 ;  /* 0x0000000e00047213 */ /* 0x000fe20000000000 */
[C---:B------:R-:W-:Y:S01]  /*7b10*/  VIADD R10, R3.reuse, 0x8a ;  /* 0x0000008a030a7836 */ /* 0x040fe20000000000 */
[----:B------:R-:W-:Y:S01]  /*7b20*/  ISETP.GE.AND P6, PT, R12, RZ, PT ;  /* 0x000000ff0c00720c */ /* 0x000fe20003fc6270 */
[----:B------:R-:W-:Y:S01]  /*7b30*/  IMAD.MOV.U32 R17, RZ, RZ, R5 ;  /* 0x000000ffff117224 */ /* 0x000fe200078e0005 */
[----:B------:R0:W-:Y:S01]  /*7b40*/  STL [R1+0x734], R16 ;  /* 0x0007341001007387 */ /* 0x0001e20000100800 */
[----:B------:R-:W-:Y:S01]  /*7b50*/  @!P2 IMAD.IADD R2, R2, 0x1, -R7 ;  /* 0x000000010202a824 */ /* 0x000fe200078e0a07 */
[----:B------:R-:W-:Y:S01]  /*7b60*/  IABS R12, R10 ;  /* 0x0000000a000c7213 */ /* 0x000fe20000000000 */
[----:B------:R-:W-:Y:S01]  /*7b70*/  @!P1 IMAD.MOV R17, RZ, RZ, -R17 ;  /* 0x000000ffff119224 */ /* 0x000fe200078e0a11 */
[----:B------:R-:W-:Y:S01]  /*7b80*/  ISETP.GE.AND P2, PT, R14, RZ, PT ;  /* 0x000000ff0e00720c */ /* 0x000fe20003f46270 */
[----:B------:R-:W-:Y:S01]  /*7b90*/  VIADD R11, R3, 0x8b ;  /* 0x0000008b030b7836 */ /* 0x000fe20000000000 */
[----:B------:R-:W-:Y:S01]  /*7ba0*/  ISETP.GT.U32.AND P1, PT, R7, R2, PT ;  /* 0x000000020700720c */ /* 0x000fe20003f24070 */
[----:B------:R-:W-:Y:S01]  /*7bb0*/  @!P5 IMAD.IADD R9, R9, 0x1, -R7 ;  /* 0x000000010909d824 */ /* 0x000fe200078e0a07 */
[----:B------:R1:W-:Y:S01]  /*7bc0*/  STL [R1+0x730], R17 ;  /* 0x0007301101007387 */ /* 0x0003e20000100800 */
[----:B------:R-:W-:Y:S01]  /*7bd0*/  IMAD.MOV.U32 R5, RZ, RZ, R12 ;  /* 0x000000ffff057224 */ /* 0x000fe200078e000c */
[----:B------:R-:W-:Y:S01]  /*7be0*/  IABS R15, R11 ;  /* 0x0000000b000f7213 */ /* 0x000fe20000000000 */
[----:B0-----:R-:W-:Y:S01]  /*7bf0*/  IMAD.HI.U32 R16, R8, R4, RZ ;  /* 0x0000000408107227 */ /* 0x001fe200078e00ff */
[----:B------:R-:W-:-:S03]  /*7c00*/  ISETP.GT.U32.AND P5, PT, R7, R9, PT ;  /* 0x000000090700720c */ /* 0x000fc60003fa4070 */
[----:B------:R-:W-:Y:S02]  /*7c10*/  IMAD.MOV R16, RZ, RZ, -R16 ;  /* 0x000000ffff107224 */ /* 0x000fe400078e0a10 */
[----:B------:R-:W-:-:S04]  /*7c20*/  IMAD.HI.U32 R12, R8, R5, RZ ;  /* 0x00000005080c7227 */ /* 0x000fc800078e00ff */
[----:B-1----:R-:W-:Y:S02]  /*7c30*/  IMAD.MOV.U32 R17, RZ, RZ, R6 ;  /* 0x000000ffff117224 */ /* 0x002fe400078e0006 */
[C---:B------:R-:W-:Y:S02]  /*7c40*/  IMAD R4, R7.reuse, R16, R4 ;  /* 0x0000001007047224 */ /* 0x040fe400078e0204 */
[----:B------:R-:W-:Y:S02]  /*7c50*/  @!P4 IMAD.MOV R17, RZ, RZ, -R17 ;  /* 0x000000ffff11c224 */ /* 0x000fe400078e0a11 */
[----:B------:R-:W-:Y:S01]  /*7c60*/  @!P0 IMAD.MOV R13, RZ, RZ, -R13 ;  /* 0x000000ffff0d8224 */ /* 0x000fe200078e0a0d */
[----:B------:R-:W-:Y:S01]  /*7c70*/  ISETP.GT.U32.AND P4, PT, R7, R4, PT ;  /* 0x000000040700720c */ /* 0x000fe20003f84070 */
[----:B------:R-:W-:Y:S01]  /*7c80*/  IMAD.HI.U32 R6, R8, R15, RZ ;  /* 0x0000000f08067227 */ /* 0x000fe200078e00ff */
[----:B------:R-:W-:Y:S01]  /*7c90*/  ISETP.GE.AND P0, PT, R10, RZ, PT ;  /* 0x000000ff0a00720c */ /* 0x000fe20003f06270 */
[----:B------:R-:W-:Y:S02]  /*7ca0*/  STL [R1+0x714], R17 ;  /* 0x0007141101007387 */ /* 0x000fe40000100800 */
[----:B------:R-:W-:-:S02]  /*7cb0*/  IMAD.MOV R10, RZ, RZ, -R12 ;  /* 0x000000ffff0a7224 */ /* 0x000fc400078e0a0c */
[----:B------:R0:W-:Y:S01]  /*7cc0*/  STL [R1+0x710], R13 ;  /* 0x0007100d01007387 */ /* 0x0001e20000100800 */
[--C-:B------:R-:W-:Y:S01]  /*7cd0*/  @!P1 IMAD.IADD R2, R2, 0x1, -R7.reuse ;  /* 0x0000000102029824 */ /* 0x100fe200078e0a07 */
[----:B------:R-:W-:Y:S01]  /*7ce0*/  ISETP.GE.AND P1, PT, R11, RZ, PT ;  /* 0x000000ff0b00720c */ /* 0x000fe20003f26270 */
[--C-:B------:R-:W-:Y:S02]  /*7cf0*/  @!P5 IMAD.IADD R9, R9, 0x1, -R7.reuse ;  /* 0x000000010909d824 */ /* 0x100fe400078e0a07 */
[----:B------:R-:W-:Y:S02]  /*7d00*/  IMAD.MOV.U32 R16, RZ, RZ, R2 ;  /* 0x000000ffff107224 */ /* 0x000fe400078e0002 */
[----:B------:R-:W-:Y:S02]  /*7d10*/  @!P4 IMAD.IADD R4, R4, 0x1, -R7 ;  /* 0x000000010404c824 */ /* 0x000fe400078e0a07 */
[----:B------:R-:W-:Y:S02]  /*7d20*/  @!P6 IMAD.MOV R16, RZ, RZ, -R16 ;  /* 0x000000ffff10e224 */ /* 0x000fe400078e0a10 */
[----:B0-----:R-:W-:Y:S01]  /*7d30*/  IMAD.MOV R13, RZ, RZ, -R6 ;  /* 0x000000ffff0d7224 */ /* 0x001fe200078e0a06 */
[C---:B------:R-:W-:Y:S01]  /*7d40*/  ISETP.GT.U32.AND P4, PT, R7.reuse, R4, PT ;  /* 0x000000040700720c */ /* 0x040fe20003f84070 */
[C---:B------:R-:W-:Y:S01]  /*7d50*/  IMAD R6, R7.reuse, R10, R5 ;  /* 0x0000000a07067224 */ /* 0x040fe200078e0205 */
[----:B------:R-:W-:Y:S01]  /*7d60*/  STL [R1+0x70c], R16 ;  /* 0x00070c1001007387 */ /* 0x000fe20000100800 */
[----:B------:R-:W-:-:S02]  /*7d70*/  IMAD R15, R7, R13, R15 ;  /* 0x0000000d070f7224 */ /* 0x000fc400078e020f */
[----:B------:R-:W-:Y:S01]  /*7d80*/  VIADD R12, R3, 0x8c ;  /* 0x0000008c030c7836 */ /* 0x000fe20000000000 */
[----:B------:R-:W-:Y:S01]  /*7d90*/  ISETP.GT.U32.AND P5, PT, R7, R6, PT ;  /* 0x000000060700720c */ /* 0x000fe20003fa4070 */
[----:B------:R-:W-:Y:S01]  /*7da0*/  VIADD R5, R3, 0x8e ;  /* 0x0000008e03057836 */ /* 0x000fe20000000000 */
[----:B------:R-:W-:Y:S01]  /*7db0*/  ISETP.GT.U32.AND P6, PT, R7, R15, PT ;  /* 0x0000000f0700720c */ /* 0x000fe20003fc4070 */
[----:B------:R-:W-:Y:S01]  /*7dc0*/  IMAD.MOV.U32 R14, RZ, RZ, R9 ;  /* 0x000000ffff0e7224 */ /* 0x000fe200078e0009 */
[----:B------:R-:W-:Y:S01]  /*7dd0*/  IABS R11, R12 ;  /* 0x0000000c000b7213 */ /* 0x000fe20000000000 */
[----:B------:R-:W-:Y:S01]  /*7de0*/  VIADD R10, R3, 0x8d ;  /* 0x0000008d030a7836 */ /* 0x000fe20000000000 */
[----:B------:R-:W-:Y:S01]  /*7df0*/  IABS R2, R5 ;  /* 0x0000000500027213 */ /* 0x000fe20000000000 */
[----:B------:R-:W-:Y:S01]  /*7e00*/  @!P3 IMAD.MOV R14, RZ, RZ, -R14 ;  /* 0x000000ffff0eb224 */ /* 0x000fe200078e0a0e */
[----:B------:R-:W-:Y:S01]  /*7e10*/  ISETP.GE.AND P3, PT, R12, RZ, PT ;  /* 0x000000ff0c00720c */ /* 0x000fe20003f66270 */
[----:B------:R-:W-:Y:S01]  /*7e20*/  @!P4 IMAD.IADD R4, R4, 0x1, -R7 ;  /* 0x000000010404c824 */ /* 0x000fe200078e0a07 */
[----:B------:R-:W-:Y:S01]  /*7e30*/  IABS R13, R10 ;  /* 0x0000000a000d7213 */ /* 0x000fe20000000000 */
[----:B------:R-:W-:Y:S01]  /*7e40*/  IMAD.HI.U32 R9, R8, R11, RZ ;  /* 0x0000000b08097227 */ /* 0x000fe200078e00ff */
[----:B------:R0:W-:Y:S01]  /*7e50*/  STL [R1+0xe8], R14 ;  /* 0x0000e80e01007387 */ /* 0x0001e20000100800 */
[----:B------:R-:W-:-:S02]  /*7e60*/  ISETP.GE.AND P4, PT, R10, RZ, PT ;  /* 0x000000ff0a00720c */ /* 0x000fc40003f86270 */
[--C-:B------:R-:W-:Y:S02]  /*7e70*/  @!P5 IMAD.IADD R6, R6, 0x1, -R7.reuse ;  /* 0x000000010606d824 */ /* 0x100fe400078e0a07 */
[----:B------:R-:W-:Y:S02]  /*7e80*/  @!P6 IMAD.IADD R15, R15, 0x1, -R7 ;  /* 0x000000010f0fe824 */ /* 0x000fe400078e0a07 */
[----:B------:R-:W-:Y:S01]  /*7e90*/  IMAD.MOV.U32 R12, RZ, RZ, R2 ;  /* 0x000000ffff0c7224 */ /* 0x000fe200078e0002 */
[C---:B------:R-:W-:Y:S01]  /*7ea0*/  ISETP.GT.U32.AND P5, PT, R7.reuse, R6, PT ;  /* 0x000000060700720c */ /* 0x040fe20003fa4070 */
[----:B------:R-:W-:Y:S01]  /*7eb0*/  IMAD.MOV R2, RZ, RZ, -R9 ;  /* 0x000000ffff027224 */ /* 0x000fe200078e0a09 */
[----:B------:R-:W-:Y:S01]  /*7ec0*/  ISETP.GT.U32.AND P6, PT, R7, R15, PT ;  /* 0x0000000f0700720c */ /* 0x000fe20003fc4070 */
[----:B0-----:R-:W-:Y:S02]  /*7ed0*/  IMAD.MOV.U32 R14, RZ, RZ, R4 ;  /* 0x000000ffff0e7224 */ /* 0x001fe400078e0004 */
[----:B------:R-:W-:-:S04]  /*7ee0*/  IMAD.HI.U32 R9, R8, R13, RZ ;  /* 0x0000000d08097227 */ /* 0x000fc800078e00ff */
[----:B------:R-:W-:Y:S01]  /*7ef0*/  @!P2 IMAD.MOV R14, RZ, RZ, -R14 ;  /* 0x000000ffff0ea224 */ /* 0x000fe200078e0a0e */
[----:B------:R-:W-:Y:S01]  /*7f00*/  ISETP.GE.AND P2, PT, R5, RZ, PT ;  /* 0x000000ff0500720c */ /* 0x000fe20003f46270 */
[----:B------:R-:W-:Y:S02]  /*7f10*/  IMAD.MOV R9, RZ, RZ, -R9 ;  /* 0x000000ffff097224 */ /* 0x000fe400078e0a09 */
[----:B------:R-:W-:Y:S01]  /*7f20*/  @!P5 IMAD.IADD R6, R6, 0x1, -R7 ;  /* 0x000000010606d824 */ /* 0x000fe200078e0a07 */
[----:B------:R0:W-:Y:S01]  /*7f30*/  STL [R1+0x20c], R14 ;  /* 0x00020c0e01007387 */ /* 0x0001e20000100800 */
[----:B------:R-:W-:-:S04]  /*7f40*/  IMAD.HI.U32 R10, R8, R12, RZ ;  /* 0x0000000c080a7227 */ /* 0x000fc800078e00ff */
[C---:B------:R-:W-:Y:S02]  /*7f50*/  IMAD R2, R7.reuse, R2, R11 ;  /* 0x0000000207027224 */ /* 0x040fe400078e020b */
[C---:B------:R-:W-:Y:S02]  /*7f60*/  IMAD R4, R7.reuse, R9, R13 ;  /* 0x0000000907047224 */ /* 0x040fe400078e020d */
[----:B------:R-:W-:Y:S01]  /*7f70*/  IMAD.MOV R10, RZ, RZ, -R10 ;  /* 0x000000ffff0a7224 */ /* 0x000fe200078e0a0a */
[----:B------:R-:W-:Y:S01]  /*7f80*/  ISETP.GT.U32.AND P5, PT, R7, R2, PT ;  /* 0x000000020700720c */ /* 0x000fe20003fa4070 */
[----:B0-----:R-:W-:Y:S02]  /*7f90*/  IMAD.MOV.U32 R14, RZ, RZ, R6 ;  /* 0x000000ffff0e7224 */ /* 0x001fe400078e0006 */
[----:B------:R-:W-:Y:S02]  /*7fa0*/  @!P6 IMAD.IADD R15, R15, 0x1, -R7 ;  /* 0x000000010f0fe824 */ /* 0x000fe400078e0a07 */
[----:B------:R-:W-:Y:S01]  /*7fb0*/  @!P0 IMAD.MOV R14, RZ, RZ, -R14 ;  /* 0x000000ffff0e8224 */ /* 0x000fe200078e0a0e */
[C---:B------:R-:W-:Y:S01]  /*7fc0*/  ISETP.GT.U32.AND P0, PT, R7.reuse, R4, PT ;  /* 0x000000040700720c */ /* 0x040fe20003f04070 */
[----:B------:R-:W-:-:S02]  /*7fd0*/  IMAD R5, R7, R10, R12 ;  /* 0x0000000a07057224 */ /* 0x000fc400078e020c */
[----:B------:R-:W-:Y:S01]  /*7fe0*/  IMAD.MOV.U32 R17, RZ, RZ, R15 ;  /* 0x000000ffff117224 */ /* 0x000fe200078e000f */
[----:B------:R0:W-:Y:S01]  /*7ff0*/  STL [R1+0x700], R14 ;  /* 0x0007000e01007387 */ /* 0x0001e20000100800 */
[----:B------:R-:W-:Y:S02]  /*8000*/  VIADD R11, R3, 0x8f ;  /* 0x0000008f030b7836 */ /* 0x000fe40000000000 */
[----:B------:R-:W-:Y:S01]  /*8010*/  @!P1 IMAD.MOV R17, RZ, RZ, -R17 ;  /* 0x000000ffff119224 */ /* 0x000fe200078e0a11 */
[----:B------:R-:W-:Y:S01]  /*8020*/  ISETP.GT.U32.AND P1, PT, R7, R5, PT ;  /* 0x000000050700720c */ /* 0x000fe20003f24070 */
[--C-:B------:R-:W-:Y:S01]  /*8030*/  @!P5 IMAD.IADD R2, R2, 0x1, -R7.reuse ;  /* 0x000000010202d824 */ /* 0x100fe200078e0a07 */
[----:B------:R-:W-:Y:S01]  /*8040*/  ISETP.GE.AND P6, PT, R11, RZ, PT ;  /* 0x000000ff0b00720c */ /* 0x000fe20003fc6270 */
[----:B------:R-:W-:Y:S01]  /*8050*/  VIADD R6, R3, 0x90 ;  /* 0x0000009003067836 */ /* 0x000fe20000000000 */
[----:B------:R-:W-:Y:S01]  /*8060*/  IABS R11, R11 ;  /* 0x0000000b000b7213 */ /* 0x000fe20000000000 */
[--C-:B------:R-:W-:Y:S01]  /*8070*/  @!P0 IMAD.IADD R4, R4, 0x1, -R7.reuse ;  /* 0x0000000104048824 */ /* 0x100fe200078e0a07 */
[----:B------:R-:W-:Y:S01]  /*8080*/  ISETP.GT.U32.AND P5, PT, R7, R2, PT ;  /* 0x000000020700720c */ /* 0x000fe20003fa4070 */
[----:B------:R-:W-:Y:S01]  /*8090*/  VIADD R10, R3, 0x92 ;  /* 0x00000092030a7836 */ /* 0x000fe20000000000 */
[----:B------:R-:W-:Y:S01]  /*80a0*/  IABS R12, R6 ;  /* 0x00000006000c7213 */ /* 0x000fe20000000000 */
[----:B------:R-:W-:Y:S01]  /*80b0*/  IMAD.HI.U32 R15, R8, R11, RZ ;  /* 0x0000000b080f7227 */ /* 0x000fe200078e00ff */
[----:B------:R-:W-:Y:S01]  /*80c0*/  ISETP.GT.U32.AND P0, PT, R7, R4, PT ;  /* 0x000000040700720c */ /* 0x000fe20003f04070 */
[----:B------:R1:W-:Y:S01]  /*80d0*/  STL [R1+0x6f0], R17 ;  /* 0x0006f01101007387 */ /* 0x0003e20000100800 */
[----:B0-----:R-:W-:Y:S01]  /*80e0*/  IABS R14, R10 ;  /* 0x0000000a000e7213 */ /* 0x001fe20000000000 */
[----:B------:R-:W-:-:S02]  /*80f0*/  @!P1 IMAD.IADD R5, R5, 0x1, -R7 ;  /* 0x0000000105059824 */ /* 0x000fc400078e0a07 */
[----:B------:R-:W-:Y:S02]  /*8100*/  IMAD.MOV R15, RZ, RZ, -R15 ;  /* 0x000000ffff0f7224 */ /* 0x000fe400078e0a0f */
[----:B------:R-:W-:Y:S01]  /*8110*/  IMAD.HI.U32 R16, R8, R12, RZ ;  /* 0x0000000c08107227 */ /* 0x000fe200078e00ff */
[----:B------:R-:W-:-:S03]  /*8120*/  ISETP.GT.U32.AND P1, PT, R7, R5, PT ;  /* 0x000000050700720c */ /* 0x000fc60003f24070 */
[C---:B------:R-:W-:Y:S02]  /*8130*/  IMAD R11, R7.reuse, R15, R11 ;  /* 0x0000000f070b7224 */ /* 0x040fe400078e020b */
[----:B------:R-:W-:Y:S02]  /*8140*/  IMAD.MOV R16, RZ, RZ, -R16 ;  /* 0x000000ffff107224 */ /* 0x000fe400078e0a10 */
[--C-:B------:R-:W-:Y:S01]  /*8150*/  @!P5 IMAD.IADD R2, R2, 0x1, -R7.reuse ;  /* 0x000000010202d824 */ /* 0x100fe200078e0a07 */
[----:B------:R-:W-:Y:S01]  /*8160*/  ISETP.GE.AND P5, PT, R6, RZ, PT ;  /* 0x000000ff0600720c */ /* 0x000fe20003fa6270 */
[----:B------:R-:W-:Y:S01]  /*8170*/  @!P0 IMAD.IADD R4, R4, 0x1, -R7 ;  /* 0x0000000104048824 */ /* 0x000fe200078e0a07 */
[----:B------:R-:W-:Y:S01]  /*8180*/  ISETP.GT.U32.AND P0, PT, R7, R11, PT ;  /* 0x0000000b0700720c */ /* 0x000fe20003f04070 */
[----:B------:R-:W-:-:S04]  /*8190*/  IMAD.HI.U32 R6, R8, R14, RZ ;  /* 0x0000000e08067227 */ /* 0x000fc800078e00ff */
[----:B------:R-:W-:Y:S02]  /*81a0*/  IMAD R12, R7, R16, R12 ;  /* 0x00000010070c7224 */ /* 0x000fe400078e020c */
[----:B------:R-:W-:Y:S02]  /*81b0*/  IMAD.MOV.U32 R19, RZ, RZ, R2 ;  /* 0x000000ffff137224 */ /* 0x000fe400078e0002 */
[----:B------:R-:W-:Y:S02]  /*81c0*/  VIADD R9, R3, 0x91 ;  /* 0x0000009103097836 */ /* 0x000fe40000000000 */
[----:B------:R-:W-:Y:S02]  /*81d0*/  IMAD.MOV R6, RZ, RZ, -R6 ;  /* 0x000000ffff067224 */ /* 0x000fe400078e0a06 */
[----:B------:R-:W-:Y:S01]  /*81e0*/  @!P1 IMAD.IADD R5, R5, 0x1, -R7 ;  /* 0x0000000105059824 */ /* 0x000fe200078e0a07 */
[----:B------:R-:W-:Y:S01]  /*81f0*/  IABS R13, R9 ;  /* 0x00000009000d7213 */ /* 0x000fe20000000000 */
[----:B------:R-:W-:Y:S01]  /*8200*/  @!P3 IMAD.MOV R19, RZ, RZ, -R19 ;  /* 0x000000ffff13b224 */ /* 0x000fe200078e0a13 */
[C---:B------:R-:W-:Y:S01]  /*8210*/  ISETP.GT.U32.AND P3, PT, R7.reuse, R12, PT ;  /* 0x0000000c0700720c */ /* 0x040fe20003f64070 */
[----:B------:R-:W-:-:S02]  /*8220*/  IMAD R14, R7, R6, R14 ;  /* 0x00000006070e7224 */ /* 0x000fc400078e020e */
[----:B------:R-:W-:Y:S01]  /*8230*/  IMAD.MOV.U32 R15, RZ, RZ, R5 ;  /* 0x000000ffff0f7224 */ /* 0x000fe200078e0005 */
[----:B------:R-:W-:Y:S01]  /*8240*/  STL [R1+0x6e8], R19 ;  /* 0x0006e81301007387 */ /* 0x000fe20000100800 */
[----:B------:R-:W-:Y:S02]  /*8250*/  @!P0 IMAD.IADD R11, R11, 0x1, -R7 ;  /* 0x000000010b0b8824 */ /* 0x000fe400078e0a07 */
[----:B------:R-:W-:Y:S01]  /*8260*/  @!P2 IMAD.MOV R15, RZ, RZ, -R15 ;  /* 0x000000ffff0fa224 */ /* 0x000fe200078e0a0f */
[C---:B------:R-:W-:Y:S01]  /*8270*/  ISETP.GT.U32.AND P2, PT, R7.reuse, R14, PT ;  /* 0x0000000e0700720c */ /* 0x040fe20003f44070 */
[----:B-1----:R-:W-:Y:S01]  /*8280*/  IMAD.HI.U32 R17, R8, R13, RZ ;  /* 0x0000000d08117227 */ /* 0x002fe200078e00ff */
[----:B------:R-:W-:-:S03]  /*8290*/  ISETP.GT.U32.AND P0, PT, R7, R11, PT ;  /* 0x0000000b0700720c */ /* 0x000fc60003f04070 */
[----:B------:R-:W-:Y:S02]  /*82a0*/  VIADD R2, R3, 0x93 ;  /* 0x0000009303027836 */ /* 0x000fe40000000000 */
[----:B------:R-:W-:Y:S02]  /*82b0*/  IMAD.MOV R17, RZ, RZ, -R17 ;  /* 0x000000ffff117224 */ /* 0x000fe400078e0a11 */
[----:B------:R-:W-:Y:S01]  /*82c0*/  IMAD.MOV.U32 R18, RZ, RZ, R4 ;  /* 0x000000ffff127224 */ /* 0x000fe200078e0004 */
[----:B------:R-:W-:Y:S01]  /*82d0*/  IABS R4, R2 ;  /* 0x0000000200047213 */ /* 0x000fe20000000000 */
[----:B------:R-:W-:Y:S02]  /*82e0*/  @!P3 IMAD.IADD R12, R12, 0x1, -R7 ;  /* 0x000000010c0cb824 */ /* 0x000fe400078e0a07 */
[----:B------:R-:W-:Y:S02]  /*82f0*/  IMAD R13, R7, R17, R13 ;  /* 0x00000011070d7224 */ /* 0x000fe400078e020d */
[----:B------:R-:W-:Y:S01]  /*8300*/  VIADD R6, R3, 0x94 ;  /* 0x0000009403067836 */ /* 0x000fe20000000000 */
[C---:B------:R-:W-:Y:S01]  /*8310*/  ISETP.GT.U32.AND P3, PT, R7.reuse, R12, PT ;  /* 0x0000000c0700720c */ /* 0x040fe20003f64070 */
[----:B------:R-:W-:Y:S01]  /*8320*/  IMAD.HI.U32 R16, R8, R4, RZ ;  /* 0x0000000408107227 */ /* 0x000fe200078e00ff */
[----:B------:R-:W-:-:S02]  /*8330*/  ISETP.GT.U32.AND P1, PT, R7, R13, PT ;  /* 0x0000000d0700720c */ /* 0x000fc40003f24070 */
[----:B------:R-:W-:Y:S01]  /*8340*/  IABS R5, R6 ;  /* 0x0000000600057213 */ /* 0x000fe20000000000 */
[--C-:B------:R-:W-:Y:S02]  /*8350*/  @!P2 IMAD.IADD R14, R14, 0x1, -R7.reuse ;  /* 0x000000010e0ea824 */ /* 0x100fe400078e0a07 */
[----:B------:R-:W-:Y:S02]  /*8360*/  IMAD.MOV R16, RZ, RZ, -R16 ;  /* 0x000000ffff107224 */ /* 0x000fe400078e0a10 */
[----:B------:R-:W-:Y:S01]  /*8370*/  @!P0 IMAD.IADD R11, R11, 0x1, -R7 ;  /* 0x000000010b0b8824 */ /* 0x000fe200078e0a07 */
[----:B------:R-:W-:Y:S01]  /*8380*/  ISETP.GE.AND P0, PT, R10, RZ, PT ;  /* 0x000000ff0a00720c */ /* 0x000fe20003f06270 */
[----:B------:R-:W-:Y:S01]  /*8390*/  IMAD.HI.U32 R10, R8, R5, RZ ;  /* 0x00000005080a7227 */ /* 0x000fe200078e00ff */
[----:B------:R-:W-:-:S03]  /*83a0*/  ISETP.GT.U32.AND P2, PT, R7, R14, PT ;  /* 0x0000000e0700720c */ /* 0x000fc60003f44070 */
[C---:B------:R-:W-:Y:S02]  /*83b0*/  IMAD R4, R7.reuse, R16, R4 ;  /* 0x0000001007047224 */ /* 0x040fe400078e0204 */
[----:B------:R-:W-:Y:S02]  /*83c0*/  IMAD.MOV.U32 R17, RZ, RZ, R11 ;  /* 0x000000ffff117224 */ /* 0x000fe400078e000b */
[----:B------:R-:W-:Y:S02]  /*83d0*/  IMAD.MOV R10, RZ, RZ, -R10 ;  /* 0x000000ffff0a7224 */ /* 0x000fe400078e0a0a */
[----:B------:R-:W-:Y:S01]  /*83e0*/  @!P3 IMAD.IADD R12, R12, 0x1, -R7 ;  /* 0x000000010c0cb824 */ /* 0x000fe200078e0a07 */
[----:B------:R-:W-:Y:S01]  /*83f0*/  ISETP.GT.U32.AND P3, PT, R7, R4, PT ;  /* 0x000000040700720c */ /* 0x000fe20003f64070 */
[----:B------:R-:W-:Y:S01]  /*8400*/  @!P6 IMAD.MOV R17, RZ, RZ, -R17 ;  /* 0x000000ffff11e224 */ /* 0x000fe200078e0a11 */
[----:B------:R-:W-:Y:S01]  /*8410*/  ISETP.GE.AND P6, PT, R2, RZ, PT ;  /* 0x000000ff0200720c */ /* 0x000fe20003fc6270 */
[----:B------:R-:W-:-:S02]  /*8420*/  @!P1 IMAD.IADD R13, R13, 0x1, -R7 ;  /* 0x000000010d0d9824 */ /* 0x000fc400078e0a07 */
[----:B------:R-:W-:Y:S02]  /*8430*/  IMAD R2, R7, R10, R5 ;  /* 0x0000000a07027224 */ /* 0x000fe400078e0205 */
[----:B------:R-:W-:Y:S01]  /*8440*/  @!P4 IMAD.MOV R18, RZ, RZ, -R18 ;  /* 0x000000ffff12c224 */ /* 0x000fe200078e0a12 */
[----:B------:R-:W-:Y:S01]  /*8450*/  ISETP.GE.AND P4, PT, R9, RZ, PT ;  /* 0x000000ff0900720c */ /* 0x000fe20003f86270 */
[--C-:B------:R-:W-:Y:S01]  /*8460*/  @!P2 IMAD.IADD R14, R14, 0x1, -R7.reuse ;  /* 0x000000010e0ea824 */ /* 0x100fe200078e0a07 */
[----:B------:R-:W-:Y:S01]  /*8470*/  ISETP.GT.U32.AND P1, PT, R7, R13, PT ;  /* 0x0000000d0700720c */ /* 0x000fe20003f24070 */
[----:B------:R-:W-:Y:S01]  /*8480*/  VIADD R9, R3, 0x95 ;  /* 0x0000009503097836 */ /* 0x000fe20000000000 */
[----:B------:R-:W-:Y:S01]  /*8490*/  ISETP.GT.U32.AND P2, PT, R7, R2, PT ;  /* 0x000000020700720c */ /* 0x000fe20003f44070 */
[----:B------:R-:W-:Y:S01]  /*84a0*/  STL [R1+0x6e0], R18 ;  /* 0x0006e01201007387 */ /* 0x000fe20000100800 */
[----:B------:R-:W-:Y:S02]  /*84b0*/  IMAD.MOV.U32 R52, RZ, RZ, R12 ;  /* 0x000000ffff347224 */ /* 0x000fe400078e000c */
[----:B------:R-:W-:Y:S01]  /*84c0*/  @!P3 IMAD.IADD R4, R4, 0x1, -R7 ;  /* 0x000000010404b824 */ /* 0x000fe200078e0a07 */
[----:B------:R0:W-:Y:S01]  /*84d0*/  STL [R1+0x6d8], R15 ;  /* 0x0006d80f01007387 */ /* 0x0001e20000100800 */
[----:B------:R-:W-:-:S02]  /*84e0*/  VIADD R5, R3, 0x96 ;  /* 0x0000009603057836 */ /* 0x000fc40000000000 */
[----:B------:R-:W-:Y:S01]  /*84f0*/  @!P5 IMAD.MOV R52, RZ, RZ, -R52 ;  /* 0x000000ffff34d224 */ /* 0x000fe200078e0a34 */
[----:B------:R-:W-:Y:S01]  /*8500*/  ISETP.GE.AND P5, PT, R6, RZ, PT ;  /* 0x000000ff0600720c */ /* 0x000fe20003fa6270 */
[----:B------:R-:W-:Y:S01]  /*8510*/  VIADD R6, R3, 0x97 ;  /* 0x0000009703067836 */ /* 0x000fe20000000000 */
[----:B------:R-:W-:Y:S01]  /*8520*/  ISETP.GT.U32.AND P3, PT, R7, R4, PT ;  /* 0x000000040700720c */ /* 0x000fe20003f64070 */
[--C-:B------:R-:W-:Y:S01]  /*8530*/  @!P1 IMAD.IADD R13, R13, 0x1, -R7.reuse ;  /* 0x000000010d0d9824 */ /* 0x100fe200078e0a07 */
[----:B------:R-:W-:Y:S01]  /*8540*/  IABS R10, R5 ;  /* 0x00000005000a7213 */ /* 0x000fe20000000000 */
[----:B------:R-:W-:Y:S01]  /*8550*/  @!P2 IMAD.IADD R2, R2, 0x1, -R7 ;  /* 0x000000010202a824 */ /* 0x000fe200078e0a07 */
[----:B0-----:R-:W-:Y:S01]  /*8560*/  IABS R15, R9 ;  /* 0x00000009000f7213 */ /* 0x001fe20000000000 */
[----:B------:R-:W-:Y:S01]  /*8570*/  IMAD.MOV.U32 R54, RZ, RZ, R13 ;  /* 0x000000ffff367224 */ /* 0x000fe200078e000d */
[----:B------:R-:W-:Y:S01]  /*8580*/  IABS R13, R6 ;  /* 0x00000006000d7213 */ /* 0x000fe20000000000 */
[----:B------:R-:W-:Y:S01]  /*8590*/  IMAD.MOV.U32 R12, RZ, RZ, R14 ;  /* 0x000000ffff0c7224 */ /* 0x000fe200078e000e */
[----:B------:R-:W-:Y:S01]  /*85a0*/  ISETP.GT.U32.AND P2, PT, R7, R2, PT ;  /* 0x000000020700720c */ /* 0x000fe20003f44070 */
[----:B------:R-:W-:Y:S01]  /*85b0*/  IMAD.HI.U32 R11, R8, R15, RZ ;  /* 0x0000000f080b7227 */ /* 0x000fe200078e00ff */
[----:B------:R-:W-:Y:S01]  /*85c0*/  ISETP.GE.AND P1, PT, R9, RZ, PT ;  /* 0x000000ff0900720c */ /* 0x000fe20003f26270 */
[----:B------:R-:W-:Y:S02]  /*85d0*/  STL [R1+0x17c4], R52 ;  /* 0x0017c43401007387 */ /* 0x000fe40000100800 */
[----:B------:R-:W-:-:S02]  /*85e0*/  IMAD.MOV R11, RZ, RZ, -R11 ;  /* 0x000000ffff0b7224 */ /* 0x000fc400078e0a0b */
[C---:B------:R-:W-:Y:S01]  /*85f0*/  IMAD.HI.U32 R9, R8.reuse, R13, RZ ;  /* 0x0000000d08097227 */ /* 0x040fe200078e00ff */
[----:B------:R-:W-:Y:S03]  /*8600*/  STL [R1+0x76c], R17 ;  /* 0x00076c1101007387 */ /* 0x000fe60000100800 */
[----:B------:R-:W-:Y:S02]  /*8610*/  IMAD R15, R7, R11, R15 ;  /* 0x0000000b070f7224 */ /* 0x000fe400078e020f */
[----:B------:R-:W-:-:S04]  /*8620*/  IMAD.HI.U32 R11, R8, R10, RZ ;  /* 0x0000000a080b7227 */ /* 0x000fc800078e00ff */
[----:B------:R-:W-:Y:S02]  /*8630*/  IMAD.MOV R11, RZ, RZ, -R11 ;  /* 0x000000ffff0b7224 */ /* 0x000fe400078e0a0b */
[----:B------:R-:W-:Y:S01]  /*8640*/  @!P3 IMAD.IADD R4, R4, 0x1, -R7 ;  /* 0x000000010404b824 */ /* 0x000fe200078e0a07 */
[C---:B------:R-:W-:Y:S01]  /*8650*/  ISETP.GT.U32.AND P3, PT, R7.reuse, R15, PT ;  /* 0x0000000f0700720c */ /* 0x040fe20003f64070 */
[----:B------:R-:W-:Y:S02]  /*8660*/  IMAD.MOV R9, RZ, RZ, -R9 ;  /* 0x000000ffff097224 */ /* 0x000fe400078e0a09 */
[C---:B------:R-:W-:Y:S02]  /*8670*/  IMAD R10, R7.reuse, R11, R10 ;  /* 0x0000000b070a7224 */ /* 0x040fe400078e020a */
[C---:B------:R-:W-:Y:S02]  /*8680*/  IMAD R13, R7.reuse, R9, R13 ;  /* 0x00000009070d7224 */ /* 0x040fe400078e020d */
[----:B------:R-:W-:Y:S01]  /*8690*/  @!P2 IMAD.IADD R2, R2, 0x1, -R7 ;  /* 0x000000010202a824 */ /* 0x000fe200078e0a07 */
[----:B------:R-:W-:Y:S01]  /*86a0*/  ISETP.GT.U32.AND P2, PT, R7, R10, PT ;  /* 0x0000000a0700720c */ /* 0x000fe20003f44070 */
[----:B------:R-:W-:-:S02]  /*86b0*/  IMAD.MOV.U32 R14, RZ, RZ, R4 ;  /* 0x000000ffff0e7224 */ /* 0x000fc400078e0004 */
[----:B------:R-:W-:Y:S01]  /*86c0*/  @!P4 IMAD.MOV R54, RZ, RZ, -R54 ;  /* 0x000000ffff36c224 */ /* 0x000fe200078e0a36 */
[----:B------:R-:W-:Y:S01]  /*86d0*/  ISETP.GE.AND P4, PT, R5, RZ, PT ;  /* 0x000000ff0500720c */ /* 0x000fe20003f86270 */
[----:B------:R-:W-:Y:S01]  /*86e0*/  @!P6 IMAD.MOV R14, RZ, RZ, -R14 ;  /* 0x000000ffff0ee224 */ /* 0x000fe200078e0a0e */
[----:B------:R-:W-:Y:S01]  /*86f0*/  ISETP.GT.U32.AND P6, PT, R7, R13, PT ;  /* 0x0000000d0700720c */ /* 0x000fe20003fc4070 */
[--C-:B------:R-:W-:Y:S01]  /*8700*/  @!P3 IMAD.IADD R15, R15, 0x1, -R7.reuse ;  /* 0x000000010f0fb824 */ /* 0x100fe200078e0a07 */
[----:B------:R-:W-:Y:S01]  /*8710*/  STL [R1+0x17c8], R54 ;  /* 0x0017c83601007387 */ /* 0x000fe20000100800 */
[C---:B------:R-:W-:Y:S02]  /*8720*/  VIADD R5, R3.reuse, 0x98 ;  /* 0x0000009803057836 */ /* 0x040fe40000000000 */
[----:B------:R-:W-:Y:S01]  /*8730*/  @!P0 IMAD.MOV R12, RZ, RZ, -R12 ;  /* 0x000000ffff0c8224 */ /* 0x000fe200078e0a0c */
[----:B------:R-:W-:Y:S01]  /*8740*/  ISETP.GE.AND P0, PT, R6, RZ, PT ;  /* 0x000000ff0600720c */ /* 0x000fe20003f06270 */
[----:B------:R-:W-:Y:S01]  /*8750*/  VIADD R6, R3, 0x99 ;  /* 0x0000009903067836 */ /* 0x000fe20000000000 */
[----:B------:R-:W-:Y:S01]  /*8760*/  ISETP.GT.U32.AND P3, PT, R7, R15, PT ;  /* 0x0000000f0700720c */ /* 0x000fe20003f64070 */
[--C-:B------:R-:W-:Y:S01]  /*8770*/  @!P2 IMAD.IADD R10, R10, 0x1, -R7.reuse ;  /* 0x000000010a0aa824 */ /* 0x100fe200078e0a07 */
[----:B------:R-:W-:Y:S01]  /*8780*/  IABS R56, R5 ;  /* 0x0000000500387213 */ /* 0x000fe20000000000 */
[----:B------:R-:W-:Y:S01]  /*8790*/  STL [R1+0x75c], R12 ;  /* 0x00075c0c01007387 */ /* 0x000fe20000100800 */
[----:B------:R-:W-:Y:S01]  /*87a0*/  IABS R62, R6 ;  /* 0x00000006003e7213 */ /* 0x000fe20000000000 */
[----:B------:R-:W-:Y:S01]  /*87b0*/  @!P6 IMAD.IADD R13, R13, 0x1, -R7 ;  /* 0x000000010d0de824 */ /* 0x000fe200078e0a07 */
[C---:B------:R-:W-:Y:S01]  /*87c0*/  ISETP.GT.U32.AND P2, PT, R7.reuse, R10, PT ;  /* 0x0000000a0700720c */ /* 0x040fe20003f44070 */
[C---:B------:R-:W-:Y:S01]  /*87d0*/  IMAD.HI.U32 R9, R8.reuse, R56, RZ ;  /* 0x0000003808097227 */ /* 0x040fe200078e00ff */
[----:B------:R0:W-:Y:S02]  /*87e0*/  STL [R1+0x750], R14 ;  /* 0x0007500e01007387 */ /* 0x0001e40000100800 */
[----:B------:R-:W-:Y:S01]  /*87f0*/  ISETP.GT.U32.AND P6, PT, R7, R13, PT ;  /* 0x0000000d0700720c */ /* 0x000fe20003fc4070 */
[----:B------:R-:W-:-:S04]  /*8800*/  IMAD.HI.U32 R11, R8, R62, RZ ;  /* 0x0000003e080b7227 */ /* 0x000fc800078e00ff */
[----:B------:R-:W-:Y:S02]  /*8810*/  IMAD.MOV R9, RZ, RZ, -R9 ;  /* 0x000000ffff097224 */ /* 0x000fe400078e0a09 */
[----:B------:R-:W-:Y:S01]  /*8820*/  @!P3 IMAD.IADD R15, R15, 0x1, -R7 ;  /* 0x000000010f0fb824 */ /* 0x000fe200078e0a07 */
[----:B------:R-:W-:Y:S01]  /*8830*/  ISETP.GE.AND P3, PT, R6, RZ, PT ;  /* 0x000000ff0600720c */ /* 0x000fe20003f66270 */
[----:B0-----:R-:W-:Y:S02]  /*8840*/  VIADD R14, R3, 0x9a ;  /* 0x0000009a030e7836 */ /* 0x001fe40000000000 */
[----:B------:R-:W-:Y:S02]  /*8850*/  IMAD.MOV R11, RZ, RZ, -R11 ;  /* 0x000000ffff0b7224 */ /* 0x000fe400078e0a0b */
[----:B------:R-:W-:Y:S01]  /*8860*/  IMAD R56, R7, R9, R56 ;  /* 0x0000000907387224 */ /* 0x000fe200078e0238 */
[----:B------:R-:W-:Y:S01]  /*8870*/  IABS R4, R14 ;  /* 0x0000000e00047213 */ /* 0x000fe20000000000 */
[----:B------:R-:W-:-:S02]  /*8880*/  VIADD R6, R3, 0x9b ;  /* 0x0000009b03067836 */ /* 0x000fc40000000000 */
[----:B------:R-:W-:Y:S02]  /*8890*/  IMAD.MOV.U32 R12, RZ, RZ, R2 ;  /* 0x000000ffff0c7224 */ /* 0x000fe400078e0002 */
        /* <DEDUP_REMOVED lines=9> */
[----:B------:R-:W-:Y:S02]  /*8930*/  VIADD R17, R3, 0x9c ;  /* 0x0000009c03117836 */ /* 0x000fe40000000000 */
[C---:B------:R-:W-:Y:S02]  /*8940*/  IMAD R4, R7.reuse, R16, R4 ;  /* 0x0000001007047224 */ /* 0x040fe400078e0204 */
[----:B------:R-:W-:Y:S01]  /*8950*/  IMAD.MOV R21, RZ, RZ, -R21 ;  /* 0x000000ffff157224 */ /* 0x000fe200078e0a15 */
[----:B------:R-:W-:Y:S01]  /*8960*/  IABS R18, R17 ;  /* 0x0000001100127213 */ /* 0x000fe20000000000 */
[----:B------:R-:W-:Y:S01]  /*8970*/  @!P2 IMAD.IADD R56, R56, 0x1, -R7 ;  /* 0x000000013838a824 */ /* 0x000fe200078e0a07 */
[C---:B------:R-:W-:Y:S01]  /*8980*/  ISETP.GT.U32.AND P2, PT, R7.reuse, R4, PT ;  /* 0x000000040700720c */ /* 0x040fe20003f44070 */
[----:B------:R-:W-:Y:S02]  /*8990*/  IMAD R2, R7, R21, R2 ;  /* 0x0000001507027224 */ /* 0x000fe400078e0202 */
[----:B------:R-:W-:-:S04]  /*89a0*/  IMAD.HI.U32 R20, R8, R18, RZ ;  /* 0x0000001208147227 */ /* 0x000fc800078e00ff */
[--C-:B------:R-:W-:Y:S01]  /*89b0*/  @!P6 IMAD.IADD R62, R62, 0x1, -R7.reuse ;  /* 0x000000013e3ee824 */ /* 0x100fe200078e0a07 */
[----:B------:R-:W-:Y:S01]  /*89c0*/  ISETP.GT.U32.AND P6, PT, R7, R2, PT ;  /* 0x000000020700720c */ /* 0x000fe20003fc4070 */
[----:B------:R-:W-:Y:S01]  /*89d0*/  @!P5 IMAD.MOV R12, RZ, RZ, -R12 ;  /* 0x000000ffff0cd224 */ /* 0x000fe200078e0a0c */
[----:B------:R-:W-:Y:S01]  /*89e0*/  ISETP.GE.AND P5, PT, R5, RZ, PT ;  /* 0x000000ff0500720c */ /* 0x000fe20003fa6270 */
[----:B------:R-:W-:Y:S02]  /*89f0*/  IMAD.MOV R20, RZ, RZ, -R20 ;  /* 0x000000ffff147224 */ /* 0x000fe400078e0a14 */
[C---:B------:R-:W-:Y:S01]  /*8a00*/  VIADD R9, R3.reuse, 0x9d ;  /* 0x0000009d03097836 */ /* 0x040fe20000000000 */
[----:B------:R0:W-:Y:S01]  /*8a10*/  STL [R1+0x754], R12 ;  /* 0x0007540c01007387 */ /* 0x0001e20000100800 */
[----:B------:R-:W-:Y:S02]  /*8a20*/  VIADD R5, R3, 0x9e ;  /* 0x0000009e03057836 */ /* 0x000fe40000000000 */
[C---:B------:R-:W-:Y:S01]  /*8a30*/  IMAD R18, R7.reuse, R20, R18 ;  /* 0x0000001407127224 */ /* 0x040fe200078e0212 */
[----:B------:R-:W-:Y:S01]  /*8a40*/  IABS R11, R9 ;  /* 0x00000009000b7213 */ /* 0x000fe20000000000 */
[----:B------:R-:W-:Y:S01]  /*8a50*/  @!P2 IMAD.IADD R4, R4, 0x1, -R7 ;  /* 0x000000010404a824 */ /* 0x000fe200078e0a07 */
[C---:B------:R-:W-:Y:S01]  /*8a60*/  ISETP.GT.U32.AND P2, PT, R7.reuse, R56, PT ;  /* 0x000000380700720c */ /* 0x040fe20003f44070 */
[----:B------:R-:W-:Y:S01]  /*8a70*/  @!P0 IMAD.MOV R13, RZ, RZ, -R13 ;  /* 0x000000ffff0d8224 */ /* 0x000fe200078e0a0d */
[C---:B------:R-:W-:Y:S01]  /*8a80*/  ISETP.GT.U32.AND P0, PT, R7.reuse, R18, PT ;  /* 0x000000120700720c */ /* 0x040fe20003f04070 */
[----:B------:R-:W-:Y:S01]  /*8a90*/  IMAD.MOV.U32 R22, RZ, RZ, R15 ;  /* 0x000000ffff167224 */ /* 0x000fe200078e000f */
[----:B0-----:R-:W-:Y:S01]  /*8aa0*/  IABS R12, R5 ;  /* 0x00000005000c7213 */ /* 0x001fe20000000000 */
[----:B------:R-:W-:Y:S01]  /*8ab0*/  @!P6 IMAD.IADD R2, R2, 0x1, -R7 ;  /* 0x000000010202e824 */ /* 0x000fe200078e0a07 */
[----:B------:R-:W-:Y:S01]  /*8ac0*/  ISETP.GT.U32.AND P6, PT, R7, R4, PT ;  /* 0x000000040700720c */ /* 0x000fe20003fc4070 */
[----:B------:R-:W-:-:S04]  /*8ad0*/  IMAD.HI.U32 R16, R8, R11, RZ ;  /* 0x0000000b08107227 */ /* 0x000fc800078e00ff */
[----:B------:R-:W-:-:S04]  /*8ae0*/  IMAD.HI.U32 R19, R8, R12, RZ ;  /* 0x0000000c08137227 */ /* 0x000fc800078e00ff */
[----:B------:R-:W-:Y:S01]  /*8af0*/  @!P1 IMAD.MOV R22, RZ, RZ, -R22 ;  /* 0x000000ffff169224 */ /* 0x000fe200078e0a16 */
[----:B------:R-:W-:Y:S01]  /*8b00*/  ISETP.GT.U32.AND P1, PT, R7, R62, PT ;  /* 0x0000003e0700720c */ /* 0x000fe20003f24070 */
[----:B------:R-:W-:Y:S02]  /*8b10*/  IMAD.MOV R16, RZ, RZ, -R16 ;  /* 0x000000ffff107224 */ /* 0x000fe400078e0a10 */
[----:B------:R-:W-:Y:S01]  /*8b20*/  IMAD.MOV R19, RZ, RZ, -R19 ;  /* 0x000000ffff137224 */ /* 0x000fe200078e0a13 */
[----:B------:R-:W-:Y:S01]  /*8b30*/  STL [R1+0x738], R22 ;  /* 0x0007381601007387 */ /* 0x000fe20000100800 */
[----:B------:R-:W-:Y:S02]  /*8b40*/  IMAD.MOV.U32 R20, RZ, RZ, R10 ;  /* 0x000000ffff147224 */ /* 0x000fe400078e000a */
[----:B------:R-:W-:Y:S02]  /*8b50*/  VIADD R15, R3, 0xa0 ;  /* 0x000000a0030f7836 */ /* 0x000fe40000000000 */
[----:B------:R-:W-:-:S02]  /*8b60*/  IMAD R11, R7, R16, R11 ;  /* 0x00000010070b7224 */ /* 0x000fc400078e020b */
[----:B------:R-:W-:Y:S01]  /*8b70*/  VIADD R16, R3, 0x9f ;  /* 0x0000009f03107836 */ /* 0x000fe20000000000 */
[----:B------:R-:W-:Y:S01]  /*8b80*/  IABS R10, R15 ;  /* 0x0000000f000a7213 */ /* 0x000fe20000000000 */
[C---:B------:R-:W-:Y:S02]  /*8b90*/  IMAD R12, R7.reuse, R19, R12 ;  /* 0x00000013070c7224 */ /* 0x040fe400078e020c */
[----:B------:R-:W-:Y:S01]  /*8ba0*/  @!P4 IMAD.MOV R20, RZ, RZ, -R20 ;  /* 0x000000ffff14c224 */ /* 0x000fe200078e0a14 */
[C---:B------:R-:W-:Y:S01]  /*8bb0*/  ISETP.GT.U32.AND P4, PT, R7.reuse, R2, PT ;  /* 0x000000020700720c */ /* 0x040fe20003f84070 */
[--C-:B------:R-:W-:Y:S01]  /*8bc0*/  @!P2 IMAD.IADD R56, R56, 0x1, -R7.reuse ;  /* 0x000000013838a824 */ /* 0x100fe200078e0a07 */
[C---:B------:R-:W-:Y:S01]  /*8bd0*/  ISETP.GT.U32.AND P2, PT, R7.reuse, R11, PT ;  /* 0x0000000b0700720c */ /* 0x040fe20003f44070 */
[--C-:B------:R-:W-:Y:S01]  /*8be0*/  @!P0 IMAD.IADD R18, R18, 0x1, -R7.reuse ;  /* 0x0000000112128824 */ /* 0x100fe200078e0a07 */
[----:B------:R-:W-:Y:S01]  /*8bf0*/  IABS R19, R16 ;  /* 0x0000001000137213 */ /* 0x000fe20000000000 */
[--C-:B------:R-:W-:Y:S01]  /*8c00*/  @!P6 IMAD.IADD R4, R4, 0x1, -R7.reuse ;  /* 0x000000010404e824 */ /* 0x100fe200078e0a07 */
[C---:B------:R-:W-:Y:S01]  /*8c10*/  ISETP.GT.U32.AND P6, PT, R7.reuse, R12, PT ;  /* 0x0000000c0700720c */ /* 0x040fe20003fc4070 */
[----:B------:R-:W-:Y:S01]  /*8c20*/  STL [R1+0x740], R20 ;  /* 0x0007401401007387 */ /* 0x000fe20000100800 */
[----:B------:R-:W-:Y:S01]  /*8c30*/  @!P5 IMAD.MOV R56, RZ, RZ, -R56 ;  /* 0x000000ffff38d224 */ /* 0x000fe200078e0a38 */
[----:B------:R-:W-:Y:S01]  /*8c40*/  ISETP.GT.U32.AND P5, PT, R7, R18, PT ;  /* 0x000000120700720c */ /* 0x000fe20003fa4070 */
[----:B------:R-:W-:Y:S01]  /*8c50*/  @!P1 IMAD.IADD R62, R62, 0x1, -R7 ;  /* 0x000000013e3e9824 */ /* 0x000fe200078e0a07 */
[----:B------:R0:W-:Y:S01]  /*8c60*/  STL [R1+0x744], R13 ;  /* 0x0007440d01007387 */ /* 0x0001e20000100800 */
[----:B------:R-:W-:Y:S01]  /*8c70*/  ISETP.GE.AND P1, PT, R14, RZ, PT ;  /* 0x000000ff0e00720c */ /* 0x000fe20003f26270 */
[----:B------:R-:W-:Y:S01]  /*8c80*/  IMAD.HI.U32 R14, R8, R19, RZ ;  /* 0x00000013080e7227 */ /* 0x000fe200078e00ff */
[----:B------:R-:W-:Y:S01]  /*8c90*/  ISETP.GE.AND P0, PT, R17, RZ, PT ;  /* 0x000000ff1100720c */ /* 0x000fe20003f06270 */
[----:B------:R-:W-:Y:S02]  /*8ca0*/  STL [R1+0x17cc], R56 ;  /* 0x0017cc3801007387 */ /* 0x000fe40000100800 */
[----:B------:R-:W-:-:S02]  /*8cb0*/  IMAD.MOV R14, RZ, RZ, -R14 ;  /* 0x000000ffff0e7224 */ /* 0x000fc400078e0a0e */
[----:B------:R-:W-:Y:S01]  /*8cc0*/  @!P4 IMAD.IADD R2, R2, 0x1, -R7 ;  /* 0x000000010202c824 */ /* 0x000fe200078e0a07 */
[----:B------:R-:W-:Y:S01]  /*8cd0*/  ISETP.GE.AND P4, PT, R6, RZ, PT ;  /* 0x000000ff0600720c */ /* 0x000fe20003f86270 */
[----:B0-----:R-:W-:-:S04]  /*8ce0*/  IMAD.HI.U32 R13, R8, R10, RZ ;  /* 0x0000000a080d7227 */ /* 0x001fc800078e00ff */
[----:B------:R-:W-:Y:S02]  /*8cf0*/  IMAD.MOV R13, RZ, RZ, -R13 ;  /* 0x000000ffff0d7224 */ /* 0x000fe400078e0a0d */
[----:B------:R-:W-:Y:S01]  /*8d00*/  @!P2 IMAD.IADD R11, R11, 0x1, -R7 ;  /* 0x000000010b0ba824 */ /* 0x000fe200078e0a07 */
[----:B------:R-:W-:Y:S01]  /*8d10*/  ISETP.GE.AND P2, PT, R9, RZ, PT ;  /* 0x000000ff0900720c */ /* 0x000fe20003f46270 */
[C---:B------:R-:W-:Y:S02]  /*8d20*/  IMAD R10, R7.reuse, R13, R10 ;  /* 0x0000000d070a7224 */ /* 0x040fe400078e020a */
[----:B------:R-:W-:Y:S02]  /*8d30*/  IMAD R19, R7, R14, R19 ;  /* 0x0000000e07137224 */ /* 0x000fe400078e0213 */
[----:B------:R-:W-:Y:S02]  /*8d40*/  @!P6 IMAD.IADD R12, R12, 0x1, -R7 ;  /* 0x000000010c0ce824 */ /* 0x000fe400078e0a07 */
[----:B------:R-:W-:-:S02]  /*8d50*/  IMAD.MOV.U32 R21, RZ, RZ, R4 ;  /* 0x000000ffff157224 */ /* 0x000fc400078e0004 */
[----:B------:R-:W-:Y:S01]  /*8d60*/  @!P5 IMAD.IADD R18, R18, 0x1, -R7 ;  /* 0x000000011212d824 */ /* 0x000fe200078e0a07 */
[C---:B------:R-:W-:Y:S01]  /*8d70*/  ISETP.GT.U32.AND P5, PT, R7.reuse, R10, PT ;  /* 0x0000000a0700720c */ /* 0x040fe20003fa4070 */
[----:B------:R-:W-:Y:S01]  /*8d80*/  @!P3 IMAD.MOV R62, RZ, RZ, -R62 ;  /* 0x000000ffff3eb224 */ /* 0x000fe200078e0a3e */
[----:B------:R-:W-:Y:S01]  /*8d90*/  ISETP.GT.U32.AND P3, PT, R7, R11, PT ;  /* 0x0000000b0700720c */ /* 0x000fe20003f64070 */
[----:B------:R-:W-:Y:S01]  /*8da0*/  VIADD R6, R3, 0xa1 ;  /* 0x000000a103067836 */ /* 0x000fe20000000000 */
[C---:B------:R-:W-:Y:S01]  /*8db0*/  ISETP.GT.U32.AND P6, PT, R7.reuse, R12, PT ;  /* 0x0000000c0700720c */ /* 0x040fe20003fc4070 */
[----:B------:R-:W-:Y:S01]  /*8dc0*/  @!P1 IMAD.MOV R21, RZ, RZ, -R21 ;  /* 0x000000ffff159224 */ /* 0x000fe200078e0a15 */
[----:B------:R-:W-:Y:S01]  /*8dd0*/  ISETP.GT.U32.AND P1, PT, R7, R19, PT ;  /* 0x000000130700720c */ /* 0x000fe20003f24070 */
[----:B------:R-:W-:Y:S01]  /*8de0*/  IMAD.MOV.U32 R20, RZ, RZ, R2 ;  /* 0x000000ffff147224 */ /* 0x000fe200078e0002 */
[----:B------:R-:W-:Y:S01]  /*8df0*/  IABS R66, R6 ;  /* 0x0000000600427213 */ /* 0x000fe20000000000 */
[----:B------:R-:W-:Y:S01]  /*8e00*/  VIADD R4, R3, 0xa2 ;  /* 0x000000a203047836 */ /* 0x000fe20000000000 */
[----:B------:R-:W-:Y:S01]  /*8e10*/  STL [R1+0x17d0], R62 ;  /* 0x0017d03e01007387 */ /* 0x000fe20000100800 */
[----:B------:R-:W-:Y:S01]  /*8e20*/  @!P4 IMAD.MOV R20, RZ, RZ, -R20 ;  /* 0x000000ffff14c224 */ /* 0x000fe200078e0a14 */
[----:B------:R-:W-:Y:S01]  /*8e30*/  ISETP.GE.AND P4, PT, R5, RZ, PT ;  /* 0x000000ff0500720c */ /* 0x000fe20003f86270 */
[----:B------:R-:W-:Y:S01]  /*8e40*/  IMAD.HI.U32 R5, R8, R66, RZ ;  /* 0x0000004208057227 */ /* 0x000fe200078e00ff */
[----:B------:R-:W-:Y:S01]  /*8e50*/  IABS R2, R4 ;  /* 0x0000000400027213 */ /* 0x000fe20000000000 */
[----:B------:R-:W-:Y:S02]  /*8e60*/  STL [R1+0x728], R21 ;  /* 0x0007281501007387 */ /* 0x000fe40000100800 */
[----:B------:R-:W-:-:S02]  /*8e70*/  @!P5 IMAD.IADD R10, R10, 0x1, -R7 ;  /* 0x000000010a0ad824 */ /* 0x000fc400078e0a07 */
[--C-:B------:R-:W-:Y:S01]  /*8e80*/  @!P3 IMAD.IADD R11, R11, 0x1, -R7.reuse ;  /* 0x000000010b0bb824 */ /* 0x100fe200078e0a07 */
[----:B------:R-:W-:Y:S01]  /*8e90*/  STL [R1+0x72c], R20 ;  /* 0x00072c1401007387 */ /* 0x000fe20000100800 */
[--C-:B------:R-:W-:Y:S01]  /*8ea0*/  @!P6 IMAD.IADD R12, R12, 0x1, -R7.reuse ;  /* 0x000000010c0ce824 */ /* 0x100fe200078e0a07 */
[----:B------:R-:W-:Y:S01]  /*8eb0*/  ISETP.GT.U32.AND P5, PT, R7, R10, PT ;  /* 0x0000000a0700720c */ /* 0x000fe20003fa4070 */
[----:B------:R-:W-:Y:S01]  /*8ec0*/  @!P1 IMAD.IADD R19, R19, 0x1, -R7 ;  /* 0x0000000113139824 */ /* 0x000fe200078e0a07 */
[----:B------:R-:W-:Y:S01]  /*8ed0*/  ISETP.GE.AND P1, PT, R6, RZ, PT ;  /* 0x000000ff0600720c */ /* 0x000fe20003f26270 */
[----:B------:R-:W-:Y:S01]  /*8ee0*/  IMAD.MOV.U32 R13, RZ, RZ, R18 ;  /* 0x000000ffff0d7224 */ /* 0x000fe200078e0012 */
[----:B------:R-:W-:Y:S01]  /*8ef0*/  ISETP.GE.AND P3, PT, R16, RZ, PT ;  /* 0x000000ff1000720c */ /* 0x000fe20003f66270 */
[----:B------:R-:W-:Y:S01]  /*8f00*/  IMAD.MOV R5, RZ, RZ, -R5 ;  /* 0x000000ffff057224 */ /* 0x000fe200078e0a05 */
[----:B------:R-:W-:Y:S01]  /*8f10*/  ISETP.GE.AND P6, PT, R15, RZ, PT ;  /* 0x000000ff0f00720c */ /* 0x000fe20003fc6270 */
[----:B------:R-:W-:-:S02]  /*8f20*/  IMAD.MOV.U32 R9, RZ, RZ, R11 ;  /* 0x000000ffff097224 */ /* 0x000fc400078e000b */
[----:B------:R-:W-:-:S04]  /*8f30*/  IMAD.HI.U32 R6, R8, R2, RZ ;  /* 0x0000000208067227 */ /* 0x000fc800078e00ff */
[----:B------:R-:W-:Y:S01]  /*8f40*/  @!P0 IMAD.MOV R13, RZ, RZ, -R13 ;  /* 0x000000ffff0d8224 */ /* 0x000fe200078e0a0d */
[C---:B------:R-:W-:Y:S01]  /*8f50*/  ISETP.GT.U32.AND P0, PT, R7.reuse, R19, PT ;  /* 0x000000130700720c */ /* 0x040fe20003f04070 */
[C---:B------:R-:W-:Y:S02]  /*8f60*/  IMAD R66, R7.reuse, R5, R66 ;  /* 0x0000000507427224 */ /* 0x040fe400078e0242 */
[----:B------:R-:W-:Y:S01]  /*8f70*/  IMAD.MOV.U32 R11, RZ, RZ, R12 ;  /* 0x000000ffff0b7224 */ /* 0x000fe200078e000c */
[----:B------:R0:W-:Y:S01]  /*8f80*/  STL [R1+0x720], R13 ;  /* 0x0007200d01007387 */ /* 0x0001e20000100800 */
[----:B------:R-:W-:Y:S02]  /*8f90*/  IMAD.MOV R6, RZ, RZ, -R6 ;  /* 0x000000ffff067224 */ /* 0x000fe400078e0a06 */
[----:B------:R-:W-:Y:S01]  /*8fa0*/  @!P4 IMAD.MOV R11, RZ, RZ, -R11 ;  /* 0x000000ffff0bc224 */ /* 0x000fe200078e0a0b */
[----:B------:R-:W-:Y:S01]  /*8fb0*/  ISETP.GT.U32.AND P4, PT, R7, R66, PT ;  /* 0x000000420700720c */ /* 0x000fe20003f84070 */
[----:B------:R-:W-:Y:S01]  /*8fc0*/  @!P2 IMAD.MOV R9, RZ, RZ, -R9 ;  /* 0x000000ffff09a224 */ /* 0x000fe200078e0a09 */
[----:B------:R-:W-:Y:S01]  /*8fd0*/  ISETP.GE.AND P2, PT, R4, RZ, PT ;  /* 0x000000ff0400720c */ /* 0x000fe20003f46270 */
[----:B------:R-:W-:-:S02]  /*8fe0*/  @!P5 IMAD.IADD R10, R10, 0x1, -R7 ;  /* 0x000000010a0ad824 */ /* 0x000fc400078e0a07 */
[--C-:B------:R-:W-:Y:S01]  /*8ff0*/  @!P0 IMAD.IADD R19, R19, 0x1, -R7.reuse ;  /* 0x0000000113138824 */ /* 0x100fe200078e0a07 */
[----:B------:R1:W-:Y:S01]  /*9000*/  STL [R1+0x724], R9 ;  /* 0x0007240901007387 */ /* 0x0003e20000100800 */
[----:B0-----:R-:W-:Y:S02]  /*9010*/  IMAD R13, R7, R6, R2 ;  /* 0x00000006070d7224 */ /* 0x001fe400078e0202 */
[C---:B------:R-:W-:Y:S01]  /*9020*/  VIADD R6, R3.reuse, 0xa3 ;  /* 0x000000a303067836 */ /* 0x040fe20000000000 */
[----:B------:R0:W-:Y:S01]  /*9030*/  STL [R1+0x71c], R11 ;  /* 0x00071c0b01007387 */ /* 0x0001e20000100800 */
[----:B------:R-:W-:Y:S01]  /*9040*/  VIADD R5, R3, 0xa5 ;  /* 0x000000a503057836 */ /* 0x000fe20000000000 */
[----:B------:R-:W-:Y:S01]  /*9050*/  ISETP.GT.U32.AND P5, PT, R7, R13, PT ;  /* 0x0000000d0700720c */ /* 0x000fe20003fa4070 */
[----:B------:R-:W-:Y:S01]  /*9060*/  @!P4 IMAD.IADD R66, R66, 0x1, -R7 ;  /* 0x000000014242c824 */ /* 0x000fe200078e0a07 */
[----:B------:R-:W-:Y:S01]  /*9070*/  ISETP.GE.AND P0, PT, R6, RZ, PT ;  /* 0x000000ff0600720c */ /* 0x000fe20003f06270 */
[----:B------:R-:W-:Y:S01]  /*9080*/  IMAD.MOV.U32 R64, RZ, RZ, R10 ;  /* 0x000000ffff407224 */ /* 0x000fe200078e000a */
[----:B------:R-:W-:Y:S01]  /*9090*/  IABS R6, R6 ;  /* 0x0000000600067213 */ /* 0x000fe20000000000 */
[----:B-1----:R-:W-:Y:S01]  /*90a0*/  VIADD R9, R3, 0xa4 ;  /* 0x000000a403097836 */ /* 0x002fe20000000000 */
[----:B------:R-:W-:Y:S01]  /*90b0*/  IABS R4, R5 ;  /* 0x0000000500047213 */ /* 0x000fe20000000000 */
[----:B------:R-:W-:Y:S01]  /*90c0*/  @!P6 IMAD.MOV R64, RZ, RZ, -R64 ;  /* 0x000000ffff40e224 */ /* 0x000fe200078e0a40 */
[----:B------:R-:W-:Y:S01]  /*90d0*/  ISETP.GE.AND P6, PT, R5, RZ, PT ;  /* 0x000000ff0500720c */ /* 0x000fe20003fc6270 */
[----:B0-----:R-:W-:Y:S01]  /*90e0*/  IMAD.MOV.U32 R11, RZ, RZ, R19 ;  /* 0x000000ffff0b7224 */ /* 0x001fe200078e0013 */
[----:B------:R-:W-:Y:S01]  /*90f0*/  IABS R2, R9 ;  /* 0x0000000900027213 */ /* 0x000fe20000000000 */
[----:B------:R-:W-:Y:S01]  /*9100*/  IMAD.HI.U32 R12, R8, R6, RZ ;  /* 0x00000006080c7227 */ /* 0x000fe200078e00ff */
[----:B------:R-:W-:-:S03]  /*9110*/  ISETP.GE.AND P4, PT, R9, RZ, PT ;  /* 0x000000ff0900720c */ /* 0x000fc60003f86270 */
[----:B------:R-:W-:Y:S01]  /*9120*/  @!P3 IMAD.MOV R11, RZ, RZ, -R11 ;  /* 0x000000ffff0bb224 */ /* 0x000fe200078e0a0b */
[----:B------:R-:W-:Y:S01]  /*9130*/  ISETP.GT.U32.AND P3, PT, R7, R66, PT ;  /* 0x000000420700720c */ /* 0x000fe20003f64070 */
[----:B------:R-:W-:Y:S02]  /*9140*/  @!P5 IMAD.IADD R13, R13, 0x1, -R7 ;  /* 0x000000010d0dd824 */ /* 0x000fe400078e0a07 */
[----:B------:R-:W-:Y:S01]  /*9150*/  IMAD.MOV R12, RZ, RZ, -R12 ;  /* 0x000000ffff0c7224 */ /* 0x000fe200078e0a0c */
[----:B------:R0:W-:Y:S01]  /*9160*/  STL [R1+0x718], R11 ;  /* 0x0007180b01007387 */ /* 0x0001e20000100800 */
[----:B------:R-:W-:Y:S01]  /*9170*/  IMAD.HI.U32 R9, R8, R4, RZ ;  /* 0x0000000408097227 */ /* 0x000fe200078e00ff */
[C---:B------:R-:W-:Y:S02]  /*9180*/  ISETP.GT.U32.AND P5, PT, R7.reuse, R13, PT ;  /* 0x0000000d0700720c */ /* 0x040fe40003fa4070 */
[----:B------:R-:W-:Y:S01]  /*9190*/  STL [R1+0x17d4], R64 ;  /* 0x0017d44001007387 */ /* 0x000fe20000100800 */
[----:B------:R-:W-:-:S02]  /*91a0*/  IMAD R10, R7, R12, R6 ;  /* 0x0000000c070a7224 */ /* 0x000fc400078e0206 */
[----:B------:R-:W-:Y:S02]  /*91b0*/  IMAD.MOV R9, RZ, RZ, -R9 ;  /* 0x000000ffff097224 */ /* 0x000fe400078e0a09 */
[----:B------:R-:W-:Y:S01]  /*91c0*/  @!P3 IMAD.IADD R66, R66, 0x1, -R7 ;  /* 0x000000014242b824 */ /* 0x000fe200078e0a07 */
[----:B------:R-:W-:Y:S01]  /*91d0*/  ISETP.GT.U32.AND P3, PT, R7, R10, PT ;  /* 0x0000000a0700720c */ /* 0x000fe20003f64070 */
[----:B0-----:R-:W-:-:S04]  /*91e0*/  IMAD.HI.U32 R11, R8, R2, RZ ;  /* 0x00000002080b7227 */ /* 0x001fc800078e00ff */
[----:B------:R-:W-:Y:S02]  /*91f0*/  IMAD.MOV R11, RZ, RZ, -R11 ;  /* 0x000000ffff0b7224 */ /* 0x000fe400078e0a0b */
[C---:B------:R-:W-:Y:S02]  /*9200*/  IMAD R4, R7.reuse, R9, R4 ;  /* 0x0000000907047224 */ /* 0x040fe400078e0204 */
[----:B------:R-:W-:Y:S02]  /*9210*/  IMAD R2, R7, R11, R2 ;  /* 0x0000000b07027224 */ /* 0x000fe400078e0202 */
[--C-:B------:R-:W-:Y:S02]  /*9220*/  @!P5 IMAD.IADD R13, R13, 0x1, -R7.reuse ;  /* 0x000000010d0dd824 */ /* 0x100fe400078e0a07 */
[----:B------:R-:W-:Y:S01]  /*9230*/  @!P1 IMAD.MOV R66, RZ, RZ, -R66 ;  /* 0x000000ffff429224 */ /* 0x000fe200078e0a42 */
[----:B------:R-:W-:Y:S01]  /*9240*/  ISETP.GT.U32.AND P5, PT, R7, R2, PT ;  /* 0x000000020700720c */ /* 0x000fe20003fa4070 */
[----:B------:R-:W-:Y:S01]  /*9250*/  VIADD R5, R3, 0xa6 ;  /* 0x000000a603057836 */ /* 0x000fe20000000000 */
[----:B------:R-:W-:Y:S01]  /*9260*/  ISETP.GT.U32.AND P1, PT, R7, R4, PT ;  /* 0x000000040700720c */ /* 0x000fe20003f24070 */
[----:B------:R-:W-:Y:S01]  /*9270*/  @!P3 IMAD.IADD R10, R10, 0x1, -R7 ;  /* 0x000000010a0ab824 */ /* 0x000fe200078e0a07 */
[----:B------:R-:W-:Y:S01]  /*9280*/  STL [R1+0x17d8], R66 ;  /* 0x0017d84201007387 */ /* 0x000fe20000100800 */
[----:B------:R-:W-:Y:S01]  /*9290*/  VIADD R6, R3, 0xa8 ;  /* 0x000000a803067836 */ /* 0x000fe20000000000 */
[----:B------:R-:W-:Y:S01]  /*92a0*/  IABS R12, R5 ;  /* 0x00000005000c7213 */ /* 0x000fe20000000000 */
[----:B------:R-:W-:Y:S01]  /*92b0*/  IMAD.MOV.U32 R16, RZ, RZ, R13 ;  /* 0x000000ffff107224 */ /* 0x000fe200078e000d */
[----:B------:R-:W-:Y:S01]  /*92c0*/  ISETP.GT.U32.AND P3, PT, R7, R10, PT ;  /* 0x0000000a0700720c */ /* 0x000fe20003f64070 */
[----:B------:R-:W-:Y:S01]  /*92d0*/  VIADD R11, R3, 0xa7 ;  /* 0x000000a7030b7836 */ /* 0x000fe20000000000 */
[----:B------:R-:W-:Y:S01]  /*92e0*/  IABS R68, R6 ;  /* 0x0000000600447213 */ /* 0x000fe20000000000 */
[----:B------:R-:W-:-:S03]  /*92f0*/  IMAD.HI.U32 R15, R8, R12, RZ ;  /* 0x0000000c080f7227 */ /* 0x000fc600078e00ff */
[----:B------:R-:W-:Y:S01]  /*9300*/  IABS R14, R11 ;  /* 0x0000000b000e7213 */ /* 0x000fe20000000000 */
[--C-:B------:R-:W-:Y:S02]  /*9310*/  @!P5 IMAD.IADD R2, R2, 0x1, -R7.reuse ;  /* 0x000000010202d824 */ /* 0x100fe400078e0a07 */
[----:B------:R-:W-:Y:S02]  /*9320*/  @!P1 IMAD.IADD R4, R4, 0x1, -R7 ;  /* 0x0000000104049824 */ /* 0x000fe400078e0a07 */
[----:B------:R-:W-:Y:S01]  /*9330*/  IMAD.MOV R15, RZ, RZ, -R15 ;  /* 0x000000ffff0f7224 */ /* 0x000fe200078e0a0f */
[----:B------:R-:W-:Y:S01]  /*9340*/  ISETP.GT.U32.AND P5, PT, R7, R2, PT ;  /* 0x000000020700720c */ /* 0x000fe20003fa4070 */
[----:B------:R-:W-:Y:S01]  /*9350*/  VIADD R9, R3, 0xa9 ;  /* 0x000000a903097836 */ /* 0x000fe20000000000 */
[----:B------:R-:W-:Y:S01]  /*9360*/  ISETP.GT.U32.AND P1, PT, R7, R4, PT ;  /* 0x000000040700720c */ /* 0x000fe20003f24070 */
[----:B------:R-:W-:Y:S01]  /*9370*/  @!P2 IMAD.MOV R16, RZ, RZ, -R16 ;  /* 0x000000ffff10a224 */ /* 0x000fe200078e0a10 */
[----:B------:R-:W-:Y:S01]  /*9380*/  ISETP.GE.AND P2, PT, R5, RZ, PT ;  /* 0x000000ff0500720c */ /* 0x000fe20003f46270 */
[C---:B------:R-:W-:Y:S01]  /*9390*/  IMAD R5, R7.reuse, R15, R12 ;  /* 0x0000000f07057224 */ /* 0x040fe200078e020c */
[----:B------:R-:W-:Y:S01]  /*93a0*/  IABS R70, R9 ;  /* 0x0000000900467213 */ /* 0x000fe20000000000 */
[----:B------:R-:W-:Y:S01]  /*93b0*/  IMAD.HI.U32 R13, R8, R68, RZ ;  /* 0x00000044080d7227 */ /* 0x000fe200078e00ff */
[----:B------:R0:W-:Y:S03]  /*93c0*/  STL [R1+0x708], R16 ;  /* 0x0007081001007387 */ /* 0x0001e60000100800 */
[----:B------:R-:W-:Y:S01]  /*93d0*/  @!P3 IMAD.IADD R10, R10, 0x1, -R7 ;  /* 0x000000010a0ab824 */ /* 0x000fe200078e0a07 */
[----:B------:R-:W-:Y:S01]  /*93e0*/  ISETP.GT.U32.AND P3, PT, R7, R5, PT ;  /* 0x000000050700720c */ /* 0x000fe20003f64070 */
[----:B------:R-:W-:-:S04]  /*93f0*/  IMAD.HI.U32 R15, R8, R14, RZ ;  /* 0x0000000e080f7227 */ /* 0x000fc800078e00ff */
[----:B------:R-:W-:-:S04]  /*9400*/  IMAD.HI.U32 R12, R8, R70, RZ ;  /* 0x00000046080c7227 */ /* 0x000fc800078e00ff */
[----:B------:R-:W-:Y:S02]  /*9410*/  IMAD.MOV R13, RZ, RZ, -R13 ;  /* 0x000000ffff0d7224 */ /* 0x000fe400078e0a0d */
[----:B------:R-:W-:Y:S02]  /*9420*/  IMAD.MOV R15, RZ, RZ, -R15 ;  /* 0x000000ffff0f7224 */ /* 0x000fe400078e0a0f */
[----:B------:R-:W-:Y:S02]  /*9430*/  IMAD.MOV R12, RZ, RZ, -R12 ;  /* 0x000000ffff0c7224 */ /* 0x000fe400078e0a0c */
[--C-:B------:R-:W-:Y:S01]  /*9440*/  @!P5 IMAD.IADD R2, R2, 0x1, -R7.reuse ;  /* 0x000000010202d824 */ /* 0x100fe200078e0a07 */
[----:B------:R-:W-:Y:S01]  /*9450*/  ISETP.GE.AND P5, PT, R11, RZ, PT ;  /* 0x000000ff0b00720c */ /* 0x000fe20003fa6270 */
[----:B------:R-:W-:Y:S02]  /*9460*/  IMAD R68, R7, R13, R68 ;  /* 0x0000000d07447224 */ /* 0x000fe400078e0244 */
[----:B------:R-:W-:-:S02]  /*9470*/  @!P1 IMAD.IADD R4, R4, 0x1, -R7 ;  /* 0x0000000104049824 */ /* 0x000fc400078e0a07 */
[C---:B------:R-:W-:Y:S01]  /*9480*/  IMAD R11, R7.reuse, R15, R14 ;  /* 0x0000000f070b7224 */ /* 0x040fe200078e020e */
[C---:B------:R-:W-:Y:S01]  /*9490*/  ISETP.GT.U32.AND P1, PT, R7.reuse, R68, PT ;  /* 0x000000440700720c */ /* 0x040fe20003f24070 */
[----:B0-----:R-:W-:Y:S02]  /*94a0*/  IMAD.MOV.U32 R16, RZ, RZ, R10 ;  /* 0x000000ffff107224 */ /* 0x001fe400078e000a */
[----:B------:R-:W-:Y:S02]  /*94b0*/  IMAD R70, R7, R12, R70 ;  /* 0x0000000c07467224 */ /* 0x000fe400078e0246 */
[----:B------:R-:W-:Y:S02]  /*94c0*/  IMAD.MOV.U32 R14, RZ, RZ, R2 ;  /* 0x000000ffff0e7224 */ /* 0x000fe400078e0002 */
[----:B------:R-:W-:Y:S02]  /*94d0*/  IMAD.MOV.U32 R12, RZ, RZ, R4 ;  /* 0x000000ffff0c7224 */ /* 0x000fe400078e0004 */
[----:B------:R-:W-:-:S02]  /*94e0*/  @!P3 IMAD.IADD R5, R5, 0x1, -R7 ;  /* 0x000000010505b824 */ /* 0x000fc400078e0a07 */
[----:B------:R-:W-:Y:S01]  /*94f0*/  @!P0 IMAD.MOV R16, RZ, RZ, -R16 ;  /* 0x000000ffff108224 */ /* 0x000fe200078e0a10 */
[C---:B------:R-:W-:Y:S01]  /*9500*/  ISETP.GT.U32.AND P0, PT, R7.reuse, R11, PT ;  /* 0x0000000b0700720c */ /* 0x040fe20003f04070 */
[----:B------:R-:W-:Y:S01]  /*9510*/  @!P4 IMAD.MOV R14, RZ, RZ, -R14 ;  /* 0x000000ffff0ec224 */ /* 0x000fe200078e0a0e */
[C---:B------:R-:W-:Y:S01]  /*9520*/  ISETP.GT.U32.AND P3, PT, R7.reuse, R5, PT ;  /* 0x000000050700720c */ /* 0x040fe20003f64070 */
[----:B------:R-:W-:Y:S01]  /*9530*/  @!P6 IMAD.MOV R12, RZ, RZ, -R12 ;  /* 0x000000ffff0ce224 */ /* 0x000fe200078e0a0c */
[----:B------:R-:W-:Y:S01]  /*9540*/  ISETP.GT.U32.AND P6, PT, R7, R70, PT ;  /* 0x000000460700720c */ /* 0x000fe20003fc4070 */
[----:B------:R-:W-:Y:S01]  /*9550*/  STL [R1+0x6f8], R16 ;  /* 0x0006f81001007387 */ /* 0x000fe20000100800 */
[----:B------:R-:W-:Y:S01]  /*9560*/  VIADD R13, R3, 0xaa ;  /* 0x000000aa030d7836 */ /* 0x000fe20000000000 */
[----:B------:R-:W-:Y:S01]  /*9570*/  ISETP.GE.AND P4, PT, R6, RZ, PT ;  /* 0x000000ff0600720c */ /* 0x000fe20003f86270 */
[--C-:B------:R-:W-:Y:S01]  /*9580*/  @!P1 IMAD.IADD R68, R68, 0x1, -R7.reuse ;  /* 0x0000000144449824 */ /* 0x100fe200078e0a07 */
[----:B------:R0:W-:Y:S01]  /*9590*/  STL [R1+0x6fc], R14 ;  /* 0x0006fc0e01007387 */ /* 0x0001e20000100800 */
[----:B------:R-:W-:Y:S01]  /*95a0*/  IMAD R0, R0, UR7, RZ ;  /* 0x0000000700007c24 */ /* 0x000fe2000f8e02ff */
[----:B------:R-:W-:Y:S01]  /*95b0*/  IABS R10, R13 ;  /* 0x0000000d000a7213 */ /* 0x000fe20000000000 */
[----:B------:R-:W-:Y:S01]  /*95c0*/  IMAD.U32 R26, RZ, RZ, UR8 ;  /* 0x00000008ff1a7e24 */ /* 0x000fe2000f8e00ff */
[----:B------:R1:W-:Y:S01]  /*95d0*/  STL [R1+0x704], R12 ;  /* 0x0007040c01007387 */ /* 0x0003e20000100800 */
[----:B------:R-:W-:Y:S01]  /*95e0*/  @!P0 IMAD.IADD R11, R11, 0x1, -R7 ;  /* 0x000000010b0b8824 */ /* 0x000fe200078e0a07 */
[----:B------:R-:W-:Y:S01]  /*95f0*/  ISETP.GE.AND P0, PT, R13, RZ, PT ;  /* 0x000000ff0d00720c */ /* 0x000fe20003f06270 */
[----:B------:R-:W-:-:S02]  /*9600*/  IMAD.MOV.U32 R2, RZ, RZ, R10 ;  /* 0x000000ffff027224 */ /* 0x000fc400078e000a */
[--C-:B------:R-:W-:Y:S01]  /*9610*/  @!P6 IMAD.IADD R70, R70, 0x1, -R7.reuse ;  /* 0x000000014646e824 */ /* 0x100fe200078e0a07 */
[----:B------:R-:W-:Y:S01]  /*9620*/  ISETP.GT.U32.AND P6, PT, R7, R68, PT ;  /* 0x000000440700720c */ /* 0x000fe20003fc4070 */
[----:B0-----:R-:W-:Y:S01]  /*9630*/  VIADD R14, R3, 0xab ;  /* 0x000000ab030e7836 */ /* 0x001fe20000000000 */
[----:B------:R-:W-:Y:S01]  /*9640*/  ISETP.GT.U32.AND P1, PT, R7, R11, PT ;  /* 0x0000000b0700720c */ /* 0x000fe20003f24070 */
[----:B------:R-:W-:Y:S01]  /*9650*/  @!P3 IMAD.IADD R5, R5, 0x1, -R7 ;  /* 0x000000010505b824 */ /* 0x000fe200078e0a07 */
[----:B------:R-:W-:Y:S01]  /*9660*/  ISETP.GE.AND P3, PT, R9, RZ, PT ;  /* 0x000000ff0900720c */ /* 0x000fe20003f66270 */
[----:B------:R-:W-:Y:S01]  /*9670*/  IMAD.HI.U32 R4, R8, R2, RZ ;  /* 0x0000000208047227 */ /* 0x000fe200078e00ff */
[----:B-1----:R-:W-:-:S03]  /*9680*/  IABS R12, R14 ;  /* 0x0000000e000c7213 */ /* 0x002fc60000000000 */
[----:B------:R-:W-:Y:S02]  /*9690*/  IMAD.MOV.U32 R10, RZ, RZ, R5 ;  /* 0x000000ffff0a7224 */ /* 0x000fe400078e0005 */
[----:B------:R-:W-:-:S04]  /*96a0*/  IMAD.HI.U32 R6, R8, R12, RZ ;  /* 0x0000000c08067227 */ /* 0x000fc800078e00ff */
[----:B------:R-:W-:Y:S02]  /*96b0*/  IMAD.MOV R6, RZ, RZ, -R6 ;  /* 0x000000ffff067224 */ /* 0x000fe400078e0a06 */
[----:B------:R-:W-:Y:S02]  /*96c0*/  IMAD.MOV R4, RZ, RZ, -R4 ;  /* 0x000000ffff047224 */ /* 0x000fe400078e0a04 */
[----:B------:R-:W-:Y:S01]  /*96d0*/  @!P2 IMAD.MOV R10, RZ, RZ, -R10 ;  /* 0x000000ffff0aa224 */ /* 0x000fe200078e0a0a */
[C---:B------:R-:W-:Y:S01]  /*96e0*/  ISETP.GT.U32.AND P2, PT, R7.reuse, R70, PT ;  /* 0x000000460700720c */ /* 0x040fe20003f44070 */
[C---:B------:R-:W-:Y:S02]  /*96f0*/  IMAD R12, R7.reuse, R6, R12 ;  /* 0x00000006070c7224 */ /* 0x040fe400078e020c */
[C---:B------:R-:W-:Y:S01]  /*9700*/  IMAD R4, R7.reuse, R4, R2 ;  /* 0x0000000407047224 */ /* 0x040fe200078e0202 */
[----:B------:R0:W-:Y:S01]  /*9710*/  STL [R1+0x6f4], R10 ;  /* 0x0006f40a01007387 */ /* 0x0001e20000100800 */
[--C-:B------:R-:W-:Y:S01]  /*9720*/  @!P6 IMAD.IADD R68, R68, 0x1, -R7.reuse ;  /* 0x000000014444e824 */ /* 0x100fe200078e0a07 */
[----:B------:R-:W-:Y:S01]  /*9730*/  ISETP.GT.U32.AND P6, PT, R7, R12, PT ;  /* 0x0000000c0700720c */ /* 0x000fe20003fc4070 */
[----:B------:R-:W-:Y:S01]  /*9740*/  @!P1 IMAD.IADD R11, R11, 0x1, -R7 ;  /* 0x000000010b0b9824 */ /* 0x000fe200078e0a07 */
[----:B------:R-:W-:Y:S01]  /*9750*/  ISETP.GT.U32.AND P1, PT, R7, R4, PT ;  /* 0x000000040700720c */ /* 0x000fe20003f24070 */
[----:B------:R-:W-:-:S02]  /*9760*/  VIADD R2, R3, 0xad ;  /* 0x000000ad03027836 */ /* 0x000fc40000000000 */
[C---:B------:R-:W-:Y:S02]  /*9770*/  VIADD R5, R3.reuse, 0xae ;  /* 0x000000ae03057836 */ /* 0x040fe40000000000 */
[----:B------:R-:W-:Y:S01]  /*9780*/  @!P2 IMAD.IADD R70, R70, 0x1, -R7 ;  /* 0x000000014646a824 */ /* 0x000fe200078e0a07 */
[----:B------:R-:W-:Y:S01]  /*9790*/  IABS R6, R2 ;  /* 0x0000000200067213 */ /* 0x000fe20000000000 */
[----:B0-----:R-:W-:Y:S01]  /*97a0*/  VIADD R10, R3, 0xac ;  /* 0x000000ac030a7836 */ /* 0x001fe20000000000 */
[----:B------:R-:W-:Y:S01]  /*97b0*/  ISETP.GE.AND P2, PT, R14, RZ, PT ;  /* 0x000000ff0e00720c */ /* 0x000fe20003f46270 */
[----:B------:R-:W-:Y:S01]  /*97c0*/  IMAD.MOV.U32 R16, RZ, RZ, R11 ;  /* 0x000000ffff107224 */ /* 0x000fe200078e000b */
[----:B------:R-:W-:Y:S01]  /*97d0*/  IABS R9, R5 ;  /* 0x0000000500097213 */ /* 0x000fe20000000000 */
[----:B------:R-:W-:Y:S01]  /*97e0*/  @!P6 IMAD.IADD R12, R12, 0x1, -R7 ;  /* 0x000000010c0ce824 */ /* 0x000fe200078e0a07 */
[----:B------:R-:W-:Y:S01]  /*97f0*/  IABS R13, R10 ;  /* 0x0000000a000d7213 */ /* 0x000fe20000000000 */
[----:B------:R-:W-:-:S03]  /*9800*/  IMAD.HI.U32 R15, R8, R6, RZ ;  /* 0x00000006080f7227 */ /* 0x000fc600078e00ff */
[----:B------:R-:W-:Y:S01]  /*9810*/  ISETP.GT.U32.AND P6, PT, R7, R12, PT ;  /* 0x0000000c0700720c */ /* 0x000fe20003fc4070 */
[----:B------:R-:W-:-:S04]  /*9820*/  IMAD.HI.U32 R14, R8, R13, RZ ;  /* 0x0000000d080e7227 */ /* 0x000fc800078e00ff */
[----:B------:R-:W-:Y:S02]  /*9830*/  IMAD.MOV R14, RZ, RZ, -R14 ;  /* 0x000000ffff0e7224 */ /* 0x000fe400078e0a0e */
[----:B------:R-:W-:Y:S01]  /*9840*/  @!P1 IMAD.IADD R4, R4, 0x1, -R7 ;  /* 0x0000000104049824 */ /* 0x000fe200078e0a07 */
[----:B------:R-:W-:Y:S01]  /*9850*/  ISETP.GE.AND P1, PT, R10, RZ, PT ;  /* 0x000000ff0a00720c */ /* 0x000fe20003f26270 */
[----:B------:R-:W-:-:S04]  /*9860*/  IMAD.HI.U32 R10, R8, R9, RZ ;  /* 0x00000009080a7227 */ /* 0x000fc800078e00ff */
[----:B------:R-:W-:Y:S02]  /*9870*/  IMAD.MOV R11, RZ, RZ, -R15 ;  /* 0x000000ffff0b7224 */ /* 0x000fe400078e0a0f */
[C---:B------:R-:W-:Y:S02]  /*9880*/  IMAD R13, R7.reuse, R14, R13 ;  /* 0x0000000e070d7224 */ /* 0x040fe400078e020d */
[----:B------:R-:W-:Y:S01]  /*9890*/  @!P5 IMAD.MOV R16, RZ, RZ, -R16 ;  /* 0x000000ffff10d224 */ /* 0x000fe200078e0a10 */
[C---:B------:R-:W-:Y:S01]  /*98a0*/  ISETP.GT.U32.AND P5, PT, R7.reuse, R4, PT ;  /* 0x000000040700720c */ /* 0x040fe20003fa4070 */
[----:B------:R-:W-:Y:S02]  /*98b0*/  IMAD.MOV R10, RZ, RZ, -R10 ;  /* 0x000000ffff0a7224 */ /* 0x000fe400078e0a0a */
[C---:B------:R-:W-:Y:S01]  /*98c0*/  IMAD R6, R7.reuse, R11, R6 ;  /* 0x0000000b07067224 */ /* 0x040fe200078e0206 */
[----:B------:R0:W-:Y:S01]  /*98d0*/  STL [R1+0x6ec], R16 ;  /* 0x0006ec1001007387 */ /* 0x0001e20000100800 */
[----:B------:R-:W-:Y:S01]  /*98e0*/  @!P4 IMAD.MOV R68, RZ, RZ, -R68 ;  /* 0x000000ffff44c224 */ /* 0x000fe200078e0a44 */
[C---:B------:R-:W-:Y:S01]  /*98f0*/  ISETP.GT.U32.AND P4, PT, R7.reuse, R13, PT ;  /* 0x0000000d0700720c */ /* 0x040fe20003f84070 */
[----:B------:R-:W-:-:S02]  /*9900*/  IMAD R9, R7, R10, R9 ;  /* 0x0000000a07097224 */ /* 0x000fc400078e0209 */
[----:B------:R-:W-:Y:S01]  /*9910*/  @!P3 IMAD.MOV R70, RZ, RZ, -R70 ;  /* 0x000000ffff46b224 */ /* 0x000fe200078e0a46 */
[C---:B------:R-:W-:Y:S01]  /*9920*/  ISETP.GT.U32.AND P3, PT, R7.reuse, R6, PT ;  /* 0x000000060700720c */ /* 0x040fe20003f64070 */
[--C-:B------:R-:W-:Y:S01]  /*9930*/  @!P6 IMAD.IADD R12, R12, 0x1, -R7.reuse ;  /* 0x000000010c0ce824 */ /* 0x100fe200078e0a07 */
[----:B------:R-:W-:Y:S01]  /*9940*/  ISETP.GT.U32.AND P6, PT, R7, R9, PT ;  /* 0x000000090700720c */ /* 0x000fe20003fc4070 */
[C---:B------:R-:W-:Y:S01]  /*9950*/  VIADD R14, R3.reuse, 0xaf ;  /* 0x000000af030e7836 */ /* 0x040fe20000000000 */
[----:B------:R-:W-:Y:S01]  /*9960*/  STL [R1+0x17dc], R68 ;  /* 0x0017dc4401007387 */ /* 0x000fe20000100800 */
[--C-:B------:R-:W-:Y:S01]  /*9970*/  @!P5 IMAD.IADD R4, R4, 0x1, -R7.reuse ;  /* 0x000000010404d824 */ /* 0x100fe200078e0a07 */
[----:B------:R-:W-:Y:S01]  /*9980*/  ISETP.GE.AND P5, PT, R2, RZ, PT ;  /* 0x000000ff0200720c */ /* 0x000fe20003fa6270 */
[----:B0-----:R-:W-:Y:S01]  /*9990*/  VIADD R16, R3, 0xb0 ;  /* 0x000000b003107836 */ /* 0x001fe20000000000 */
[----:B------:R-:W-:Y:S01]  /*99a0*/  IABS R2, R14 ;  /* 0x0000000e00027213 */ /* 0x000fe20000000000 */
[--C-:B------:R-:W-:Y:S01]  /*99b0*/  @!P4 IMAD.IADD R13, R13, 0x1, -R7.reuse ;  /* 0x000000010d0dc824 */ /* 0x100fe200078e0a07 */
[----:B------:R-:W-:Y:S01]  /*99c0*/  ISETP.GE.AND P4, PT, R5, RZ, PT ;  /* 0x000000ff0500720c */ /* 0x000fe20003f86270 */
[----:B------:R-:W-:Y:S01]  /*99d0*/  IMAD.MOV.U32 R15, RZ, RZ, R4 ;  /* 0x000000ffff0f7224 */ /* 0x000fe200078e0004 */
[----:B------:R-:W-:Y:S01]  /*99e0*/  IABS R72, R16 ;  /* 0x0000001000487213 */ /* 0x000fe20000000000 */
[--C-:B------:R-:W-:Y:S01]  /*99f0*/  @!P3 IMAD.IADD R6, R6, 0x1, -R7.reuse ;  /* 0x000000010606b824 */ /* 0x100fe200078e0a07 */
[----:B------:R-:W-:Y:S01]  /*9a00*/  ISETP.GT.U32.AND P3, PT, R7, R13, PT ;  /* 0x0000000d0700720c */ /* 0x000fe20003f64070 */
[----:B------:R-:W-:Y:S01]  /*9a10*/  IMAD.HI.U32 R5, R8, R2, RZ ;  /* 0x0000000208057227 */ /* 0x000fe200078e00ff */
[----:B------:R-:W-:Y:S03]  /*9a20*/  STL [R1+0x17e0], R70 ;  /* 0x0017e04601007387 */ /* 0x000fe60000100800 */
[----:B------:R-:W-:Y:S01]  /*9a30*/  @!P6 IMAD.IADD R9, R9, 0x1, -R7 ;  /* 0x000000010909e824 */ /* 0x000fe200078e0a07 */
[----:B------:R-:W-:Y:S01]  /*9a40*/  ISETP.GT.U32.AND P6, PT, R7, R6, PT ;  /* 0x000000060700720c */ /* 0x000fe20003fc4070 */
[----:B------:R-:W-:-:S02]  /*9a50*/  IMAD.MOV R4, RZ, RZ, -R5 ;  /* 0x000000ffff047224 */ /* 0x000fc400078e0a05 */
[----:B------:R-:W-:-:S04]  /*9a60*/  IMAD.HI.U32 R5, R8, R72, RZ ;  /* 0x0000004808057227 */ /* 0x000fc800078e00ff */
[----:B------:R-:W-:Y:S02]  /*9a70*/  IMAD R2, R7, R4, R2 ;  /* 0x0000000407027224 */ /* 0x000fe400078e0202 */
[----:B------:R-:W-:Y:S02]  /*9a80*/  IMAD.MOV R5, RZ, RZ, -R5 ;  /* 0x000000ffff057224 */ /* 0x000fe400078e0a05 */
[--C-:B------:R-:W-:Y:S01]  /*9a90*/  @!P3 IMAD.IADD R13, R13, 0x1, -R7.reuse ;  /* 0x000000010d0db824 */ /* 0x100fe200078e0a07 */
[C---:B------:R-:W-:Y:S01]  /*9aa0*/  ISETP.GT.U32.AND P3, PT, R7.reuse, R2, PT ;  /* 0x000000020700720c */ /* 0x040fe20003f64070 */
[----:B------:R-:W-:Y:S02]  /*9ab0*/  IMAD R72, R7, R5, R72 ;  /* 0x0000000507487224 */ /* 0x000fe400078e0248 */
[----:B------:R-:W-:Y:S02]  /*9ac0*/  @!P6 IMAD.IADD R6, R6, 0x1, -R7 ;  /* 0x000000010606e824 */ /* 0x000fe400078e0a07 */
[----:B------:R-:W-:Y:S01]  /*9ad0*/  VIADD R10, R3, 0xb1 ;  /* 0x000000b1030a7836 */ /* 0x000fe20000000000 */
[----:B------:R-:W-:Y:S01]  /*9ae0*/  ISETP.GT.U32.AND P6, PT, R7, R72, PT ;  /* 0x000000480700720c */ /* 0x000fe20003fc4070 */
[----:B------:R-:W-:-:S02]  /*9af0*/  VIADD R4, R3, 0xb2 ;  /* 0x000000b203047836 */ /* 0x000fc40000000000 */
[----:B------:R-:W-:Y:S01]  /*9b00*/  @!P0 IMAD.MOV R15, RZ, RZ, -R15 ;  /* 0x000000ffff0f8224 */ /* 0x000fe200078e0a0f */
[----:B------:R-:W-:Y:S01]  /*9b10*/  IABS R74, R10 ;  /* 0x0000000a004a7213 */ /* 0x000fe20000000000 */
[----:B------:R-:W-:Y:S01]  /*9b20*/  IMAD.MOV.U32 R18, RZ, RZ, R13 ;  /* 0x000000ffff127224 */ /* 0x000fe200078e000d */
[C---:B------:R-:W-:Y:S01]  /*9b30*/  ISETP.GT.U32.AND P0, PT, R7.reuse, R9, PT ;  /* 0x000000090700720c */ /* 0x040fe20003f04070 */
[--C-:B------:R-:W-:Y:S01]  /*9b40*/  @!P3 IMAD.IADD R2, R2, 0x1, -R7.reuse ;  /* 0x000000010202b824 */ /* 0x100fe200078e0a07 */
[----:B------:R-:W-:Y:S01]  /*9b50*/  IABS R11, R4 ;  /* 0x00000004000b7213 */ /* 0x000fe20000000000 */
[----:B------:R-:W-:Y:S01]  /*9b60*/  IMAD.HI.U32 R17, R8, R74, RZ ;  /* 0x0000004a08117227 */ /* 0x000fe200078e00ff */
[----:B------:R0:W-:Y:S01]  /*9b70*/  STL [R1+0x6dc], R15 ;  /* 0x0006dc0f01007387 */ /* 0x0001e20000100800 */
[----:B------:R-:W-:Y:S02]  /*9b80*/  ISETP.GE.AND P3, PT, R16, RZ, PT ;  /* 0x000000ff1000720c */ /* 0x000fe40003f66270 */
[----:B------:R-:W-:Y:S01]  /*9b90*/  @!P6 IMAD.IADD R72, R72, 0x1, -R7 ;  /* 0x000000014848e824 */ /* 0x000fe200078e0a07 */
[----:B------:R-:W-:Y:S01]  /*9ba0*/  ISETP.GT.U32.AND P6, PT, R7, R2, PT ;  /* 0x000000020700720c */ /* 0x000fe20003fc4070 */
[----:B------:R-:W-:-:S02]  /*9bb0*/  IMAD.MOV R17, RZ, RZ, -R17 ;  /* 0x000000ffff117224 */ /* 0x000fc400078e0a11 */
[----:B------:R-:W-:Y:S02]  /*9bc0*/  VIADD R5, R3, 0xb3 ;  /* 0x000000b303057836 */ /* 0x000fe40000000000 */
[----:B------:R-:W-:Y:S02]  /*9bd0*/  IMAD R74, R7, R17, R74 ;  /* 0x00000011074a7224 */ /* 0x000fe400078e024a */
[----:B0-----:R-:W-:-:S04]  /*9be0*/  IMAD.HI.U32 R15, R8, R11, RZ ;  /* 0x0000000b080f7227 */ /* 0x001fc800078e00ff */
[----:B------:R-:W-:Y:S02]  /*9bf0*/  IMAD.MOV R15, RZ, RZ, -R15 ;  /* 0x000000ffff0f7224 */ /* 0x000fe400078e0a0f */
[----:B------:R-:W-:Y:S01]  /*9c00*/  @!P1 IMAD.MOV R18, RZ, RZ, -R18 ;  /* 0x000000ffff129224 */ /* 0x000fe200078e0a12 */
[C---:B------:R-:W-:Y:S01]  /*9c10*/  ISETP.GT.U32.AND P1, PT, R7.reuse, R72, PT ;  /* 0x000000480700720c */ /* 0x040fe20003f24070 */
[----:B------:R-:W-:Y:S01]  /*9c20*/  @!P2 IMAD.MOV R12, RZ, RZ, -R12 ;  /* 0x000000ffff0ca224 */ /* 0x000fe200078e0a0c */
[----:B------:R-:W-:Y:S01]  /*9c30*/  ISETP.GT.U32.AND P2, PT, R7, R74, PT ;  /* 0x0000004a0700720c */ /* 0x000fe20003f44070 */
[----:B------:R-:W-:Y:S01]  /*9c40*/  @!P5 IMAD.MOV R6, RZ, RZ, -R6 ;  /* 0x000000ffff06d224 */ /* 0x000fe200078e0a06 */
[----:B------:R-:W-:Y:S01]  /*9c50*/  ISETP.GE.AND P5, PT, R10, RZ, PT ;  /* 0x000000ff0a00720c */ /* 0x000fe20003fa6270 */
[----:B------:R-:W-:Y:S01]  /*9c60*/  @!P0 IMAD.IADD R9, R9, 0x1, -R7 ;  /* 0x0000000109098824 */ /* 0x000fe200078e0a07 */
[----:B------:R-:W-:Y:S01]  /*9c70*/  ISETP.GE.AND P0, PT, R14, RZ, PT ;  /* 0x000000ff0e00720c */ /* 0x000fe20003f06270 */
[----:B------:R-:W-:Y:S01]  /*9c80*/  IMAD R10, R7, R15, R11 ;  /* 0x0000000f070a7224 */ /* 0x000fe200078e020b */
[----:B------:R-:W-:Y:S01]  /*9c90*/  IABS R14, R5 ;  /* 0x00000005000e7213 */ /* 0x000fe20000000000 */
[----:B------:R-:W-:Y:S01]  /*9ca0*/  STL [R1+0x6c4], R12 ;  /* 0x0006c40c01007387 */ /* 0x000fe20000100800 */
[----:B------:R-:W-:-:S02]  /*9cb0*/  @!P6 IMAD.IADD R2, R2, 0x1, -R7 ;  /* 0x000000010202e824 */ /* 0x000fc400078e0a07 */
[----:B------:R-:W-:Y:S01]  /*9cc0*/  ISETP.GT.U32.AND P6, PT, R7, R10, PT ;  /* 0x0000000a0700720c */ /* 0x000fe20003fc4070 */
[----:B------:R-:W-:Y:S01]  /*9cd0*/  STL [R1+0x6c8], R18 ;  /* 0x0006c81201007387 */ /* 0x000fe20000100800 */
[----:B------:R-:W-:Y:S01]  /*9ce0*/  @!P4 IMAD.MOV R9, RZ, RZ, -R9 ;  /* 0x000000ffff09c224 */ /* 0x000fe200078e0a09 */
[----:B------:R-:W-:Y:S01]  /*9cf0*/  ISETP.GE.AND P4, PT, R4, RZ, PT ;  /* 0x000000ff0400720c */ /* 0x000fe20003f86270 */
[----:B------:R-:W-:Y:S01]  /*9d00*/  VIADD R4, R3, 0xb4 ;  /* 0x000000b403047836 */ /* 0x000fe20000000000 */
[----:B------:R0:W-:Y:S01]  /*9d10*/  STL [R1+0x6d0], R6 ;  /* 0x0006d00601007387 */ /* 0x0001e20000100800 */
[--C-:B------:R-:W-:Y:S01]  /*9d20*/  @!P1 IMAD.IADD R72, R72, 0x1, -R7.reuse ;  /* 0x0000000148489824 */ /* 0x100fe200078e0a07 */
[----:B------:R-:W-:Y:S01]  /*9d30*/  ISETP.GE.AND P1, PT, R5, RZ, PT ;  /* 0x000000ff0500720c */ /* 0x000fe20003f26270 */
[--C-:B------:R-:W-:Y:S01]  /*9d40*/  @!P2 IMAD.IADD R74, R74, 0x1, -R7.reuse ;  /* 0x000000014a4aa824 */ /* 0x100fe200078e0a07 */
[----:B------:R-:W-:Y:S01]  /*9d50*/  IABS R5, R4 ;  /* 0x0000000400057213 */ /* 0x000fe20000000000 */
[----:B------:R-:W-:Y:S01]  /*9d60*/  @!P3 IMAD.MOV R72, RZ, RZ, -R72 ;  /* 0x000000ffff48b224 */ /* 0x000fe200078e0a48 */
[----:B------:R-:W-:Y:S01]  /*9d70*/  ISETP.GE.AND P2, PT, R4, RZ, PT ;  /* 0x000000ff0400720c */ /* 0x000fe20003f46270 */
[----:B------:R1:W-:Y:S01]  /*9d80*/  STL [R1+0x6d4], R9 ;  /* 0x0006d40901007387 */ /* 0x0003e20000100800 */
[----:B------:R-:W-:Y:S01]  /*9d90*/  @!P6 IMAD.IADD R10, R10, 0x1, -R7 ;  /* 0x000000010a0ae824 */ /* 0x000fe200078e0a07 */
[----:B------:R-:W-:Y:S01]  /*9da0*/  ISETP.GT.U32.AND P6, PT, R7, R74, PT ;  /* 0x0000004a0700720c */ /* 0x000fe20003fc4070 */
[----:B0-----:R-:W-:-:S04]  /*9db0*/  IMAD.HI.U32 R6, R8, R14, RZ ;  /* 0x0000000e08067227 */ /* 0x001fc800078e00ff */
[----:B------:R-:W-:Y:S02]  /*9dc0*/  IMAD.MOV R6, RZ, RZ, -R6 ;  /* 0x000000ffff067224 */ /* 0x000fe400078e0a06 */
[----:B------:R-:W-:Y:S02]  /*9dd0*/  IMAD.MOV.U32 R4, RZ, RZ, R5 ;  /* 0x000000ffff047224 */ /* 0x000fe400078e0005 */
[C---:B------:R-:W-:Y:S02]  /*9de0*/  IMAD R14, R7.reuse, R6, R14 ;  /* 0x00000006070e7224 */ /* 0x040fe400078e020e */
[----:B-1----:R-:W-:Y:S02]  /*9df0*/  IMAD.MOV.U32 R9, RZ, RZ, R2 ;  /* 0x000000ffff097224 */ /* 0x002fe400078e0002 */
[----:B------:R-:W-:Y:S01]  /*9e00*/  IMAD.HI.U32 R12, R8, R4, RZ ;  /* 0x00000004080c7227 */ /* 0x000fe200078e00ff */
[----:B------:R-:W-:-:S03]  /*9e10*/  ISETP.GT.U32.AND P3, PT, R7, R14, PT ;  /* 0x0000000e0700720c */ /* 0x000fc60003f64070 */
[----:B------:R-:W-:Y:S02]  /*9e20*/  VIADD R11, R3, 0xb5 ;  /* 0x000000b5030b7836 */ /* 0x000fe40000000000 */
[----:B------:R-:W-:Y:S01]  /*9e30*/  @!P0 IMAD.MOV R9, RZ, RZ, -R9 ;  /* 0x000000ffff098224 */ /* 0x000fe200078e0a09 */
[----:B------:R-:W-:Y:S01]  /*9e40*/  ISETP.GT.U32.AND P0, PT, R7, R10, PT ;  /* 0x0000000a0700720c */ /* 0x000fe20003f04070 */
[----:B------:R-:W-:Y:S01]  /*9e50*/  IMAD.MOV R12, RZ, RZ, -R12 ;  /* 0x000000ffff0c7224 */ /* 0x000fe200078e0a0c */
[----:B------:R-:W-:Y:S01]  /*9e60*/  IABS R2, R11 ;  /* 0x0000000b00027213 */ /* 0x000fe20000000000 */
[----:B------:R-:W-:Y:S01]  /*9e70*/  VIADD R5, R3, 0xb6 ;  /* 0x000000b603057836 */ /* 0x000fe20000000000 */
[----:B------:R0:W-:Y:S01]  /*9e80*/  STL [R1+0x6c0], R9 ;  /* 0x0006c00901007387 */ /* 0x0001e20000100800 */
[C---:B------:R-:W-:Y:S02]  /*9e90*/  IMAD R4, R7.reuse, R12, R4 ;  /* 0x0000000c07047224 */ /* 0x040fe400078e0204 */
[--C-:B------:R-:W-:Y:S01]  /*9ea0*/  @!P6 IMAD.IADD R74, R74, 0x1, -R7.reuse ;  /* 0x000000014a4ae824 */ /* 0x100fe200078e0a07 */
[----:B------:R-:W-:Y:S01]  /*9eb0*/  STL [R1+0x17e4], R72 ;  /* 0x0017e44801007387 */ /* 0x000fe20000100800 */
[----:B------:R-:W-:Y:S01]  /*9ec0*/  @!P3 IMAD.IADD R14, R14, 0x1, -R7 ;  /* 0x000000010e0eb824 */ /* 0x000fe200078e0a07 */
[----:B------:R-:W-:Y:S01]  /*9ed0*/  ISETP.GT.U32.AND P6, PT, R7, R4, PT ;  /* 0x000000040700720c */ /* 0x000fe20003fc4070 */
[----:B------:R-:W-:Y:S01]  /*9ee0*/  IMAD.HI.U32 R13, R8, R2, RZ ;  /* 0x00000002080d7227 */ /* 0x000fe200078e00ff */
[----:B------:R-:W-:-:S02]  /*9ef0*/  ISETP.GE.AND P3, PT, R5, RZ, PT ;  /* 0x000000ff0500720c */ /* 0x000fc40003f66270 */
[----:B0-----:R-:W-:Y:S01]  /*9f00*/  IABS R9, R5 ;  /* 0x0000000500097213 */ /* 0x001fe20000000000 */
[----:B------:R-:W-:Y:S01]  /*9f10*/  @!P5 IMAD.MOV R74, RZ, RZ, -R74 ;  /* 0x000000ffff4ad224 */ /* 0x000fe200078e0a4a */
[----:B------:R-:W-:Y:S01]  /*9f20*/  ISETP.GT.U32.AND P5, PT, R7, R14, PT ;  /* 0x0000000e0700720c */ /* 0x000fe20003fa4070 */
[----:B------:R-:W-:Y:S01]  /*9f30*/  @!P0 IMAD.IADD R10, R10, 0x1, -R7 ;  /* 0x000000010a0a8824 */ /* 0x000fe200078e0a07 */
[----:B------:R-:W-:Y:S01]  /*9f40*/  ISETP.GE.AND P0, PT, R11, RZ, PT ;  /* 0x000000ff0b00720c */ /* 0x000fe20003f06270 */
[----:B------:R-:W-:-:S04]  /*9f50*/  IMAD.HI.U32 R12, R8, R9, RZ ;  /* 0x00000009080c7227 */ /* 0x000fc800078e00ff */
[----:B------:R-:W-:Y:S02]  /*9f60*/  IMAD.MOV R13, RZ, RZ, -R13 ;  /* 0x000000ffff0d7224 */ /* 0x000fe400078e0a0d */
[----:B------:R-:W-:Y:S02]  /*9f70*/  IMAD.MOV R12, RZ, RZ, -R12 ;  /* 0x000000ffff0c7224 */ /* 0x000fe400078e0a0c */
[----:B------:R-:W-:Y:S02]  /*9f80*/  IMAD R2, R7, R13, R2 ;  /* 0x0000000d07027224 */ /* 0x000fe400078e0202 */
[----:B------:R-:W-:Y:S02]  /*9f90*/  IMAD.MOV.U32 R15, RZ, RZ, R10 ;  /* 0x000000ffff0f7224 */ /* 0x000fe400078e000a */
[----:B------:R-:W-:Y:S02]  /*9fa0*/  VIADD R17, R3, 0xb7 ;  /* 0x000000b703117836 */ /* 0x000fe40000000000 */
[----:B------:R-:W-:-:S02]  /*9fb0*/  IMAD R9, R7, R12, R9 ;  /* 0x0000000c07097224 */ /* 0x000fc400078e0209 */
[----:B------:R-:W-:Y:S01]  /*9fc0*/  @!P4 IMAD.MOV R15, RZ, RZ, -R15 ;  /* 0x000000ffff0fc224 */ /* 0x000fe200078e0a0f */
[C---:B------:R-:W-:Y:S01]  /*9fd0*/  ISETP.GT.U32.AND P4, PT, R7.reuse, R2, PT ;  /* 0x000000020700720c */ /* 0x040fe20003f84070 */
[--C-:B------:R-:W-:Y:S01]  /*9fe0*/  @!P6 IMAD.IADD R4, R4, 0x1, -R7.reuse ;  /* 0x000000010404e824 */ /* 0x100fe200078e0a07 */
[----:B------:R-:W-:Y:S01]  /*9ff0*/  IABS R6, R17 ;  /* 0x0000001100067213 */ /* 0x000fe20000000000 */
[----:B------:R-:W-:Y:S01]  /*a000*/  @!P5 IMAD.IADD R14, R14, 0x1, -R7 ;  /* 0x000000010e0ed824 */ /* 0x000fe200078e0a07 */
[----:B------:R-:W-:Y:S01]  /*a010*/  ISETP.GT.U32.AND P5, PT, R7, R9, PT ;  /* 0x000000090700720c */ /* 0x000fe20003fa4070 */
[----:B------:R-:W-:Y:S01]  /*a020*/  VIADD R5, R3, 0xb8 ;  /* 0x000000b803057836 */ /* 0x000fe20000000000 */
[----:B------:R-:W-:Y:S01]  /*a030*/  ISETP.GT.U32.AND P6, PT, R7, R4, PT ;  /* 0x000000040700720c */ /* 0x000fe20003fc4070 */
[----:B------:R-:W-:Y:S01]  /*a040*/  IMAD.HI.U32 R11, R8, R6, RZ ;  /* 0x00000006080b7227 */ /* 0x000fe200078e00ff */
[----:B------:R0:W-:Y:S02]  /*a050*/  STL [R1+0x6bc], R15 ;  /* 0x0006bc0f01007387 */ /* 0x0001e40000100800 */
[----:B------:R-:W-:Y:S01]  /*a060*/  IABS R12, R5 ;  /* 0x00000005000c7213 */ /* 0x000fe20000000000 */
[----:B------:R-:W-:-:S02]  /*a070*/  IMAD.MOV R11, RZ, RZ, -R11 ;  /* 0x000000ffff0b7224 */ /* 0x000fc400078e0a0b */
[--C-:B------:R-:W-:Y:S01]  /*a080*/  @!P4 IMAD.IADD R2, R2, 0x1, -R7.reuse ;  /* 0x000000010202c824 */ /* 0x100fe200078e0a07 */
[----:B------:R-:W-:Y:S01]  /*a090*/  ISETP.GE.AND P4, PT, R17, RZ, PT ;  /* 0x000000ff1100720c */ /* 0x000fe20003f86270 */
[----:B------:R-:W-:Y:S02]  /*a0a0*/  IMAD R6, R7, R11, R6 ;  /* 0x0000000b07067224 */ /* 0x000fe400078e0206 */
[--C-:B------:R-:W-:Y:S01]  /*a0b0*/  @!P5 IMAD.IADD R9, R9, 0x1, -R7.reuse ;  /* 0x000000010909d824 */ /* 0x100fe200078e0a07 */
[C---:B------:R-:W-:Y:S01]  /*a0c0*/  ISETP.GT.U32.AND P5, PT, R7.reuse, R2, PT ;  /* 0x000000020700720c */ /* 0x040fe20003fa4070 */
[----:B------:R-:W-:Y:S01]  /*a0d0*/  @!P6 IMAD.IADD R4, R4, 0x1, -R7 ;  /* 0x000000010404e824 */ /* 0x000fe200078e0a07 */
[----:B------:R-:W-:Y:S01]  /*a0e0*/  ISETP.GT.U32.AND P6, PT, R7, R6, PT ;  /* 0x000000060700720c */ /* 0x000fe20003fc4070 */
[----:B------:R-:W-:-:S04]  /*a0f0*/  IMAD.HI.U32 R16, R8, R12, RZ ;  /* 0x0000000c08107227 */ /* 0x000fc800078e00ff */
[----:B------:R-:W-:Y:S02]  /*a100*/  IMAD.MOV R16, RZ, RZ, -R16 ;  /* 0x000000ffff107224 */ /* 0x000fe400078e0a10 */
[C---:B------:R-:W-:Y:S02]  /*a110*/  VIADD R10, R3.reuse, 0xba ;  /* 0x000000ba030a7836 */ /* 0x040fe40000000000 */
[----:B------:R-:W-:Y:S02]  /*a120*/  VIADD R13, R3, 0xb9 ;  /* 0x000000b9030d7836 */ /* 0x000fe40000000000 */
[----:B------:R-:W-:Y:S01]  /*a130*/  IMAD R12, R7, R16, R12 ;  /* 0x00000010070c7224 */ /* 0x000fe200078e020c */
[----:B------:R-:W-:Y:S01]  /*a140*/  IABS R18, R10 ;  /* 0x0000000a00127213 */ /* 0x000fe20000000000 */
[----:B------:R-:W-:Y:S01]  /*a150*/  VIADD R11, R3, 0xbb ;  /* 0x000000bb030b7836 */ /* 0x000fe20000000000 */
[----:B0-----:R-:W-:Y:S01]  /*a160*/  IABS R15, R13 ;  /* 0x0000000d000f7213 */ /* 0x001fe20000000000 */
[--C-:B------:R-:W-:Y:S01]  /*a170*/  @!P5 IMAD.IADD R2, R2, 0x1, -R7.reuse ;  /* 0x000000010202d824 */ /* 0x100fe200078e0a07 */
[C---:B------:R-:W-:Y:S01]  /*a180*/  ISETP.GT.U32.AND P5, PT, R7.reuse, R12, PT ;  /* 0x0000000c0700720c */ /* 0x040fe20003fa4070 */
[----:B------:R-:W-:Y:S01]  /*a190*/  @!P6 IMAD.IADD R6, R6, 0x1, -R7 ;  /* 0x000000010606e824 */ /* 0x000fe200078e0a07 */
[----:B------:R-:W-:Y:S01]  /*a1a0*/  ISETP.GT.U32.AND P6, PT, R7, R9, PT ;  /* 0x000000090700720c */ /* 0x000fe20003fc4070 */
[----:B------:R-:W-:Y:S01]  /*a1b0*/  IMAD.MOV.U32 R17, RZ, RZ, R18 ;  /* 0x000000ffff117224 */ /* 0x000fe200078e0012 */
[----:B------:R-:W-:Y:S01]  /*a1c0*/  IABS R19, R11 ;  /* 0x0000000b00137213 */ /* 0x000fe20000000000 */
[----:B------:R-:W-:-:S02]  /*a1d0*/  IMAD.MOV.U32 R21, RZ, RZ, R14 ;  /* 0x000000ffff157224 */ /* 0x000fc400078e000e */
[----:B------:R-:W-:-:S04]  /*a1e0*/  IMAD.HI.U32 R18, R8, R15, RZ ;  /* 0x0000000f08127227 */ /* 0x000fc800078e00ff */
[----:B------:R-:W-:Y:S02]  /*a1f0*/  IMAD.MOV.U32 R20, RZ, RZ, R4 ;  /* 0x000000ffff147224 */ /* 0x000fe400078e0004 */
[----:B------:R-:W-:Y:S01]  /*a200*/  @!P1 IMAD.MOV R21, RZ, RZ, -R21 ;  /* 0x000000ffff159224 */ /* 0x000fe200078e0a15 */
[----:B------:R-:W-:Y:S01]  /*a210*/  ISETP.GT.U32.AND P1, PT, R7, R6, PT ;  /* 0x000000060700720c */ /* 0x000fe20003f24070 */
[----:B------:R-:W-:Y:S02]  /*a220*/  IMAD.MOV R18, RZ, RZ, -R18 ;  /* 0x000000ffff127224 */ /* 0x000fe400078e0a12 */
[----:B------:R-:W-:Y:S01]  /*a230*/  @!P2 IMAD.MOV R20, RZ, RZ, -R20 ;  /* 0x000000ffff14a224 */ /* 0x000fe200078e0a14 */
[----:B------:R-:W-:Y:S01]  /*a240*/  ISETP.GE.AND P2, PT, R5, RZ, PT ;  /* 0x000000ff0500720c */ /* 0x000fe20003f46270 */
[----:B------:R-:W-:Y:S01]  /*a250*/  IMAD.HI.U32 R5, R8, R19, RZ ;  /* 0x0000001308057227 */ /* 0x000fe200078e00ff */
[----:B------:R-:W-:Y:S03]  /*a260*/  STL [R1+0x6b4], R21 ;  /* 0x0006b41501007387 */ /* 0x000fe60000100800 */
[----:B------:R-:W-:Y:S01]  /*a270*/  IMAD R15, R7, R18, R15 ;  /* 0x00000012070f7224 */ /* 0x000fe200078e020f */
[----:B------:R0:W-:Y:S01]  /*a280*/  STL [R1+0x6b8], R20 ;  /* 0x0006b81401007387 */ /* 0x0001e20000100800 */
[----:B------:R-:W-:-:S02]  /*a290*/  IMAD.MOV R5, RZ, RZ, -R5 ;  /* 0x000000ffff057224 */ /* 0x000fc400078e0a05 */
[--C-:B------:R-:W-:Y:S02]  /*a2a0*/  @!P5 IMAD.IADD R12, R12, 0x1, -R7.reuse ;  /* 0x000000010c0cd824 */ /* 0x100fe400078e0a07 */
[----:B------:R-:W-:Y:S01]  /*a2b0*/  @!P6 IMAD.IADD R9, R9, 0x1, -R7 ;  /* 0x000000010909e824 */ /* 0x000fe200078e0a07 */
[C---:B------:R-:W-:Y:S01]  /*a2c0*/  ISETP.GT.U32.AND P6, PT, R7.reuse, R15, PT ;  /* 0x0000000f0700720c */ /* 0x040fe20003fc4070 */
[C---:B------:R-:W-:Y:S02]  /*a2d0*/  IMAD R5, R7.reuse, R5, R19 ;  /* 0x0000000507057224 */ /* 0x040fe400078e0213 */
[----:B------:R-:W-:Y:S02]  /*a2e0*/  @!P3 IMAD.MOV R9, RZ, RZ, -R9 ;  /* 0x000000ffff09b224 */ /* 0x000fe400078e0a09 */
[----:B0-----:R-:W-:Y:S01]  /*a2f0*/  IMAD.MOV.U32 R20, RZ, RZ, R2 ;  /* 0x000000ffff147224 */ /* 0x001fe200078e0002 */
[----:B------:R-:W-:Y:S01]  /*a300*/  ISETP.GT.U32.AND P3, PT, R7, R5, PT ;  /* 0x000000050700720c */ /* 0x000fe20003f64070 */
[----:B------:R-:W-:-:S04]  /*a310*/  IMAD.HI.U32 R14, R8, R17, RZ ;  /* 0x00000011080e7227 */ /* 0x000fc800078e00ff */
[----:B------:R-:W-:Y:S01]  /*a320*/  @!P0 IMAD.MOV R20, RZ, RZ, -R20 ;  /* 0x000000ffff148224 */ /* 0x000fe200078e0a14 */
[----:B------:R-:W-:Y:S01]  /*a330*/  ISETP.GT.U32.AND P0, PT, R7, R12, PT ;  /* 0x0000000c0700720c */ /* 0x000fe20003f04070 */
[----:B------:R-:W-:Y:S02]  /*a340*/  VIADD R4, R3, 0xbc ;  /* 0x000000bc03047836 */ /* 0x000fe40000000000 */
[----:B------:R-:W-:Y:S01]  /*a350*/  IMAD.MOV R14, RZ, RZ, -R14 ;  /* 0x000000ffff0e7224 */ /* 0x000fe200078e0a0e */
[----:B------:R-:W-:Y:S01]  /*a360*/  STL [R1+0x6a8], R20 ;  /* 0x0006a81401007387 */ /* 0x000fe20000100800 */
[--C-:B------:R-:W-:Y:S01]  /*a370*/  @!P1 IMAD.IADD R6, R6, 0x1, -R7.reuse ;  /* 0x0000000106069824 */ /* 0x100fe200078e0a07 */
[----:B------:R-:W-:Y:S01]  /*a380*/  ISETP.GE.AND P1, PT, R13, RZ, PT ;  /* 0x000000ff0d00720c */ /* 0x000fe20003f26270 */
[----:B------:R-:W-:Y:S01]  /*a390*/  @!P6 IMAD.IADD R15, R15, 0x1, -R7 ;  /* 0x000000010f0fe824 */ /* 0x000fe200078e0a07 */
[----:B------:R-:W-:Y:S01]  /*a3a0*/  IABS R13, R4 ;  /* 0x00000004000d7213 */ /* 0x000fe20000000000 */
[----:B------:R-:W-:Y:S01]  /*a3b0*/  IMAD R17, R7, R14, R17 ;  /* 0x0000000e07117224 */ /* 0x000fe200078e0211 */
[----:B------:R-:W-:Y:S01]  /*a3c0*/  STL [R1+0x6ac], R9 ;  /* 0x0006ac0901007387 */ /* 0x000fe20000100800 */
[----:B------:R-:W-:Y:S01]  /*a3d0*/  VIADD R14, R3, 0xbd ;  /* 0x000000bd030e7836 */ /* 0x000fe20000000000 */
[C---:B------:R-:W-:Y:S01]  /*a3e0*/  ISETP.GT.U32.AND P6, PT, R7.reuse, R15, PT ;  /* 0x0000000f0700720c */ /* 0x040fe20003fc4070 */
[----:B------:R-:W-:Y:S01]  /*a3f0*/  @!P0 IMAD.IADD R12, R12, 0x1, -R7 ;  /* 0x000000010c0c8824 */ /* 0x000fe200078e0a07 */
[----:B------:R-:W-:Y:S01]  /*a400*/  ISETP.GT.U32.AND P5, PT, R7, R17, PT ;  /* 0x000000110700720c */ /* 0x000fe20003fa4070 */
[----:B------:R-:W-:Y:S01]  /*a410*/  IMAD.HI.U32 R16, R8, R13, RZ ;  /* 0x0000000d08107227 */ /* 0x000fe200078e00ff */
[----:B------:R-:W-:-:S02]  /*a420*/  IABS R2, R14 ;  /* 0x0000000e00027213 */ /* 0x000fc40000000000 */
[----:B------:R-:W-:Y:S01]  /*a430*/  ISETP.GE.AND P0, PT, R11, RZ, PT ;  /* 0x000000ff0b00720c */ /* 0x000fe20003f06270 */
[----:B------:R-:W-:Y:S01]  /*a440*/  @!P4 IMAD.MOV R6, RZ, RZ, -R6 ;  /* 0x000000ffff06c224 */ /* 0x000fe200078e0a06 */
[----:B------:R-:W-:Y:S01]  /*a450*/  ISETP.GE.AND P4, PT, R10, RZ, PT ;  /* 0x000000ff0a00720c */ /* 0x000fe20003f86270 */
[----:B------:R-:W-:Y:S02]  /*a460*/  IMAD.MOV.U32 R76, RZ, RZ, R12 ;  /* 0x000000ffff4c7224 */ /* 0x000fe400078e000c */
[----:B------:R-:W-:Y:S01]  /*a470*/  @!P3 IMAD.IADD R5, R5, 0x1, -R7 ;  /* 0x000000010505b824 */ /* 0x000fe200078e0a07 */
[----:B------:R0:W-:Y:S01]  /*a480*/  STL [R1+0x6b0], R6 ;  /* 0x0006b00601007387 */ /* 0x0001e20000100800 */
[----:B------:R-:W-:Y:S01]  /*a490*/  IMAD.MOV R16, RZ, RZ, -R16 ;  /* 0x000000ffff107224 */ /* 0x000fe200078e0a10 */
[----:B------:R-:W-:Y:S01]  /*a4a0*/  ISETP.GE.AND P3, PT, R4, RZ, PT ;  /* 0x000000ff0400720c */ /* 0x000fe20003f66270 */
[----:B------:R-:W-:Y:S01]  /*a4b0*/  @!P2 IMAD.MOV R76, RZ, RZ, -R76 ;  /* 0x000000ffff4ca224 */ /* 0x000fe200078e0a4c */
[C---:B------:R-:W-:Y:S01]  /*a4c0*/  ISETP.GT.U32.AND P2, PT, R7.reuse, R5, PT ;  /* 0x000000050700720c */ /* 0x040fe20003f44070 */
[----:B------:R-:W-:-:S02]  /*a4d0*/  IMAD R13, R7, R16, R13 ;  /* 0x00000010070d7224 */ /* 0x000fc400078e020d */
[--C-:B------:R-:W-:Y:S02]  /*a4e0*/  @!P6 IMAD.IADD R15, R15, 0x1, -R7.reuse ;  /* 0x000000010f0fe824 */ /* 0x100fe400078e0a07 */
[----:B------:R-:W-:Y:S01]  /*a4f0*/  @!P5 IMAD.IADD R17, R17, 0x1, -R7 ;  /* 0x000000011111d824 */ /* 0x000fe200078e0a07 */
[----:B------:R-:W-:Y:S01]  /*a500*/  ISETP.GT.U32.AND P6, PT, R7, R13, PT ;  /* 0x0000000d0700720c */ /* 0x000fe20003fc4070 */
[----:B0-----:R-:W-:-:S03]  /*a510*/  IMAD.HI.U32 R6, R8, R2, RZ ;  /* 0x0000000208067227 */ /* 0x001fc600078e00ff */
[----:B------:R-:W-:Y:S01]  /*a520*/  ISETP.GT.U32.AND P5, PT, R7, R17, PT ;  /* 0x000000110700720c */ /* 0x000fe20003fa4070 */
[----:B------:R-:W-:Y:S02]  /*a530*/  IMAD.MOV R6, RZ, RZ, -R6 ;  /* 0x000000ffff067224 */ /* 0x000fe400078e0a06 */
[--C-:B------:R-:W-:Y:S02]  /*a540*/  @!P2 IMAD.IADD R5, R5, 0x1, -R7.reuse ;  /* 0x000000010505a824 */ /* 0x100fe400078e0a07 */
[----:B------:R-:W-:Y:S02]  /*a550*/  IMAD R2, R7, R6, R2 ;  /* 0x0000000607027224 */ /* 0x000fe400078e0202 */
[----:B------:R-:W-:Y:S02]  /*a560*/  VIADD R4, R3, 0xbe ;  /* 0x000000be03047836 */ /* 0x000fe40000000000 */
[----:B------:R-:W-:Y:S01]  /*a570*/  @!P6 IMAD.IADD R13, R13, 0x1, -R7 ;  /* 0x000000010d0de824 */ /* 0x000fe200078e0a07 */
[----:B------:R-:W-:Y:S01]  /*a580*/  ISETP.GT.U32.AND P2, PT, R7, R2, PT ;  /* 0x000000020700720c */ /* 0x000fe20003f44070 */
[----:B------:R-:W-:Y:S01]  /*a590*/  IMAD.MOV.U32 R78, RZ, RZ, R15 ;  /* 0x000000ffff4e7224 */ /* 0x000fe200078e000f */
[----:B------:R-:W-:Y:S01]  /*a5a0*/  IABS R16, R4 ;  /* 0x0000000400107213 */ /* 0x000fe20000000000 */
[----:B------:R-:W-:Y:S01]  /*a5b0*/  @!P5 IMAD.IADD R17, R17, 0x1, -R7 ;  /* 0x000000011111d824 */ /* 0x000fe200078e0a07 */
[----:B------:R-:W-:Y:S01]  /*a5c0*/  ISETP.GT.U32.AND P6, PT, R7, R13, PT ;  /* 0x0000000d0700720c */ /* 0x000fe20003fc4070 */
[C---:B------:R-:W-:Y:S01]  /*a5d0*/  VIADD R9, R3.reuse, 0xbf ;  /* 0x000000bf03097836 */ /* 0x040fe20000000000 */
[----:B------:R-:W-:Y:S01]  /*a5e0*/  ISETP.GE.AND P5, PT, R14, RZ, PT ;  /* 0x000000ff0e00720c */ /* 0x000fe20003fa6270 */
[----:B------:R-:W-:-:S02]  /*a5f0*/  VIADD R10, R3, 0xc0 ;  /* 0x000000c0030a7836 */ /* 0x000fc40000000000 */
[----:B------:R-:W-:Y:S02]  /*a600*/  IMAD.MOV.U32 R19, RZ, RZ, R17 ;  /* 0x000000ffff137224 */ /* 0x000fe400078e0011 */
[----:B------:R-:W-:Y:S01]  /*a610*/  @!P1 IMAD.MOV R78, RZ, RZ, -R78 ;  /* 0x000000ffff4e9224 */ /* 0x000fe200078e0a4e */
[----:B------:R-:W-:Y:S01]  /*a620*/  ISETP.GE.AND P1, PT, R4, RZ, PT ;  /* 0x000000ff0400720c */ /* 0x000fe20003f26270 */
[----:B------:R-:W-:Y:S01]  /*a630*/  @!P2 IMAD.IADD R2, R2, 0x1, -R7 ;  /* 0x000000010202a824 */ /* 0x000fe200078e0a07 */
[----:B------:R-:W-:Y:S01]  /*a640*/  IABS R4, R9 ;  /* 0x0000000900047213 */ /* 0x000fe20000000000 */
[----:B------:R-:W-:Y:S01]  /*a650*/  VIADD R6, R3, 0xc1 ;  /* 0x000000c103067836 */ /* 0x000fe20000000000 */
[----:B------:R-:W-:Y:S01]  /*a660*/  IABS R80, R10 ;  /* 0x0000000a00507213 */ /* 0x000fe20000000000 */
[----:B------:R-:W-:Y:S01]  /*a670*/  @!P4 IMAD.MOV R19, RZ, RZ, -R19 ;  /* 0x000000ffff13c224 */ /* 0x000fe200078e0a13 */
[----:B------:R-:W-:Y:S01]  /*a680*/  ISETP.GT.U32.AND P2, PT, R7, R2, PT ;  /* 0x000000020700720c */ /* 0x000fe20003f44070 */
[----:B------:R-:W-:Y:S01]  /*a690*/  @!P6 IMAD.IADD R13, R13, 0x1, -R7 ;  /* 0x000000010d0de824 */ /* 0x000fe200078e0a07 */
[----:B------:R-:W-:Y:S01]  /*a6a0*/  ISETP.GE.AND P4, PT, R9, RZ, PT ;  /* 0x000000ff0900720c */ /* 0x000fe20003f86270 */
[----:B------:R-:W-:Y:S01]  /*a6b0*/  IMAD.HI.U32 R9, R8, R16, RZ ;  /* 0x0000001008097227 */ /* 0x000fe200078e00ff */
[----:B------:R-:W-:Y:S01]  /*a6c0*/  ISETP.GE.AND P6, PT, R6, RZ, PT ;  /* 0x000000ff0600720c */ /* 0x000fe20003fc6270 */
[----:B------:R-:W-:Y:S01]  /*a6d0*/  STL [R1+0x6a0], R19 ;  /* 0x0006a01301007387 */ /* 0x000fe20000100800 */
[----:B------:R-:W-:Y:S01]  /*a6e0*/  IABS R82, R6 ;  /* 0x0000000600527213 */ /* 0x000fe20000000000 */
[----:B------:R-:W-:-:S02]  /*a6f0*/  IMAD.MOV.U32 R18, RZ, RZ, R5 ;  /* 0x000000ffff127224 */ /* 0x000fc400078e0005 */
[----:B------:R-:W-:Y:S02]  /*a700*/  IMAD.MOV R9, RZ, RZ, -R9 ;  /* 0x000000ffff097224 */ /* 0x000fe400078e0a09 */
[----:B------:R-:W-:-:S04]  /*a710*/  IMAD.HI.U32 R5, R8, R4, RZ ;  /* 0x0000000408057227 */ /* 0x000fc800078e00ff */
[----:B------:R-:W-:-:S04]  /*a720*/  IMAD.HI.U32 R6, R8, R80, RZ ;  /* 0x0000005008067227 */ /* 0x000fc800078e00ff */
[----:B------:R-:W-:Y:S02]  /*a730*/  IMAD.MOV.U32 R11, RZ, RZ, R13 ;  /* 0x000000ffff0b7224 */ /* 0x000fe400078e000d */
[C---:B------:R-:W-:Y:S02]  /*a740*/  IMAD R16, R7.reuse, R9, R16 ;  /* 0x0000000907107224 */ /* 0x040fe400078e0210 */
[----:B------:R-:W-:Y:S02]  /*a750*/  IMAD.MOV R13, RZ, RZ, -R5 ;  /* 0x000000ffff0d7224 */ /* 0x000fe400078e0a05 */
[----:B------:R-:W-:Y:S02]  /*a760*/  IMAD.MOV R6, RZ, RZ, -R6 ;  /* 0x000000ffff067224 */ /* 0x000fe400078e0a06 */
[----:B------:R-:W-:Y:S02]  /*a770*/  @!P2 IMAD.IADD R2, R2, 0x1, -R7 ;  /* 0x000000010202a824 */ /* 0x000fe400078e0a07 */
[----:B------:R-:W-:Y:S01]  /*a780*/  @!P3 IMAD.MOV R11, RZ, RZ, -R11 ;  /* 0x000000ffff0bb224 */ /* 0x000fe200078e0a0b */
[C---:B------:R-:W-:Y:S01]  /*a790*/  ISETP.GT.U32.AND P3, PT, R7.reuse, R16, PT ;  /* 0x000000100700720c */ /* 0x040fe20003f64070 */
[----:B------:R-:W-:-:S02]  /*a7a0*/  IMAD R13, R7, R13, R4 ;  /* 0x0000000d070d7224 */ /* 0x000fc400078e0204 */
[C---:B------:R-:W-:Y:S02]  /*a7b0*/  IMAD R80, R7.reuse, R6, R80 ;  /* 0x0000000607507224 */ /* 0x040fe400078e0250 */
[----:B------:R-:W-:Y:S01]  /*a7c0*/  IMAD.MOV.U32 R9, RZ, RZ, R2 ;  /* 0x000000ffff097224 */ /* 0x000fe200078e0002 */
[----:B------:R-:W-:Y:S01]  /*a7d0*/  ISETP.GT.U32.AND P2, PT, R7, R13, PT ;  /* 0x0000000d0700720c */ /* 0x000fe20003f44070 */
[----:B------:R-:W-:-:S04]  /*a7e0*/  IMAD.HI.U32 R5, R8, R82, RZ ;  /* 0x0000005208057227 */ /* 0x000fc800078e00ff */
[----:B------:R-:W-:Y:S01]  /*a7f0*/  @!P5 IMAD.MOV R9, RZ, RZ, -R9 ;  /* 0x000000ffff09d224 */ /* 0x000fe200078e0a09 */
[----:B------:R-:W-:Y:S01]  /*a800*/  ISETP.GT.U32.AND P5, PT, R7, R80, PT ;  /* 0x000000500700720c */ /* 0x000fe20003fa4070 */
[----:B------:R-:W-:Y:S02]  /*a810*/  IMAD.MOV R5, RZ, RZ, -R5 ;  /* 0x000000ffff057224 */ /* 0x000fe400078e0a05 */
[C---:B------:R-:W-:Y:S02]  /*a820*/  VIADD R17, R3.reuse, 0xc2 ;  /* 0x000000c203117836 */ /* 0x040fe40000000000 */
[----:B------:R-:W-:Y:S02]  /*a830*/  VIADD R12, R3, 0xc3 ;  /* 0x000000c3030c7836 */ /* 0x000fe40000000000 */
[--C-:B------:R-:W-:Y:S02]  /*a840*/  @!P3 IMAD.IADD R16, R16, 0x1, -R7.reuse ;  /* 0x000000011010b824 */ /* 0x100fe400078e0a07 */
[----:B------:R-:W-:Y:S01]  /*a850*/  @!P0 IMAD.MOV R18, RZ, RZ, -R18 ;  /* 0x000000ffff128224 */ /* 0x000fe200078e0a12 */
[----:B------:R-:W-:Y:S01]  /*a860*/  IABS R4, R12 ;  /* 0x0000000c00047213 */ /* 0x000fe20000000000 */
[----:B------:R-:W-:Y:S01]  /*a870*/  IMAD R82, R7, R5, R82 ;  /* 0x0000000507527224 */ /* 0x000fe200078e0252 */
[----:B------:R-:W-:Y:S01]  /*a880*/  IABS R5, R17 ;  /* 0x0000001100057213 */ /* 0x000fe20000000000 */
[--C-:B------:R-:W-:Y:S01]  /*a890*/  @!P2 IMAD.IADD R13, R13, 0x1, -R7.reuse ;  /* 0x000000010d0da824 */ /* 0x100fe200078e0a07 */
[C---:B------:R-:W-:Y:S01]  /*a8a0*/  ISETP.GT.U32.AND P3, PT, R7.reuse, R16, PT ;  /* 0x000000100700720c */ /* 0x040fe20003f64070 */
[----:B------:R-:W-:Y:S01]  /*a8b0*/  @!P5 IMAD.IADD R80, R80, 0x1, -R7 ;  /* 0x000000015050d824 */ /* 0x000fe200078e0a07 */
[----:B------:R0:W-:Y:S01]  /*a8c0*/  STL [R1+0x6a4], R18 ;  /* 0x0006a41201007387 */ /* 0x0001e20000100800 */
[----:B------:R-:W-:Y:S01]  /*a8d0*/  IMAD.HI.U32 R14, R8, R5, RZ ;  /* 0x00000005080e7227 */ /* 0x000fe200078e00ff */
[----:B------:R-:W-:-:S02]  /*a8e0*/  ISETP.GT.U32.AND P2, PT, R7, R13, PT ;  /* 0x0000000d0700720c */ /* 0x000fc40003f44070 */
[----:B------:R-:W-:Y:S01]  /*a8f0*/  STL [R1+0x698], R11 ;  /* 0x0006980b01007387 */ /* 0x000fe20000100800 */
[----:B------:R-:W-:Y:S01]  /*a900*/  ISETP.GT.U32.AND P5, PT, R7, R80, PT ;  /* 0x000000500700720c */ /* 0x000fe20003fa4070 */
[----:B------:R-:W-:Y:S01]  /*a910*/  IMAD.MOV R14, RZ, RZ, -R14 ;  /* 0x000000ffff0e7224 */ /* 0x000fe200078e0a0e */
[----:B------:R-:W-:Y:S01]  /*a920*/  ISETP.GE.AND P0, PT, R10, RZ, PT ;  /* 0x000000ff0a00720c */ /* 0x000fe20003f06270 */
[----:B------:R1:W-:Y:S01]  /*a930*/  STL [R1+0x694], R9 ;  /* 0x0006940901007387 */ /* 0x0003e20000100800 */
[----:B------:R-:W-:Y:S02]  /*a940*/  VIADD R6, R3, 0xc4 ;  /* 0x000000c403067836 */ /* 0x000fe40000000000 */
[----:B------:R-:W-:Y:S01]  /*a950*/  @!P3 IMAD.IADD R16, R16, 0x1, -R7 ;  /* 0x000000011010b824 */ /* 0x000fe200078e0a07 */
[C---:B------:R-:W-:Y:S01]  /*a960*/  ISETP.GT.U32.AND P3, PT, R7.reuse, R82, PT ;  /* 0x000000520700720c */ /* 0x040fe20003f64070 */
[----:B------:R-:W-:Y:S01]  /*a970*/  IMAD R5, R7, R14, R5 ;  /* 0x0000000e07057224 */ /* 0x000fe200078e0205 */
[----:B------:R-:W-:Y:S01]  /*a980*/  IABS R10, R6 ;  /* 0x00000006000a7213 */ /* 0x000fe20000000000 */
[----:B------:R-:W-:-:S02]  /*a990*/  @!P2 IMAD.IADD R13, R13, 0x1, -R7 ;  /* 0x000000010d0da824 */ /* 0x000fc400078e0a07 */
[----:B0-----:R-:W-:Y:S01]  /*a9a0*/  IMAD.MOV.U32 R18, RZ, RZ, R16 ;  /* 0x000000ffff127224 */ /* 0x001fe200078e0010 */
[----:B------:R-:W-:Y:S01]  /*a9b0*/  ISETP.GT.U32.AND P2, PT, R7, R5, PT ;  /* 0x000000050700720c */ /* 0x000fe20003f44070 */
[----:B-1----:R-:W-:-:S04]  /*a9c0*/  IMAD.HI.U32 R9, R8, R4, RZ ;  /* 0x0000000408097227 */ /* 0x002fc800078e00ff */
[----:B------:R-:W-:Y:S02]  /*a9d0*/  IMAD.MOV R9, RZ, RZ, -R9 ;  /* 0x000000ffff097224 */ /* 0x000fe400078e0a09 */
[--C-:B------:R-:W-:Y:S02]  /*a9e0*/  @!P5 IMAD.IADD R80, R80, 0x1, -R7.reuse ;  /* 0x000000015050d824 */ /* 0x100fe400078e0a07 */
[----:B------:R-:W-:Y:S02]  /*a9f0*/  IMAD R4, R7, R9, R4 ;  /* 0x0000000907047224 */ /* 0x000fe400078e0204 */
[----:B------:R-:W-:Y:S02]  /*aa00*/  VIADD R9, R3, 0xc6 ;  /* 0x000000c603097836 */ /* 0x000fe40000000000 */
[----:B------:R-:W-:Y:S01]  /*aa10*/  @!P1 IMAD.MOV R18, RZ, RZ, -R18 ;  /* 0x000000ffff129224 */ /* 0x000fe200078e0a12 */
[----:B------:R-:W-:Y:S01]  /*aa20*/  ISETP.GT.U32.AND P5, PT, R7, R4, PT ;  /* 0x000000040700720c */ /* 0x000fe20003fa4070 */
[----:B------:R-:W-:Y:S01]  /*aa30*/  VIADD R2, R3, 0xc5 ;  /* 0x000000c503027836 */ /* 0x000fe20000000000 */
[----:B------:R-:W-:Y:S01]  /*aa40*/  IABS R16, R9 ;  /* 0x0000000900107213 */ /* 0x000fe20000000000 */
[--C-:B------:R-:W-:Y:S01]  /*aa50*/  @!P3 IMAD.IADD R82, R82, 0x1, -R7.reuse ;  /* 0x000000015252b824 */ /* 0x100fe200078e0a07 */
[----:B------:R0:W-:Y:S01]  /*aa60*/  STL [R1+0x690], R18 ;  /* 0x0006901201007387 */ /* 0x0001e20000100800 */
[----:B------:R-:W-:Y:S01]  /*aa70*/  @!P2 IMAD.IADD R5, R5, 0x1, -R7 ;  /* 0x000000010505a824 */ /* 0x000fe200078e0a07 */
[----:B------:R-:W-:Y:S01]  /*aa80*/  IABS R11, R2 ;  /* 0x00000002000b7213 */ /* 0x000fe20000000000 */
[----:B------:R-:W-:Y:S01]  /*aa90*/  IMAD.HI.U32 R15, R8, R10, RZ ;  /* 0x0000000a080f7227 */ /* 0x000fe200078e00ff */
[----:B------:R-:W-:-:S02]  /*aaa0*/  ISETP.GT.U32.AND P1, PT, R7, R82, PT ;  /* 0x000000520700720c */ /* 0x000fc40003f24070 */
[----:B------:R-:W-:Y:S01]  /*aab0*/  ISETP.GE.AND P2, PT, R12, RZ, PT ;  /* 0x000000ff0c00720c */ /* 0x000fe20003f46270 */
[----:B------:R-:W-:Y:S01]  /*aac0*/  IMAD.MOV.U32 R12, RZ, RZ, R16 ;  /* 0x000000ffff0c7224 */ /* 0x000fe200078e0010 */
[----:B------:R-:W-:Y:S01]  /*aad0*/  ISETP.GE.AND P3, PT, R17, RZ, PT ;  /* 0x000000ff1100720c */ /* 0x000fe20003f66270 */
[----:B------:R-:W-:Y:S01]  /*aae0*/  @!P5 IMAD.IADD R4, R4, 0x1, -R7 ;  /* 0x000000010404d824 */ /* 0x000fe200078e0a07 */
[----:B------:R-:W-:Y:S01]  /*aaf0*/  ISETP.GT.U32.AND P5, PT, R7, R5, PT ;  /* 0x000000050700720c */ /* 0x000fe20003fa4070 */
[----:B0-----:R-:W-:Y:S02]  /*ab00*/  IMAD.MOV.U32 R18, RZ, RZ, R13 ;  /* 0x000000ffff127224 */ /* 0x001fe400078e000d */
[----:B------:R-:W-:-:S04]  /*ab10*/  IMAD.HI.U32 R14, R8, R11, RZ ;  /* 0x0000000b080e7227 */ /* 0x000fc800078e00ff */
[----:B------:R-:W-:Y:S01]  /*ab20*/  @!P4 IMAD.MOV R18, RZ, RZ, -R18 ;  /* 0x000000ffff12c224 */ /* 0x000fe200078e0a12 */
[C---:B------:R-:W-:Y:S01]  /*ab30*/  ISETP.GT.U32.AND P4, PT, R7.reuse, R4, PT ;  /* 0x000000040700720c */ /* 0x040fe20003f84070 */
[----:B------:R-:W-:Y:S02]  /*ab40*/  IMAD.MOV R15, RZ, RZ, -R15 ;  /* 0x000000ffff0f7224 */ /* 0x000fe400078e0a0f */
[----:B------:R-:W-:Y:S01]  /*ab50*/  IMAD.HI.U32 R13, R8, R12, RZ ;  /* 0x0000000c080d7227 */ /* 0x000fe200078e00ff */
[----:B------:R-:W-:Y:S03]  /*ab60*/  STL [R1+0x68c], R18 ;  /* 0x00068c1201007387 */ /* 0x000fe60000100800 */
[----:B------:R-:W-:Y:S02]  /*ab70*/  IMAD.MOV R14, RZ, RZ, -R14 ;  /* 0x000000ffff0e7224 */ /* 0x000fe400078e0a0e */
[----:B------:R-:W-:-:S02]  /*ab80*/  IMAD R10, R7, R15, R10 ;  /* 0x0000000f070a7224 */ /* 0x000fc400078e020a */
[----:B------:R-:W-:Y:S02]  /*ab90*/  IMAD.MOV R13, RZ, RZ, -R13 ;  /* 0x000000ffff0d7224 */ /* 0x000fe400078e0a0d */
[----:B------:R-:W-:Y:S01]  /*aba0*/  @!P0 IMAD.MOV R80, RZ, RZ, -R80 ;  /* 0x000000ffff508224 */ /* 0x000fe200078e0a50 */
[----:B------:R-:W-:Y:S01]  /*abb0*/  ISETP.GE.AND P0, PT, R6, RZ, PT ;  /* 0x000000ff0600720c */ /* 0x000fe20003f06270 */
[C---:B------:R-:W-:Y:S02]  /*abc0*/  IMAD R11, R7.reuse, R14, R11 ;  /* 0x0000000e070b7224 */ /* 0x040fe400078e020b */
[--C-:B------:R-:W-:Y:S01]  /*abd0*/  @!P1 IMAD.IADD R82, R82, 0x1, -R7.reuse ;  /* 0x0000000152529824 */ /* 0x100fe200078e0a07 */
[C---:B------:R-:W-:Y:S01]  /*abe0*/  ISETP.GT.U32.AND P1, PT, R7.reuse, R10, PT ;  /* 0x0000000a0700720c */ /* 0x040fe20003f24070 */
[C---:B------:R-:W-:Y:S02]  /*abf0*/  IMAD R6, R7.reuse, R13, R12 ;  /* 0x0000000d07067224 */ /* 0x040fe400078e020c */
[----:B------:R-:W-:Y:S01]  /*ac00*/  @!P6 IMAD.MOV R82, RZ, RZ, -R82 ;  /* 0x000000ffff52e224 */ /* 0x000fe200078e0a52 */
[C---:B------:R-:W-:Y:S01]  /*ac10*/  ISETP.GT.U32.AND P6, PT, R7.reuse, R11, PT ;  /* 0x0000000b0700720c */ /* 0x040fe20003fc4070 */
[----:B------:R-:W-:Y:S01]  /*ac20*/  @!P4 IMAD.IADD R4, R4, 0x1, -R7 ;  /* 0x000000010404c824 */ /* 0x000fe200078e0a07 */
[----:B------:R-:W-:Y:S01]  /*ac30*/  ISETP.GT.U32.AND P4, PT, R7, R6, PT ;  /* 0x000000060700720c */ /* 0x000fe20003f84070 */
[----:B------:R-:W-:-:S02]  /*ac40*/  VIADD R12, R3, 0xc7 ;  /* 0x000000c7030c7836 */ /* 0x000fc40000000000 */
[--C-:B------:R-:W-:Y:S01]  /*ac50*/  @!P5 IMAD.IADD R5, R5, 0x1, -R7.reuse ;  /* 0x000000010505d824 */ /* 0x100fe200078e0a07 */
[----:B------:R-:W-:Y:S01]  /*ac60*/  ISETP.GE.AND P5, PT, R2, RZ, PT ;  /* 0x000000ff0200720c */ /* 0x000fe20003fa6270 */
[----:B------:R-:W-:Y:S01]  /*ac70*/  VIADD R2, R3, 0xc8 ;  /* 0x000000c803027836 */ /* 0x000fe20000000000 */
[----:B------:R-:W-:Y:S01]  /*ac80*/  IABS R15, R12 ;  /* 0x0000000c000f7213 */ /* 0x000fe20000000000 */
[----:B------:R-:W-:Y:S01]  /*ac90*/  @!P1 IMAD.IADD R10, R10, 0x1, -R7 ;  /* 0x000000010a0a9824 */ /* 0x000fe200078e0a07 */
[----:B------:R-:W-:Y:S01]  /*aca0*/  ISETP.GE.AND P1, PT, R9, RZ, PT ;  /* 0x000000ff0900720c */ /* 0x000fe20003f26270 */
[----:B------:R-:W-:Y:S01]  /*acb0*/  IMAD.MOV.U32 R14, RZ, RZ, R5 ;  /* 0x000000ffff0e7224 */ /* 0x000fe200078e0005 */
[----:B------:R-:W-:Y:S01]  /*acc0*/  IABS R84, R2 ;  /* 0x0000000200547213 */ /* 0x000fe20000000000 */
[--C-:B------:R-:W-:Y:S01]  /*acd0*/  @!P6 IMAD.IADD R11, R11, 0x1, -R7.reuse ;  /* 0x000000010b0be824 */ /* 0x100fe200078e0a07 */
[----:B------:R-:W-:Y:S01]  /*ace0*/  ISETP.GT.U32.AND P6, PT, R7, R10, PT ;  /* 0x0000000a0700720c */ /* 0x000fe20003fc4070 */
[----:B------:R-:W-:-:S02]  /*acf0*/  @!P4 IMAD.IADD R6, R6, 0x1, -R7 ;  /* 0x000000010606c824 */ /* 0x000fc400078e0a07 */
[----:B------:R-:W-:Y:S01]  /*ad00*/  @!P3 IMAD.MOV R14, RZ, RZ, -R14 ;  /* 0x000000ffff0eb224 */ /* 0x000fe200078e0a0e */
[C---:B------:R-:W-:Y:S01]  /*ad10*/  ISETP.GT.U32.AND P4, PT, R7.reuse, R11, PT ;  /* 0x0000000b0700720c */ /* 0x040fe20003f84070 */
[----:B------:R-:W-:Y:S01]  /*ad20*/  IMAD.HI.U32 R9, R8, R15, RZ ;  /* 0x0000000f08097227 */ /* 0x000fe200078e00ff */
[----:B------:R-:W-:Y:S02]  /*ad30*/  ISETP.GT.U32.AND P3, PT, R7, R6, PT ;  /* 0x000000060700720c */ /* 0x000fe40003f64070 */
[----:B------:R0:W-:Y:S01]  /*ad40*/  STL [R1+0x684], R14 ;  /* 0x0006840e01007387 */ /* 0x0001e20000100800 */
[----:B------:R-:W-:Y:S02]  /*ad50*/  IMAD.MOV R5, RZ, RZ, -R9 ;  /* 0x000000ffff057224 */ /* 0x000fe400078e0a09 */
[----:B------:R-:W-:Y:S02]  /*ad60*/  VIADD R13, R3, 0xc9 ;  /* 0x000000c9030d7836 */ /* 0x000fe40000000000 */
[----:B------:R-:W-:-:S02]  /*ad70*/  IMAD R5, R7, R5, R15 ;  /* 0x0000000507057224 */ /* 0x000fc400078e020f */
[----:B------:R-:W-:Y:S01]  /*ad80*/  @!P6 IMAD.IADD R10, R10, 0x1, -R7 ;  /* 0x000000010a0ae824 */ /* 0x000fe200078e0a07 */
[----:B------:R-:W-:Y:S01]  /*ad90*/  IABS R86, R13 ;  /* 0x0000000d00567213 */ /* 0x000fe20000000000 */
[----:B------:R-:W-:Y:S01]  /*ada0*/  VIADD R9, R3, 0xca ;  /* 0x000000ca03097836 */ /* 0x000fe20000000000 */
[----:B------:R-:W-:Y:S01]  /*adb0*/  ISETP.GT.U32.AND P6, PT, R7, R5, PT ;  /* 0x000000050700720c */ /* 0x000fe20003fc4070 */
[----:B0-----:R-:W-:-:S03]  /*adc0*/  IMAD.HI.U32 R14, R8, R84, RZ ;  /* 0x00000054080e7227 */ /* 0x001fc600078e00ff */
[----:B------:R-:W-:Y:S01]  /*add0*/  IABS R17, R9 ;  /* 0x0000000900117213 */ /* 0x000fe20000000000 */
[----:B------:R-:W-:Y:S02]  /*ade0*/  IMAD.MOV R14, RZ, RZ, -R14 ;  /* 0x000000ffff0e7224 */ /* 0x000fe400078e0a0e */
[----:B------:R-:W-:Y:S02]  /*adf0*/  @!P3 IMAD.IADD R6, R6, 0x1, -R7 ;  /* 0x000000010606b824 */ /* 0x000fe400078e0a07 */
[----:B------:R-:W-:Y:S02]  /*ae00*/  IMAD R84, R7, R14, R84 ;  /* 0x0000000e07547224 */ /* 0x000fe400078e0254 */
[----:B------:R-:W-:-:S03]  /*ae10*/  IMAD.HI.U32 R14, R8, R86, RZ ;  /* 0x00000056080e7227 */ /* 0x000fc600078e00ff */
[----:B------:R-:W-:Y:S01]  /*ae20*/  ISETP.GT.U32.AND P3, PT, R7, R84, PT ;  /* 0x000000540700720c */ /* 0x000fe20003f64070 */
[--C-:B------:R-:W-:Y:S01]  /*ae30*/  @!P6 IMAD.IADD R5, R5, 0x1, -R7.reuse ;  /* 0x000000010505e824 */ /* 0x100fe200078e0a07 */
[----:B------:R-:W-:Y:S01]  /*ae40*/  ISETP.GE.AND P6, PT, R2, RZ, PT ;  /* 0x000000ff0200720c */ /* 0x000fe20003fc6270 */
[----:B------:R-:W-:Y:S01]  /*ae50*/  @!P4 IMAD.IADD R11, R11, 0x1, -R7 ;  /* 0x000000010b0bc824 */ /* 0x000fe200078e0a07 */
[----:B------:R-:W-:Y:S01]  /*ae60*/  ISETP.GE.AND P4, PT, R12, RZ, PT ;  /* 0x000000ff0c00720c */ /* 0x000fe20003f86270 */
[----:B------:R-:W-:-:S04]  /*ae70*/  IMAD.HI.U32 R15, R8, R17, RZ ;  /* 0x00000011080f7227 */ /* 0x000fc800078e00ff */
[----:B------:R-:W-:Y:S02]  /*ae80*/  VIADD R12, R3, 0xcb ;  /* 0x000000cb030c7836 */ /* 0x000fe40000000000 */
[----:B------:R-:W-:Y:S02]  /*ae90*/  IMAD.MOV R14, RZ, RZ, -R14 ;  /* 0x000000ffff0e7224 */ /* 0x000fe400078e0a0e */
[----:B------:R-:W-:Y:S01]  /*aea0*/  @!P3 IMAD.IADD R84, R84, 0x1, -R7 ;  /* 0x000000015454b824 */ /* 0x000fe200078e0a07 */
[----:B------:R-:W-:Y:S01]  /*aeb0*/  ISETP.GT.U32.AND P3, PT, R7, R5, PT ;  /* 0x000000050700720c */ /* 0x000fe20003f64070 */
[----:B------:R-:W-:Y:S02]  /*aec0*/  IMAD.MOV R15, RZ, RZ, -R15 ;  /* 0x000000ffff0f7224 */ /* 0x000fe400078e0a0f */
[----:B------:R-:W-:Y:S02]  /*aed0*/  VIADD R2, R3, 0xcc ;  /* 0x000000cc03027836 */ /* 0x000fe40000000000 */
[----:B------:R-:W-:Y:S01]  /*aee0*/  IMAD R86, R7, R14, R86 ;  /* 0x0000000e07567224 */ /* 0x000fe200078e0256 */
[----:B------:R-:W-:Y:S01]  /*aef0*/  IABS R14, R12 ;  /* 0x0000000c000e7213 */ /* 0x000fe20000000000 */
[----:B------:R-:W-:-:S02]  /*af00*/  IMAD.MOV.U32 R16, RZ, RZ, R10 ;  /* 0x000000ffff107224 */ /* 0x000fc400078e000a */
[----:B------:R-:W-:Y:S01]  /*af10*/  @!P2 IMAD.MOV R4, RZ, RZ, -R4 ;  /* 0x000000ffff04a224 */ /* 0x000fe200078e0a04 */
[C---:B------:R-:W-:Y:S01]  /*af20*/  ISETP.GT.U32.AND P2, PT, R7.reuse, R86, PT ;  /* 0x000000560700720c */ /* 0x040fe20003f44070 */
[C---:B------:R-:W-:Y:S01]  /*af30*/  IMAD R17, R7.reuse, R15, R17 ;  /* 0x0000000f07117224 */ /* 0x040fe200078e0211 */
[----:B------:R-:W-:Y:S01]  /*af40*/  IABS R15, R2 ;  /* 0x00000002000f7213 */ /* 0x000fe20000000000 */
[----:B------:R-:W-:Y:S01]  /*af50*/  @!P0 IMAD.MOV R16, RZ, RZ, -R16 ;  /* 0x000000ffff108224 */ /* 0x000fe200078e0a10 */
[----:B------:R0:W-:Y:S01]  /*af60*/  STL [R1+0x674], R4 ;  /* 0x0006740401007387 */ /* 0x0001e20000100800 */
[----:B------:R-:W-:Y:S01]  /*af70*/  ISETP.GT.U32.AND P0, PT, R7, R84, PT ;  /* 0x000000540700720c */ /* 0x000fe20003f04070 */
[----:B------:R-:W-:Y:S02]  /*af80*/  IMAD.MOV.U32 R10, RZ, RZ, R6 ;  /* 0x000000ffff0a7224 */ /* 0x000fe400078e0006 */
[C---:B------:R-:W-:Y:S01]  /*af90*/  IMAD.HI.U32 R6, R8.reuse, R15, RZ ;  /* 0x0000000f08067227 */ /* 0x040fe200078e00ff */
[----:B------:R1:W-:Y:S03]  /*afa0*/  STL [R1+0x678], R16 ;  /* 0x0006781001007387 */ /* 0x0003e60000100800 */
[----:B------:R-:W-:Y:S01]  /*afb0*/  @!P3 IMAD.IADD R5, R5, 0x1, -R7 ;  /* 0x000000010505b824 */ /* 0x000fe200078e0a07 */
[----:B------:R-:W-:Y:S01]  /*afc0*/  ISETP.GE.AND P3, PT, R9, RZ, PT ;  /* 0x000000ff0900720c */ /* 0x000fe20003f66270 */
[----:B0-----:R-:W-:-:S04]  /*afd0*/  IMAD.HI.U32 R4, R8, R14, RZ ;  /* 0x0000000e08047227 */ /* 0x001fc800078e00ff */
[----:B------:R-:W-:Y:S02]  /*afe0*/  IMAD.MOV R4, RZ, RZ, -R4 ;  /* 0x000000ffff047224 */ /* 0x000fe400078e0a04 */
[----:B------:R-:W-:Y:S02]  /*aff0*/  IMAD.MOV R6, RZ, RZ, -R6 ;  /* 0x000000ffff067224 */ /* 0x000fe400078e0a06 */
[----:B------:R-:W-:Y:S02]  /*b000*/  IMAD R4, R7, R4, R14 ;  /* 0x0000000407047224 */ /* 0x000fe400078e020e */
[----:B-1----:R-:W-:Y:S02]  /*b010*/  IMAD.MOV.U32 R16, RZ, RZ, R5 ;  /* 0x000000ffff107224 */ /* 0x002fe400078e0005 */
[--C-:B------:R-:W-:Y:S01]  /*b020*/  @!P0 IMAD.IADD R84, R84, 0x1, -R7.reuse ;  /* 0x0000000154548824 */ /* 0x100fe200078e0a07 */
[----:B------:R-:W-:Y:S01]  /*b030*/  ISETP.GE.AND P0, PT, R12, RZ, PT ;  /* 0x000000ff0c00720c */ /* 0x000fe20003f06270 */
[----:B------:R-:W-:-:S02]  /*b040*/  @!P2 IMAD.IADD R86, R86, 0x1, -R7 ;  /* 0x000000015656a824 */ /* 0x000fc400078e0a07 */
[C---:B------:R-:W-:Y:S02]  /*b050*/  IMAD R9, R7.reuse, R6, R15 ;  /* 0x0000000607097224 */ /* 0x040fe400078e020f */
[----:B------:R-:W-:Y:S01]  /*b060*/  @!P4 IMAD.MOV R16, RZ, RZ, -R16 ;  /* 0x000000ffff10c224 */ /* 0x000fe200078e0a10 */
[C---:B------:R-:W-:Y:S01]  /*b070*/  ISETP.GT.U32.AND P4, PT, R7.reuse, R4, PT ;  /* 0x000000040700720c */ /* 0x040fe20003f84070 */
[----:B------:R-:W-:Y:S01]  /*b080*/  @!P5 IMAD.MOV R11, RZ, RZ, -R11 ;  /* 0x000000ffff0bd224 */ /* 0x000fe200078e0a0b */
[C---:B------:R-:W-:Y:S01]  /*b090*/  ISETP.GT.U32.AND P2, PT, R7.reuse, R86, PT ;  /* 0x000000560700720c */ /* 0x040fe20003f44070 */
[----:B------:R-:W-:Y:S01]  /*b0a0*/  @!P6 IMAD.MOV R84, RZ, RZ, -R84 ;  /* 0x000000ffff54e224 */ /* 0x000fe200078e0a54 */
[----:B------:R-:W-:Y:S01]  /*b0b0*/  ISETP.GT.U32.AND P6, PT, R7, R9, PT ;  /* 0x000000090700720c */ /* 0x000fe20003fc4070 */
[----:B------:R-:W-:Y:S01]  /*b0c0*/  @!P1 IMAD.MOV R10, RZ, RZ, -R10 ;  /* 0x000000ffff0a9224 */ /* 0x000fe200078e0a0a */
[----:B------:R0:W-:Y:S01]  /*b0d0*/  STL [R1+0x67c], R11 ;  /* 0x00067c0b01007387 */ /* 0x0001e20000100800 */
[----:B------:R-:W-:Y:S01]  /*b0e0*/  VIADD R6, R3, 0xce ;  /* 0x000000ce03067836 */ /* 0x000fe20000000000 */
[----:B------:R-:W-:Y:S01]  /*b0f0*/  ISETP.GT.U32.AND P5, PT, R7, R17, PT ;  /* 0x000000110700720c */ /* 0x000fe20003fa4070 */
[----:B------:R-:W-:Y:S01]  /*b100*/  VIADD R15, R3, 0xcf ;  /* 0x000000cf030f7836 */ /* 0x000fe20000000000 */
[----:B------:R1:W-:Y:S01]  /*b110*/  STL [R1+0x680], R10 ;  /* 0x0006800a01007387 */ /* 0x0003e20000100800 */
[----:B------:R-:W-:Y:S01]  /*b120*/  ISETP.GE.AND P1, PT, R13, RZ, PT ;  /* 0x000000ff0d00720c */ /* 0x000fe20003f26270 */
[C---:B------:R-:W-:Y:S01]  /*b130*/  VIADD R13, R3.reuse, 0xd1 ;  /* 0x000000d1030d7836 */ /* 0x040fe20000000000 */
[----:B------:R-:W-:Y:S01]  /*b140*/  IABS R5, R6 ;  /* 0x0000000600057213 */ /* 0x000fe20000000000 */
[--C-:B------:R-:W-:Y:S01]  /*b150*/  @!P4 IMAD.IADD R4, R4, 0x1, -R7.reuse ;  /* 0x000000010404c824 */ /* 0x100fe200078e0a07 */
[----:B------:R3:W-:Y:S01]  /*b160*/  STL [R1+0x670], R16 ;  /* 0x0006701001007387 */ /* 0x0007e20000100800 */
[----:B0-----:R-:W-:Y:S01]  /*b170*/  VIADD R11, R3, 0xcd ;  /* 0x000000cd030b7836 */ /* 0x001fe20000000000 */
[----:B------:R-:W-:Y:S01]  /*b180*/  IABS R90, R13 ;  /* 0x0000000d005a7213 */ /* 0x000fe20000000000 */
[--C-:B------:R-:W-:Y:S01]  /*b190*/  @!P2 IMAD.IADD R86, R86, 0x1, -R7.reuse ;  /* 0x000000015656a824 */ /* 0x100fe200078e0a07 */
[----:B------:R-:W-:Y:S01]  /*b1a0*/  ISETP.GE.AND P2, PT, R2, RZ, PT ;  /* 0x000000ff0200720c */ /* 0x000fe20003f46270 */
[----:B------:R-:W-:Y:S01]  /*b1b0*/  @!P6 IMAD.IADD R9, R9, 0x1, -R7 ;  /* 0x000000010909e824 */ /* 0x000fe200078e0a07 */
[----:B-1----:R-:W-:Y:S01]  /*b1c0*/  IABS R10, R11 ;  /* 0x0000000b000a7213 */ /* 0x002fe20000000000 */
[----:B------:R-:W-:Y:S01]  /*b1d0*/  IMAD.MOV.U32 R2, RZ, RZ, R5 ;  /* 0x000000ffff027224 */ /* 0x000fe200078e0005 */
[----:B------:R-:W-:Y:S01]  /*b1e0*/  ISETP.GT.U32.AND P4, PT, R7, R4, PT ;  /* 0x000000040700720c */ /* 0x000fe20003f84070 */
[----:B------:R-:W-:Y:S01]  /*b1f0*/  @!P5 IMAD.IADD R17, R17, 0x1, -R7 ;  /* 0x000000011111d824 */ /* 0x000fe200078e0a07 */
[----:B------:R-:W-:Y:S01]  /*b200*/  ISETP.GT.U32.AND P6, PT, R7, R9, PT ;  /* 0x000000090700720c */ /* 0x000fe20003fc4070 */
[----:B------:R-:W-:-:S03]  /*b210*/  IMAD.HI.U32 R12, R8, R10, RZ ;  /* 0x0000000a080c7227 */ /* 0x000fc600078e00ff */
[----:B------:R-:W-:Y:S01]  /*b220*/  ISETP.GT.U32.AND P5, PT, R7, R17, PT ;  /* 0x000000110700720c */ /* 0x000fe20003fa4070 */
[----:B------:R-:W-:-:S04]  /*b230*/  IMAD.HI.U32 R5, R8, R2, RZ ;  /* 0x0000000208057227 */ /* 0x000fc800078e00ff */
[----:B------:R-:W-:Y:S02]  /*b240*/  IMAD.MOV R12, RZ, RZ, -R12 ;  /* 0x000000ffff0c7224 */ /* 0x000fe400078e0a0c */
[----:B------:R-:W-:Y:S02]  /*b250*/  IMAD.MOV R5, RZ, RZ, -R5 ;  /* 0x000000ffff057224 */ /* 0x000fe400078e0a05 */
[C---:B------:R-:W-:Y:S02]  /*b260*/  IMAD R10, R7.reuse, R12, R10 ;  /* 0x0000000c070a7224 */ /* 0x040fe400078e020a */
[----:B------:R-:W-:Y:S01]  /*b270*/  @!P1 IMAD.MOV R86, RZ, RZ, -R86 ;  /* 0x000000ffff569224 */ /* 0x000fe200078e0a56 */
[----:B------:R-:W-:Y:S01]  /*b280*/  ISETP.GE.AND P1, PT, R6, RZ, PT ;  /* 0x000000ff0600720c */ /* 0x000fe20003f26270 */
[C---:B------:R-:W-:Y:S02]  /*b290*/  IMAD R6, R7.reuse, R5, R2 ;  /* 0x0000000507067224 */ /* 0x040fe400078e0202 */
[--C-:B------:R-:W-:Y:S01]  /*b2a0*/  @!P4 IMAD.IADD R4, R4, 0x1, -R7.reuse ;  /* 0x000000010404c824 */ /* 0x100fe200078e0a07 */
[----:B------:R-:W-:Y:S01]  /*b2b0*/  ISETP.GT.U32.AND P4, PT, R7, R10, PT ;  /* 0x0000000a0700720c */ /* 0x000fe20003f84070 */
[----:B------:R-:W-:Y:S01]  /*b2c0*/  @!P6 IMAD.IADD R9, R9, 0x1, -R7 ;  /* 0x000000010909e824 */ /* 0x000fe200078e0a07 */
[----:B------:R-:W-:Y:S01]  /*b2d0*/  ISETP.GT.U32.AND P6, PT, R7, R6, PT ;  /* 0x000000060700720c */ /* 0x000fe20003fc4070 */
[----:B------:R-:W-:-:S02]  /*b2e0*/  VIADD R12, R3, 0xd0 ;  /* 0x000000d0030c7836 */ /* 0x000fc40000000000 */
[--C-:B------:R-:W-:Y:S01]  /*b2f0*/  @!P5 IMAD.IADD R17, R17, 0x1, -R7.reuse ;  /* 0x000000011111d824 */ /* 0x100fe200078e0a07 */
[----:B------:R-:W-:Y:S01]  /*b300*/  ISETP.GE.AND P5, PT, R11, RZ, PT ;  /* 0x000000ff0b00720c */ /* 0x000fe20003fa6270 */
[----:B------:R-:W-:Y:S01]  /*b310*/  VIADD R2, R3, 0xd2 ;  /* 0x000000d203027836 */ /* 0x000fe20000000000 */
[----:B------:R-:W-:Y:S01]  /*b320*/  IABS R11, R15 ;  /* 0x0000000f000b7213 */ /* 0x000fe20000000000 */
[----:B---3--:R-:W-:Y:S01]  /*b330*/  IMAD.HI.U32 R16, R8, R90, RZ ;  /* 0x0000005a08107227 */ /* 0x008fe200078e00ff */
[----:B------:R-:W-:Y:S02]  /*b340*/  IABS R88, R12 ;  /* 0x0000000c00587213 */ /* 0x000fe40000000000 */
[----:B------:R-:W-:Y:S01]  /*b350*/  IABS R14, R2 ;  /* 0x00000002000e7213 */ /* 0x000fe20000000000 */
[--C-:B------:R-:W-:Y:S02]  /*b360*/  @!P4 IMAD.IADD R10, R10, 0x1, -R7.reuse ;  /* 0x000000010a0ac824 */ /* 0x100fe400078e0a07 */
[----:B------:R-:W-:-:S02]  /*b370*/  @!P6 IMAD.IADD R6, R6, 0x1, -R7 ;  /* 0x000000010606e824 */ /* 0x000fc400078e0a07 */
[----:B------:R-:W-:Y:S01]  /*b380*/  IMAD.HI.U32 R5, R8, R11, RZ ;  /* 0x0000000b08057227 */ /* 0x000fe200078e00ff */
[----:B------:R-:W-:-:S03]  /*b390*/  ISETP.GT.U32.AND P6, PT, R7, R10, PT ;  /* 0x0000000a0700720c */ /* 0x000fc60003fc4070 */
[----:B------:R-:W-:-:S04]  /*b3a0*/  IMAD.HI.U32 R18, R8, R88, RZ ;  /* 0x0000005808127227 */ /* 0x000fc800078e00ff */
[----:B------:R-:W-:Y:S02]  /*b3b0*/  IMAD.MOV R5, RZ, RZ, -R5 ;  /* 0x000000ffff057224 */ /* 0x000fe400078e0a05 */
[----:B------:R-:W-:Y:S02]  /*b3c0*/  IMAD.MOV R18, RZ, RZ, -R18 ;  /* 0x000000ffff127224 */ /* 0x000fe400078e0a12 */
[C---:B------:R-:W-:Y:S02]  /*b3d0*/  IMAD R11, R7.reuse, R5, R11 ;  /* 0x00000005070b7224 */ /* 0x040fe400078e020b */
[C---:B------:R-:W-:Y:S02]  /*b3e0*/  IMAD R88, R7.reuse, R18, R88 ;  /* 0x0000001207587224 */ /* 0x040fe400078e0258 */
[----:B------:R-:W-:Y:S01]  /*b3f0*/  IMAD.MOV.U32 R19, RZ, RZ, R17 ;  /* 0x000000ffff137224 */ /* 0x000fe200078e0011 */
[----:B------:R-:W-:Y:S01]  /*b400*/  ISETP.GT.U32.AND P4, PT, R7, R11, PT ;  /* 0x0000000b0700720c */ /* 0x000fe20003f84070 */
[----:B------:R-:W-:-:S02]  /*b410*/  IMAD.MOV R16, RZ, RZ, -R16 ;  /* 0x000000ffff107224 */ /* 0x000fc400078e0a10 */
[----:B------:R-:W-:Y:S02]  /*b420*/  IMAD.MOV.U32 R17, RZ, RZ, R4 ;  /* 0x000000ffff117224 */ /* 0x000fe400078e0004 */
[----:B------:R-:W-:Y:S01]  /*b430*/  @!P6 IMAD.IADD R10, R10, 0x1, -R7 ;  /* 0x000000010a0ae824 */ /* 0x000fe200078e0a07 */
[----:B------:R-:W-:Y:S01]  /*b440*/  ISETP.GT.U32.AND P6, PT, R7, R88, PT ;  /* 0x000000580700720c */ /* 0x000fe20003fc4070 */
[----:B------:R-:W-:-:S04]  /*b450*/  IMAD.HI.U32 R4, R8, R14, RZ ;  /* 0x0000000e08047227 */ /* 0x000fc800078e00ff */
[C---:B------:R-:W-:Y:S02]  /*b460*/  IMAD R90, R7.reuse, R16, R90 ;  /* 0x00000010075a7224 */ /* 0x040fe400078e025a */
[----:B------:R-:W-:Y:S01]  /*b470*/  @!P0 IMAD.MOV R17, RZ, RZ, -R17 ;  /* 0x000000ffff118224 */ /* 0x000fe200078e0a11 */
[----:B------:R-:W-:Y:S01]  /*b480*/  ISETP.GT.U32.AND P0, PT, R7, R6, PT ;  /* 0x000000060700720c */ /* 0x000fe20003f04070 */
[----:B------:R-:W-:Y:S02]  /*b490*/  IMAD.MOV.U32 R16, RZ, RZ, R10 ;  /* 0x000000ffff107224 */ /* 0x000fe400078e000a */
[----:B------:R-:W-:Y:S01]  /*b4a0*/  @!P3 IMAD.MOV R19, RZ, RZ, -R19 ;  /* 0x000000ffff13b224 */ /* 0x000fe200078e0a13 */
[----:B------:R-:W-:Y:S01]  /*b4b0*/  ISETP.GE.AND P3, PT, R15, RZ, PT ;  /* 0x000000ff0f00720c */ /* 0x000fe20003f66270 */
[----:B------:R-:W-:Y:S02]  /*b4c0*/  IMAD.MOV R4, RZ, RZ, -R4 ;  /* 0x000000ffff047224 */ /* 0x000fe400078e0a04 */
[----:B------:R-:W-:Y:S01]  /*b4d0*/  @!P5 IMAD.MOV R16, RZ, RZ, -R16 ;  /* 0x000000ffff10d224 */ /* 0x000fe200078e0a10 */
[C---:B------:R-:W-:Y:S01]  /*b4e0*/  ISETP.GT.U32.AND P5, PT, R7.reuse, R90, PT ;  /* 0x0000005a0700720c */ /* 0x040fe20003fa4070 */
[----:B------:R-:W-:Y:S01]  /*b4f0*/  IMAD R4, R7, R4, R14 ;  /* 0x0000000407047224 */ /* 0x000fe200078e020e */
[----:B------:R-:W-:Y:S01]  /*b500*/  STL [R1+0x668], R19 ;  /* 0x0006681301007387 */ /* 0x000fe20000100800 */
[----:B------:R-:W-:-:S02]  /*b510*/  @!P4 IMAD.IADD R11, R11, 0x1, -R7 ;  /* 0x000000010b0bc824 */ /* 0x000fc400078e0a07 */
[--C-:B------:R-:W-:Y:S01]  /*b520*/  @!P6 IMAD.IADD R88, R88, 0x1, -R7.reuse ;  /* 0x000000015858e824 */ /* 0x100fe200078e0a07 */
[----:B------:R0:W-:Y:S01]  /*b530*/  STL [R1+0x658], R17 ;  /* 0x0006581101007387 */ /* 0x0001e20000100800 */
[----:B------:R-:W-:Y:S01]  /*b540*/  VIADD R5, R3, 0xd3 ;  /* 0x000000d303057836 */ /* 0x000fe20000000000 */
[C---:B------:R-:W-:Y:S01]  /*b550*/  ISETP.GT.U32.AND P6, PT, R7.reuse, R4, PT ;  /* 0x000000040700720c */ /* 0x040fe20003fc4070 */
[--C-:B------:R-:W-:Y:S01]  /*b560*/  @!P0 IMAD.IADD R6, R6, 0x1, -R7.reuse ;  /* 0x0000000106068824 */ /* 0x100fe200078e0a07 */
[----:B------:R-:W-:Y:S01]  /*b570*/  ISETP.GT.U32.AND P4, PT, R7, R11, PT ;  /* 0x0000000b0700720c */ /* 0x000fe20003f84070 */
[----:B------:R-:W-:Y:S01]  /*b580*/  VIADD R10, R3, 0xd5 ;  /* 0x000000d5030a7836 */ /* 0x000fe20000000000 */
[----:B------:R-:W-:Y:S01]  /*b590*/  IABS R15, R5 ;  /* 0x00000005000f7213 */ /* 0x000fe20000000000 */
[----:B------:R-:W-:Y:S01]  /*b5a0*/  @!P5 IMAD.IADD R90, R90, 0x1, -R7 ;  /* 0x000000015a5ad824 */ /* 0x000fe200078e0a07 */
[----:B------:R-:W-:Y:S01]  /*b5b0*/  ISETP.GT.U32.AND P5, PT, R7, R88, PT ;  /* 0x000000580700720c */ /* 0x000fe20003fa4070 */
[----:B------:R-:W-:Y:S01]  /*b5c0*/  IMAD.U32 R72, RZ, RZ, UR8 ;  /* 0x00000008ff487e24 */ /* 0x000fe2000f8e00ff */
[----:B------:R-:W-:Y:S01]  /*b5d0*/  ISETP.GE.AND P0, PT, R13, RZ, PT ;  /* 0x000000ff0d00720c */ /* 0x000fe20003f06270 */
[----:B0-----:R-:W-:-:S02]  /*b5e0*/  IMAD.MOV.U32 R17, RZ, RZ, R9 ;  /* 0x000000ffff117224 */ /* 0x001fc400078e0009 */
[----:B------:R-:W-:-:S04]  /*b5f0*/  IMAD.HI.U32 R9, R8, R15, RZ ;  /* 0x0000000f08097227 */ /* 0x000fc800078e00ff */
[----:B------:R-:W-:Y:S01]  /*b600*/  @!P2 IMAD.MOV R17, RZ, RZ, -R17 ;  /* 0x000000ffff11a224 */ /* 0x000fe200078e0a11 */
[----:B------:R-:W-:Y:S01]  /*b610*/  ISETP.GE.AND P2, PT, R12, RZ, PT ;  /* 0x000000ff0c00720c */ /* 0x000fe20003f46270 */
[----:B------:R-:W-:Y:S02]  /*b620*/  IMAD.MOV.U32 R12, RZ, RZ, R6 ;  /* 0x000000ffff0c7224 */ /* 0x000fe400078e0006 */
[----:B------:R-:W-:Y:S01]  /*b630*/  @!P6 IMAD.IADD R4, R4, 0x1, -R7 ;  /* 0x000000010404e824 */ /* 0x000fe200078e0a07 */
[----:B------:R0:W-:Y:S01]  /*b640*/  STL [R1+0x65c], R17 ;  /* 0x00065c1101007387 */ /* 0x0001e20000100800 */
[----:B------:R-:W-:Y:S01]  /*b650*/  @!P1 IMAD.MOV R12, RZ, RZ, -R12 ;  /* 0x000000ffff0c9224 */ /* 0x000fe200078e0a0c */
[----:B------:R-:W-:Y:S01]  /*b660*/  ISETP.GT.U32.AND P1, PT, R7, R90, PT ;  /* 0x0000005a0700720c */ /* 0x000fe20003f24070 */
[----:B------:R-:W-:Y:S01]  /*b670*/  IMAD.MOV R9, RZ, RZ, -R9 ;  /* 0x000000ffff097224 */ /* 0x000fe200078e0a09 */
[----:B------:R1:W-:Y:S01]  /*b680*/  STL [R1+0x664], R16 ;  /* 0x0006641001007387 */ /* 0x0003e20000100800 */
[----:B------:R-:W-:Y:S01]  /*b690*/  @!P4 IMAD.IADD R11, R11, 0x1, -R7 ;  /* 0x000000010b0bc824 */ /* 0x000fe200078e0a07 */
[----:B------:R-:W-:Y:S01]  /*b6a0*/  ISETP.GE.AND P4, PT, R2, RZ, PT ;  /* 0x000000ff0200720c */ /* 0x000fe20003f86270 */
[C---:B------:R-:W-:Y:S01]  /*b6b0*/  IMAD R2, R7.reuse, R9, R15 ;  /* 0x0000000907027224 */ /* 0x040fe200078e020f */
[----:B------:R-:W-:Y:S01]  /*b6c0*/  ISETP.GT.U32.AND P6, PT, R7, R4, PT ;  /* 0x000000040700720c */ /* 0x000fe20003fc4070 */
[----:B------:R-:W-:Y:S01]  /*b6d0*/  @!P5 IMAD.IADD R88, R88, 0x1, -R7 ;  /* 0x000000015858d824 */ /* 0x000fe200078e0a07 */
[----:B0-----:R-:W-:Y:S01]  /*b6e0*/  IABS R17, R10 ;  /* 0x0000000a00117213 */ /* 0x001fe20000000000 */
[----:B------:R-:W-:Y:S01]  /*b6f0*/  VIADD R6, R3, 0xd6 ;  /* 0x000000d603067836 */ /* 0x000fe20000000000 */
[----:B------:R-:W-:Y:S01]  /*b700*/  ISETP.GT.U32.AND P5, PT, R7, R2, PT ;  /* 0x000000020700720c */ /* 0x000fe20003fa4070 */
[----:B------:R0:W-:Y:S01]  /*b710*/  STL [R1+0x654], R12 ;  /* 0x0006540c01007387 */ /* 0x0001e20000100800 */
[----:B-1----:R-:W-:-:S02]  /*b720*/  VIADD R16, R3, 0xd4 ;  /* 0x000000d403107836 */ /* 0x002fc40000000000 */
[----:B------:R-:W-:Y:S01]  /*b730*/  @!P1 IMAD.IADD R90, R90, 0x1, -R7 ;  /* 0x000000015a5a9824 */ /* 0x000fe200078e0a07 */
[----:B------:R-:W-:Y:S01]  /*b740*/  ISETP.GE.AND P1, PT, R5, RZ, PT ;  /* 0x000000ff0500720c */ /* 0x000fe20003f26270 */
[----:B------:R-:W-:Y:S01]  /*b750*/  VIADD R9, R3, 0xd7 ;  /* 0x000000d703097836 */ /* 0x000fe20000000000 */
[----:B------:R-:W-:Y:S01]  /*b760*/  IABS R14, R16 ;  /* 0x00000010000e7213 */ /* 0x000fe20000000000 */
[----:B------:R-:W-:Y:S01]  /*b770*/  IMAD.HI.U32 R18, R8, R17, RZ ;  /* 0x0000001108127227 */ /* 0x000fe200078e00ff */
[----:B0-----:R-:W-:-:S03]  /*b780*/  IABS R12, R6 ;  /* 0x00000006000c7213 */ /* 0x001fc60000000000 */
[----:B------:R-:W-:Y:S01]  /*b790*/  IMAD.HI.U32 R15, R8, R14, RZ ;  /* 0x0000000e080f7227 */ /* 0x000fe200078e00ff */
[----:B------:R-:W-:-:S03]  /*b7a0*/  IABS R13, R9 ;  /* 0x00000009000d7213 */ /* 0x000fc60000000000 */
[----:B------:R-:W-:Y:S02]  /*b7b0*/  IMAD.MOV R15, RZ, RZ, -R15 ;  /* 0x000000ffff0f7224 */ /* 0x000fe400078e0a0f */
[----:B------:R-:W-:Y:S02]  /*b7c0*/  @!P6 IMAD.IADD R4, R4, 0x1, -R7 ;  /* 0x000000010404e824 */ /* 0x000fe400078e0a07 */
[----:B------:R-:W-:Y:S02]  /*b7d0*/  IMAD R5, R7, R15, R14 ;  /* 0x0000000f07057224 */ /* 0x000fe400078e020e */
[----:B------:R-:W-:-:S03]  /*b7e0*/  IMAD.HI.U32 R14, R8, R12, RZ ;  /* 0x0000000c080e7227 */ /* 0x000fc600078e00ff */
[C---:B------:R-:W-:Y:S01]  /*b7f0*/  ISETP.GT.U32.AND P6, PT, R7.reuse, R5, PT ;  /* 0x000000050700720c */ /* 0x040fe20003fc4070 */
[----:B------:R-:W-:Y:S02]  /*b800*/  IMAD.MOV R18, RZ, RZ, -R18 ;  /* 0x000000ffff127224 */ /* 0x000fe400078e0a12 */
[----:B------:R-:W-:Y:S01]  /*b810*/  @!P5 IMAD.IADD R2, R2, 0x1, -R7 ;  /* 0x000000010202d824 */ /* 0x000fe200078e0a07 */
[----:B------:R-:W-:Y:S01]  /*b820*/  ISETP.GE.AND P5, PT, R16, RZ, PT ;  /* 0x000000ff1000720c */ /* 0x000fe20003fa6270 */
[----:B------:R-:W-:Y:S02]  /*b830*/  IMAD.MOV R14, RZ, RZ, -R14 ;  /* 0x000000ffff0e7224 */ /* 0x000fe400078e0a0e */
[----:B------:R-:W-:Y:S02]  /*b840*/  IMAD R17, R7, R18, R17 ;  /* 0x0000001207117224 */ /* 0x000fe400078e0211 */
[----:B------:R-:W-:-:S04]  /*b850*/  IMAD.HI.U32 R15, R8, R13, RZ ;  /* 0x0000000d080f7227 */ /* 0x000fc800078e00ff */
[----:B------:R-:W-:Y:S01]  /*b860*/  @!P6 IMAD.IADD R5, R5, 0x1, -R7 ;  /* 0x000000010505e824 */ /* 0x000fe200078e0a07 */
[C---:B------:R-:W-:Y:S01]  /*b870*/  ISETP.GT.U32.AND P6, PT, R7.reuse, R2, PT ;  /* 0x000000020700720c */ /* 0x040fe20003fc4070 */
[----:B------:R-:W-:Y:S02]  /*b880*/  IMAD R12, R7, R14, R12 ;  /* 0x0000000e070c7224 */ /* 0x000fe400078e020c */
[----:B------:R-:W-:Y:S02]  /*b890*/  VIADD R14, R3, 0xd8 ;  /* 0x000000d8030e7836 */ /* 0x000fe40000000000 */
[----:B------:R-:W-:Y:S01]  /*b8a0*/  @!P3 IMAD.MOV R11, RZ, RZ, -R11 ;  /* 0x000000ffff0bb224 */ /* 0x000fe200078e0a0b */
[C---:B------:R-:W-:Y:S01]  /*b8b0*/  ISETP.GT.U32.AND P3, PT, R7.reuse, R5, PT ;  /* 0x000000050700720c */ /* 0x040fe20003f64070 */
[----:B------:R-:W-:Y:S01]  /*b8c0*/  @!P2 IMAD.MOV R88, RZ, RZ, -R88 ;  /* 0x000000ffff58a224 */ /* 0x000fe200078e0a58 */
[C---:B------:R-:W-:Y:S01]  /*b8d0*/  ISETP.GT.U32.AND P2, PT, R7.reuse, R17, PT ;  /* 0x000000110700720c */ /* 0x040fe20003f44070 */
[----:B------:R-:W-:Y:S01]  /*b8e0*/  IMAD.MOV R15, RZ, RZ, -R15 ;  /* 0x000000ffff0f7224 */ /* 0x000fe200078e0a0f */
[----:B------:R-:W-:Y:S01]  /*b8f0*/  IABS R16, R14 ;  /* 0x0000000e00107213 */ /* 0x000fe20000000000 */
[----:B------:R-:W-:Y:S01]  /*b900*/  @!P0 IMAD.MOV R90, RZ, RZ, -R90 ;  /* 0x000000ffff5a8224 */ /* 0x000fe200078e0a5a */
[C---:B------:R-:W-:Y:S01]  /*b910*/  ISETP.GT.U32.AND P0, PT, R7.reuse, R12, PT ;  /* 0x0000000c0700720c */ /* 0x040fe20003f04070 */
[----:B------:R-:W-:Y:S01]  /*b920*/  IMAD R15, R7, R15, R13 ;  /* 0x0000000f070f7224 */ /* 0x000fe200078e020d */
[----:B------:R0:W-:Y:S01]  /*b930*/  STL [R1+0x64c], R11 ;  /* 0x00064c0b01007387 */ /* 0x0001e20000100800 */
[----:B------:R-:W-:-:S02]  /*b940*/  IMAD.MOV.U32 R18, RZ, RZ, R4 ;  /* 0x000000ffff127224 */ /* 0x000fc400078e0004 */
[----:B------:R-:W-:-:S04]  /*b950*/  IMAD.HI.U32 R4, R8, R16, RZ ;  /* 0x0000001008047227 */ /* 0x000fc800078e00ff */
[--C-:B------:R-:W-:Y:S01]  /*b960*/  @!P6 IMAD.IADD R2, R2, 0x1, -R7.reuse ;  /* 0x000000010202e824 */ /* 0x100fe200078e0a07 */
[----:B------:R-:W-:Y:S01]  /*b970*/  ISETP.GT.U32.AND P6, PT, R7, R15, PT ;  /* 0x0000000f0700720c */ /* 0x000fe20003fc4070 */
[----:B------:R-:W-:Y:S02]  /*b980*/  IMAD.MOV R4, RZ, RZ, -R4 ;  /* 0x000000ffff047224 */ /* 0x000fe400078e0a04 */
[--C-:B------:R-:W-:Y:S01]  /*b990*/  @!P3 IMAD.IADD R5, R5, 0x1, -R7.reuse ;  /* 0x000000010505b824 */ /* 0x100fe200078e0a07 */
[----:B------:R-:W-:Y:S01]  /*b9a0*/  ISETP.GE.AND P3, PT, R6, RZ, PT ;  /* 0x000000ff0600720c */ /* 0x000fe20003f66270 */
[----:B------:R-:W-:Y:S01]  /*b9b0*/  @!P2 IMAD.IADD R17, R17, 0x1, -R7 ;  /* 0x000000011111a824 */ /* 0x000fe200078e0a07 */
[----:B------:R-:W-:Y:S01]  /*b9c0*/  ISETP.GE.AND P2, PT, R9, RZ, PT ;  /* 0x000000ff0900720c */ /* 0x000fe20003f46270 */
[----:B------:R-:W-:Y:S02]  /*b9d0*/  VIADD R13, R3, 0xd9 ;  /* 0x000000d9030d7836 */ /* 0x000fe40000000000 */
[----:B------:R-:W-:-:S02]  /*b9e0*/  IMAD R16, R7, R4, R16 ;  /* 0x0000000407107224 */ /* 0x000fc400078e0210 */
[----:B------:R-:W-:Y:S01]  /*b9f0*/  @!P0 IMAD.IADD R12, R12, 0x1, -R7 ;  /* 0x000000010c0c8824 */ /* 0x000fe200078e0a07 */
[C---:B------:R-:W-:Y:S01]  /*ba00*/  ISETP.GT.U32.AND P0, PT, R7.reuse, R17, PT ;  /* 0x000000110700720c */ /* 0x040fe20003f04070 */
[----:B------:R-:W-:Y:S01]  /*ba10*/  IMAD.MOV.U32 R9, RZ, RZ, R5 ;  /* 0x000000ffff097224 */ /* 0x000fe200078e0005 */
[----:B0-----:R-:W-:Y:S01]  /*ba20*/  IABS R11, R13 ;  /* 0x0000000d000b7213 */ /* 0x001fe20000000000 */
[----:B------:R-:W-:Y:S01]  /*ba30*/  @!P4 IMAD.MOV R18, RZ, RZ, -R18 ;  /* 0x000000ffff12c224 */ /* 0x000fe200078e0a12 */
[----:B------:R-:W-:Y:S01]  /*ba40*/  ISETP.GE.AND P4, PT, R10, RZ, PT ;  /* 0x000000ff0a00720c */ /* 0x000fe20003f86270 */
[----:B------:R-:W-:Y:S01]  /*ba50*/  @!P5 IMAD.MOV R9, RZ, RZ, -R9 ;  /* 0x000000ffff09d224 */ /* 0x000fe200078e0a09 */
[----:B------:R-:W-:Y:S01]  /*ba60*/  ISETP.GT.U32.AND P5, PT, R7, R16, PT ;  /* 0x000000100700720c */ /* 0x000fe20003fa4070 */
[----:B------:R-:W-:Y:S01]  /*ba70*/  @!P6 IMAD.IADD R15, R15, 0x1, -R7 ;  /* 0x000000010f0fe824 */ /* 0x000fe200078e0a07 */
[----:B------:R0:W-:Y:S01]  /*ba80*/  STL [R1+0x648], R18 ;  /* 0x0006481201007387 */ /* 0x0001e20000100800 */
[----:B------:R-:W-:Y:S01]  /*ba90*/  ISETP.GT.U32.AND P6, PT, R7, R12, PT ;  /* 0x0000000c0700720c */ /* 0x000fe20003fc4070 */
[----:B------:R-:W-:-:S04]  /*baa0*/  IMAD.HI.U32 R6, R8, R11, RZ ;  /* 0x0000000b08067227 */ /* 0x000fc800078e00ff */
[----:B------:R-:W-:Y:S02]  /*bab0*/  IMAD.MOV R6, RZ, RZ, -R6 ;  /* 0x000000ffff067224 */ /* 0x000fe400078e0a06 */
[C---:B------:R-:W-:Y:S02]  /*bac0*/  VIADD R4, R3.reuse, 0xdb ;  /* 0x000000db03047836 */ /* 0x040fe40000000000 */
[----:B0-----:R-:W-:Y:S02]  /*bad0*/  IMAD.MOV.U32 R18, RZ, RZ, R2 ;  /* 0x000000ffff127224 */ /* 0x001fe400078e0002 */
[----:B------:R-:W-:Y:S02]  /*bae0*/  VIADD R2, R3, 0xda ;  /* 0x000000da03027836 */ /* 0x000fe40000000000 */
[----:B------:R-:W-:Y:S01]  /*baf0*/  @!P1 IMAD.MOV R18, RZ, RZ, -R18 ;  /* 0x000000ffff129224 */ /* 0x000fe200078e0a12 */
[----:B------:R-:W-:Y:S01]  /*bb00*/  ISETP.GT.U32.AND P1, PT, R7, R15, PT ;  /* 0x0000000f0700720c */ /* 0x000fe20003f24070 */
[----:B------:R-:W-:Y:S01]  /*bb10*/  @!P0 IMAD.IADD R17, R17, 0x1, -R7 ;  /* 0x0000000111118824 */ /* 0x000fe200078e0a07 */
[----:B------:R-:W-:Y:S01]  /*bb20*/  IABS R5, R2 ;  /* 0x0000000200057213 */ /* 0x000fe20000000000 */
[C---:B------:R-:W-:Y:S01]  /*bb30*/  IMAD R93, R7.reuse, R6, R11 ;  /* 0x00000006075d7224 */ /* 0x040fe200078e020b */
[----:B------:R0:W-:Y:S01]  /*bb40*/  STL [R1+0x63c], R18 ;  /* 0x00063c1201007387 */ /* 0x0001e20000100800 */
[----:B------:R-:W-:Y:S01]  /*bb50*/  IABS R6, R4 ;  /* 0x0000000400067213 */ /* 0x000fe20000000000 */
[--C-:B------:R-:W-:Y:S01]  /*bb60*/  @!P5 IMAD.IADD R16, R16, 0x1, -R7.reuse ;  /* 0x000000011010d824 */ /* 0x100fe200078e0a07 */
[----:B------:R-:W-:Y:S01]  /*bb70*/  ISETP.GE.AND P5, PT, R2, RZ, PT ;  /* 0x000000ff0200720c */ /* 0x000fe20003fa6270 */
[----:B------:R1:W-:Y:S01]  /*bb80*/  STL [R1+0x640], R9 ;  /* 0x0006400901007387 */ /* 0x0003e20000100800 */
[----:B------:R-:W-:Y:S01]  /*bb90*/  @!P6 IMAD.IADD R12, R12, 0x1, -R7 ;  /* 0x000000010c0ce824 */ /* 0x000fe200078e0a07 */
[----:B------:R-:W-:Y:S01]  /*bba0*/  ISETP.GT.U32.AND P6, PT, R7, R93, PT ;  /* 0x0000005d0700720c */ /* 0x000fe20003fc4070 */
[----:B------:R-:W-:Y:S01]  /*bbb0*/  IMAD.HI.U32 R11, R8, R5, RZ ;  /* 0x00000005080b7227 */ /* 0x000fe200078e00ff */
[----:B------:R-:W-:-:S03]  /*bbc0*/  ISETP.GE.AND P0, PT, R14, RZ, PT ;  /* 0x000000ff0e00720c */ /* 0x000fc60003f06270 */
[----:B0-----:R-:W-:Y:S02]  /*bbd0*/  IMAD.MOV.U32 R18, RZ, RZ, R17 ;  /* 0x000000ffff127224 */ /* 0x001fe400078e0011 */
[----:B------:R-:W-:-:S04]  /*bbe0*/  IMAD.HI.U32 R10, R8, R6, RZ ;  /* 0x00000006080a7227 */ /* 0x000fc800078e00ff */
[----:B-1----:R-:W-:Y:S02]  /*bbf0*/  VIADD R9, R3, 0xdc ;  /* 0x000000dc03097836 */ /* 0x002fe40000000000 */
[----:B------:R-:W-:Y:S01]  /*bc00*/  @!P4 IMAD.MOV R18, RZ, RZ, -R18 ;  /* 0x000000ffff12c224 */ /* 0x000fe200078e0a12 */
[----:B------:R-:W-:Y:S01]  /*bc10*/  ISETP.GT.U32.AND P4, PT, R7, R16, PT ;  /* 0x000000100700720c */ /* 0x000fe20003f84070 */
[----:B------:R-:W-:Y:S01]  /*bc20*/  @!P1 IMAD.IADD R15, R15, 0x1, -R7 ;  /* 0x000000010f0f9824 */ /* 0x000fe200078e0a07 */
[----:B------:R-:W-:Y:S01]  /*bc30*/  IABS R2, R9 ;  /* 0x0000000900027213 */ /* 0x000fe20000000000 */
[----:B------:R-:W-:Y:S01]  /*bc40*/  IMAD.MOV R10, RZ, RZ, -R10 ;  /* 0x000000ffff0a7224 */ /* 0x000fe200078e0a0a */
[----:B------:R-:W-:Y:S01]  /*bc50*/  ISETP.GE.AND P1, PT, R13, RZ, PT ;  /* 0x000000ff0d00720c */ /* 0x000fe20003f26270 */
[----:B------:R-:W-:Y:S01]  /*bc60*/  IMAD.MOV R13, RZ, RZ, -R11 ;  /* 0x000000ffff0d7224 */ /* 0x000fe200078e0a0b */
[----:B------:R-:W-:Y:S01]  /*bc70*/  STL [R1+0x634], R18 ;  /* 0x0006341201007387 */ /* 0x000fe20000100800 */
[----:B------:R-:W-:-:S02]  /*bc80*/  IMAD.MOV.U32 R11, RZ, RZ, R2 ;  /* 0x000000ffff0b7224 */ /* 0x000fc400078e0002 */
[----:B------:R-:W-:Y:S02]  /*bc90*/  IMAD.MOV.U32 R14, RZ, RZ, R15 ;  /* 0x000000ffff0e7224 */ /* 0x000fe400078e000f */
[----:B------:R-:W-:Y:S02]  /*bca0*/  IMAD R2, R7, R10, R6 ;  /* 0x0000000a07027224 */ /* 0x000fe400078e0206 */
[----:B------:R-:W-:-:S04]  /*bcb0*/  IMAD.HI.U32 R6, R8, R11, RZ ;  /* 0x0000000b08067227 */ /* 0x000fc800078e00ff */
[--C-:B------:R-:W-:Y:S02]  /*bcc0*/  @!P6 IMAD.IADD R93, R93, 0x1, -R7.reuse ;  /* 0x000000015d5de824 */ /* 0x100fe400078e0a07 */
[----:B------:R-:W-:Y:S01]  /*bcd0*/  @!P2 IMAD.MOV R14, RZ, RZ, -R14 ;  /* 0x000000ffff0ea224 */ /* 0x000fe200078e0a0e */
[----:B------:R-:W-:Y:S01]  /*bce0*/  ISETP.GE.AND P2, PT, R4, RZ, PT ;  /* 0x000000ff0400720c */ /* 0x000fe20003f46270 */
[----:B------:R-:W-:Y:S01]  /*bcf0*/  IMAD.MOV R4, RZ, RZ, -R6 ;  /* 0x000000ffff047224 */ /* 0x000fe200078e0a06 */
[C---:B------:R-:W-:Y:S01]  /*bd00*/  ISETP.GT.U32.AND P6, PT, R7.reuse, R93, PT ;  /* 0x0000005d0700720c */ /* 0x040fe20003fc4070 */
[----:B------:R-:W-:Y:S01]  /*bd10*/  @!P4 IMAD.IADD R16, R16, 0x1, -R7 ;  /* 0x000000011010c824 */ /* 0x000fe200078e0a07 */
[C---:B------:R-:W-:Y:S01]  /*bd20*/  ISETP.GT.U32.AND P4, PT, R7.reuse, R2, PT ;  /* 0x000000020700720c */ /* 0x040fe20003f84070 */
[----:B------:R-:W-:Y:S02]  /*bd30*/  IMAD R4, R7, R4, R11 ;  /* 0x0000000407047224 */ /* 0x000fe400078e020b */
[----:B------:R-:W-:-:S02]  /*bd40*/  IMAD.MOV.U32 R92, RZ, RZ, R16 ;  /* 0x000000ffff5c7224 */ /* 0x000fc400078e0010 */
[C---:B------:R-:W-:Y:S02]  /*bd50*/  IMAD R5, R7.reuse, R13, R5 ;  /* 0x0000000d07057224 */ /* 0x040fe400078e0205 */
[----:B------:R-:W-:Y:S01]  /*bd60*/  @!P0 IMAD.MOV R92, RZ, RZ, -R92 ;  /* 0x000000ffff5c8224 */ /* 0x000fe200078e0a5c */
[C---:B------:R-:W-:Y:S01]  /*bd70*/  ISETP.GT.U32.AND P0, PT, R7.reuse, R4, PT ;  /* 0x000000040700720c */ /* 0x040fe20003f04070 */
[----:B------:R-:W-:Y:S01]  /*bd80*/  @!P3 IMAD.MOV R12, RZ, RZ, -R12 ;  /* 0x000000ffff0cb224 */ /* 0x000fe200078e0a0c */
[----:B------:R-:W-:Y:S01]  /*bd90*/  ISETP.GT.U32.AND P3, PT, R7, R5, PT ;  /* 0x000000050700720c */ /* 0x000fe20003f64070 */
[----:B------:R-:W-:Y:S01]  /*bda0*/  @!P6 IMAD.IADD R93, R93, 0x1, -R7 ;  /* 0x000000015d5de824 */ /* 0x000fe200078e0a07 */
[----:B------:R-:W-:Y:S01]  /*bdb0*/  ISETP.GE.AND P6, PT, R9, RZ, PT ;  /* 0x000000ff0900720c */ /* 0x000fe20003fc6270 */
[C---:B------:R-:W-:Y:S01]  /*bdc0*/  VIADD R9, R3.reuse, 0xde ;  /* 0x000000de03097836 */ /* 0x040fe20000000000 */
[----:B------:R0:W-:Y:S01]  /*bdd0*/  STL [R1+0x630], R12 ;  /* 0x0006300c01007387 */ /* 0x0001e20000100800 */
[----:B------:R-:W-:-:S02]  /*bde0*/  VIADD R10, R3, 0xdd ;  /* 0x000000dd030a7836 */ /* 0x000fc40000000000 */
[----:B------:R-:W-:Y:S01]  /*bdf0*/  @!P1 IMAD.MOV R93, RZ, RZ, -R93 ;  /* 0x000000ffff5d9224 */ /* 0x000fe200078e0a5d */
[----:B------:R-:W-:Y:S01]  /*be00*/  IABS R20, R9 ;  /* 0x0000000900147213 */ /* 0x000fe20000000000 */
[--C-:B------:R-:W-:Y:S01]  /*be10*/  @!P4 IMAD.IADD R2, R2, 0x1, -R7.reuse ;  /* 0x000000010202c824 */ /* 0x100fe200078e0a07 */
[----:B------:R-:W-:Y:S01]  /*be20*/  IABS R21, R10 ;  /* 0x0000000a00157213 */ /* 0x000fe20000000000 */
[--C-:B------:R-:W-:Y:S01]  /*be30*/  @!P0 IMAD.IADD R4, R4, 0x1, -R7.reuse ;  /* 0x0000000104048824 */ /* 0x100fe200078e0a07 */
[----:B------:R-:W-:Y:S01]  /*be40*/  ISETP.GE.AND P1, PT, R10, RZ, PT ;  /* 0x000000ff0a00720c */ /* 0x000fe20003f26270 */
[----:B------:R-:W-:Y:S01]  /*be50*/  @!P3 IMAD.IADD R5, R5, 0x1, -R7 ;  /* 0x000000010505b824 */ /* 0x000fe200078e0a07 */
[C---:B------:R-:W-:Y:S01]  /*be60*/  ISETP.GT.U32.AND P4, PT, R7.reuse, R2, PT ;  /* 0x000000020700720c */ /* 0x040fe20003f84070 */
[----:B------:R-:W-:Y:S01]  /*be70*/  IMAD.HI.U32 R10, R8, R20, RZ ;  /* 0x00000014080a7227 */ /* 0x000fe200078e00ff */
[C---:B------:R-:W-:Y:S01]  /*be80*/  ISETP.GT.U32.AND P0, PT, R7.reuse, R4, PT ;  /* 0x000000040700720c */ /* 0x040fe20003f04070 */
[----:B------:R1:W-:Y:S01]  /*be90*/  STL [R1+0x320], R14 ;  /* 0x0003200e01007387 */ /* 0x0003e20000100800 */
[----:B------:R-:W-:Y:S01]  /*bea0*/  ISETP.GT.U32.AND P3, PT, R7, R5, PT ;  /* 0x000000050700720c */ /* 0x000fe20003f64070 */
[----:B------:R-:W-:-:S02]  /*beb0*/  IMAD.MOV R10, RZ, RZ, -R10 ;  /* 0x000000ffff0a7224 */ /* 0x000fc400078e0a0a */
[----:B------:R-:W-:Y:S02]  /*bec0*/  VIADD R6, R3, 0xdf ;  /* 0x000000df03067836 */ /* 0x000fe40000000000 */
[----:B------:R-:W-:Y:S02]  /*bed0*/  IMAD R20, R7, R10, R20 ;  /* 0x0000000a07147224 */ /* 0x000fe400078e0214 */
[----:B0-----:R-:W-:Y:S01]  /*bee0*/  IMAD.HI.U32 R12, R8, R21, RZ ;  /* 0x00000015080c7227 */ /* 0x001fe200078e00ff */
[----:B-1----:R-:W-:-:S03]  /*bef0*/  IABS R14, R6 ;  /* 0x00000006000e7213 */ /* 0x002fc60000000000 */
[--C-:B------:R-:W-:Y:S01]  /*bf00*/  @!P0 IMAD.IADD R4, R4, 0x1, -R7.reuse ;  /* 0x0000000104048824 */ /* 0x100fe200078e0a07 */
[----:B------:R-:W-:Y:S01]  /*bf10*/  ISETP.GT.U32.AND P0, PT, R7, R20, PT ;  /* 0x000000140700720c */ /* 0x000fe20003f04070 */
[--C-:B------:R-:W-:Y:S01]  /*bf20*/  @!P3 IMAD.IADD R5, R5, 0x1, -R7.reuse ;  /* 0x000000010505b824 */ /* 0x100fe200078e0a07 */
[----:B------:R-:W-:Y:S01]  /*bf30*/  ISETP.GE.AND P3, PT, R9, RZ, PT ;  /* 0x000000ff0900720c */ /* 0x000fe20003f66270 */
[----:B------:R-:W-:Y:S02]  /*bf40*/  IMAD.MOV R12, RZ, RZ, -R12 ;  /* 0x000000ffff0c7224 */ /* 0x000fe400078e0a0c */
[----:B------:R-:W-:Y:S01]  /*bf50*/  @!P4 IMAD.IADD R2, R2, 0x1, -R7 ;  /* 0x000000010202c824 */ /* 0x000fe200078e0a07 */
[----:B------:R-:W-:Y:S01]  /*bf60*/  ISETP.GE.AND P4, PT, R6, RZ, PT ;  /* 0x000000ff0600720c */ /* 0x000fe20003f86270 */
[----:B------:R-:W-:Y:S02]  /*bf70*/  IMAD R21, R7, R12, R21 ;  /* 0x0000000c07157224 */ /* 0x000fe400078e0215 */
[----:B------:R-:W-:-:S02]  /*bf80*/  IMAD.MOV.U32 R17, RZ, RZ, R5 ;  /* 0x000000ffff117224 */ /* 0x000fc400078e0005 */
[----:B------:R-:W-:Y:S02]  /*bf90*/  VIADD R15, R3, 0xe0 ;  /* 0x000000e0030f7836 */ /* 0x000fe40000000000 */
[----:B------:R-:W-:Y:S02]  /*bfa0*/  IMAD.MOV.U32 R13, RZ, RZ, R2 ;  /* 0x000000ffff0d7224 */ /* 0x000fe400078e0002 */
[----:B------:R-:W-:-:S04]  /*bfb0*/  IMAD.HI.U32 R11, R8, R14, RZ ;  /* 0x0000000e080b7227 */ /* 0x000fc800078e00ff */
[----:B------:R-:W-:Y:S01]  /*bfc0*/  @!P5 IMAD.MOV R17, RZ, RZ, -R17 ;  /* 0x000000ffff11d224 */ /* 0x000fe200078e0a11 */
[----:B------:R-:W-:Y:S01]  /*bfd0*/  ISETP.GT.U32.AND P5, PT, R7, R21, PT ;  /* 0x000000150700720c */ /* 0x000fe20003fa4070 */
[----:B------:R-:W-:Y:S01]  /*bfe0*/  @!P2 IMAD.MOV R13, RZ, RZ, -R13 ;  /* 0x000000ffff0da224 */ /* 0x000fe200078e0a0d */
[----:B------:R-:W-:Y:S01]  /*bff0*/  ISETP.GE.AND P2, PT, R15, RZ, PT ;  /* 0x000000ff0f00720c */ /* 0x000fe20003f46270 */
[----:B------:R-:W-:Y:S01]  /*c000*/  IMAD.MOV R9, RZ, RZ, -R11 ;  /* 0x000000ffff097224 */ /* 0x000fe200078e0a0b */
[----:B------:R-:W-:Y:S01]  /*c010*/  IABS R15, R15 ;  /* 0x0000000f000f7213 */ /* 0x000fe20000000000 */
[----:B------:R-:W-:Y:S01]  /*c020*/  VIADD R6, R3, 0xe1 ;  /* 0x000000e103067836 */ /* 0x000fe20000000000 */
[----:B------:R-:W-:Y:S01]  /*c030*/  STL [R1+0x2ec], R17 ;  /* 0x0002ec1101007387 */ /* 0x000fe20000100800 */
[----:B------:R-:W-:Y:S02]  /*c040*/  @!P0 IMAD.IADD R20, R20, 0x1, -R7 ;  /* 0x0000000114148824 */ /* 0x000fe400078e0a07 */
[C---:B------:R-:W-:Y:S01]  /*c050*/  IMAD R14, R7.reuse, R9, R14 ;  /* 0x00000009070e7224 */ /* 0x040fe200078e020e */
[----:B------:R0:W-:Y:S01]  /*c060*/  STL [R1+0x310], R13 ;  /* 0x0003100d01007387 */ /* 0x0001e20000100800 */
[----:B------:R-:W-:Y:S01]  /*c070*/  IMAD.MOV.U32 R16, RZ, RZ, R4 ;  /* 0x000000ffff107224 */ /* 0x000fe200078e0004 */
[----:B------:R-:W-:Y:S01]  /*c080*/  ISETP.GT.U32.AND P0, PT, R7, R20, PT ;  /* 0x000000140700720c */ /* 0x000fe20003f04070 */
[----:B------:R-:W-:-:S04]  /*c090*/  IMAD.HI.U32 R9, R8, R15, RZ ;  /* 0x0000000f08097227 */ /* 0x000fc800078e00ff */
[----:B------:R-:W-:Y:S01]  /*c0a0*/  @!P6 IMAD.MOV R16, RZ, RZ, -R16 ;  /* 0x000000ffff10e224 */ /* 0x000fe200078e0a10 */
[----:B------:R-:W-:Y:S01]  /*c0b0*/  ISETP.GT.U32.AND P6, PT, R7, R14, PT ;  /* 0x0000000e0700720c */ /* 0x000fe20003fc4070 */
[----:B------:R-:W-:Y:S01]  /*c0c0*/  IMAD.MOV R9, RZ, RZ, -R9 ;  /* 0x000000ffff097224 */ /* 0x000fe200078e0a09 */
[----:B0-----:R-:W-:Y:S01]  /*c0d0*/  IABS R13, R6 ;  /* 0x00000006000d7213 */ /* 0x001fe20000000000 */
[----:B------:R-:W-:Y:S01]  /*c0e0*/  @!P5 IMAD.IADD R21, R21, 0x1, -R7 ;  /* 0x000000011515d824 */ /* 0x000fe200078e0a07 */
[----:B------:R0:W-:Y:S01]  /*c0f0*/  STL [R1+0x2fc], R16 ;  /* 0x0002fc1001007387 */ /* 0x0001e20000100800 */
[C---:B------:R-:W-:Y:S02]  /*c100*/  IMAD R15, R7.reuse, R9, R15 ;  /* 0x00000009070f7224 */ /* 0x040fe400078e020f */
[----:B------:R-:W-:Y:S01]  /*c110*/  IMAD.HI.U32 R5, R8, R13, RZ ;  /* 0x0000000d08057227 */ /* 0x000fe200078e00ff */
[----:B------:R-:W-:-:S03]  /*c120*/  ISETP.GT.U32.AND P5, PT, R7, R21, PT ;  /* 0x000000150700720c */ /* 0x000fc60003fa4070 */
[----:B------:R-:W-:Y:S02]  /*c130*/  IMAD.MOV R5, RZ, RZ, -R5 ;  /* 0x000000ffff057224 */ /* 0x000fe400078e0a05 */
[----:B------:R-:W-:Y:S02]  /*c140*/  VIADD R17, R3, 0xe3 ;  /* 0x000000e303117836 */ /* 0x000fe40000000000 */
[C---:B------:R-:W-:Y:S02]  /*c150*/  IMAD R13, R7.reuse, R5, R13 ;  /* 0x00000005070d7224 */ /* 0x040fe400078e020d */
[--C-:B------:R-:W-:Y:S01]  /*c160*/  @!P0 IMAD.IADD R20, R20, 0x1, -R7.reuse ;  /* 0x0000000114148824 */ /* 0x100fe200078e0a07 */
[----:B------:R-:W-:Y:S01]  /*c170*/  ISETP.GT.U32.AND P0, PT, R7, R15, PT ;  /* 0x0000000f0700720c */ /* 0x000fe20003f04070 */
[----:B------:R-:W-:Y:S01]  /*c180*/  VIADD R18, R3, 0xe2 ;  /* 0x000000e203127836 */ /* 0x000fe20000000000 */
[----:B------:R-:W-:Y:S01]  /*c190*/  IABS R12, R17 ;  /* 0x00000011000c7213 */ /* 0x000fe20000000000 */
[--C-:B------:R-:W-:Y:S01]  /*c1a0*/  @!P6 IMAD.IADD R14, R14, 0x1, -R7.reuse ;  /* 0x000000010e0ee824 */ /* 0x100fe200078e0a07 */
[----:B------:R-:W-:Y:S01]  /*c1b0*/  ISETP.GT.U32.AND P6, PT, R7, R13, PT ;  /* 0x0000000d0700720c */ /* 0x000fe20003fc4070 */
[----:B------:R-:W-:Y:S01]  /*c1c0*/  @!P5 IMAD.IADD R21, R21, 0x1, -R7 ;  /* 0x000000011515d824 */ /* 0x000fe200078e0a07 */
[----:B------:R-:W-:Y:S01]  /*c1d0*/  IABS R10, R18 ;  /* 0x00000012000a7213 */ /* 0x000fe20000000000 */
[----:B------:R-:W-:Y:S01]  /*c1e0*/  IMAD.HI.U32 R2, R8, R12, RZ ;  /* 0x0000000c08027227 */ /* 0x000fe200078e00ff */
[----:B------:R-:W-:-:S03]  /*c1f0*/  ISETP.GE.AND P5, PT, R6, RZ, PT ;  /* 0x000000ff0600720c */ /* 0x000fc60003fa6270 */
[----:B------:R-:W-:-:S04]  /*c200*/  IMAD.HI.U32 R11, R8, R10, RZ ;  /* 0x0000000a080b7227 */ /* 0x000fc800078e00ff */
[----:B------:R-:W-:Y:S02]  /*c210*/  IMAD.MOV R2, RZ, RZ, -R2 ;  /* 0x000000ffff027224 */ /* 0x000fe400078e0a02 */
[C---:B------:R-:W-:Y:S02]  /*c220*/  VIADD R6, R3.reuse, 0xe4 ;  /* 0x000000e403067836 */ /* 0x040fe40000000000 */
[----:B------:R-:W-:Y:S02]  /*c230*/  VIADD R9, R3, 0xe5 ;  /* 0x000000e503097836 */ /* 0x000fe40000000000 */
[----:B------:R-:W-:Y:S01]  /*c240*/  @!P0 IMAD.IADD R15, R15, 0x1, -R7 ;  /* 0x000000010f0f8824 */ /* 0x000fe200078e0a07 */
[C---:B------:R-:W-:Y:S01]  /*c250*/  ISETP.GT.U32.AND P0, PT, R7.reuse, R14, PT ;  /* 0x0000000e0700720c */ /* 0x040fe20003f04070 */
[----:B------:R-:W-:Y:S01]  /*c260*/  IMAD.MOV R4, RZ, RZ, -R11 ;  /* 0x000000ffff047224 */ /* 0x000fe200078e0a0b */
[----:B------:R-:W-:Y:S01]  /*c270*/  IABS R11, R6 ;  /* 0x00000006000b7213 */ /* 0x000fe20000000000 */
[----:B------:R-:W-:Y:S01]  /*c280*/  IMAD R12, R7, R2, R12 ;  /* 0x00000002070c7224 */ /* 0x000fe200078e020c */
[----:B------:R-:W-:Y:S01]  /*c290*/  IABS R2, R9 ;  /* 0x0000000900027213 */ /* 0x000fe20000000000 */
[----:B------:R-:W-:-:S02]  /*c2a0*/  IMAD.MOV.U32 R23, RZ, RZ, R21 ;  /* 0x000000ffff177224 */ /* 0x000fc400078e0015 */
[----:B------:R-:W-:Y:S02]  /*c2b0*/  @!P6 IMAD.IADD R13, R13, 0x1, -R7 ;  /* 0x000000010d0de824 */ /* 0x000fe400078e0a07 */
[----:B------:R-:W-:Y:S01]  /*c2c0*/  @!P1 IMAD.MOV R23, RZ, RZ, -R23 ;  /* 0x000000ffff179224 */ /* 0x000fe200078e0a17 */
[C---:B------:R-:W-:Y:S01]  /*c2d0*/  ISETP.GT.U32.AND P1, PT, R7.reuse, R15, PT ;  /* 0x0000000f0700720c */ /* 0x040fe20003f24070 */
[C---:B------:R-:W-:Y:S01]  /*c2e0*/  IMAD.HI.U32 R21, R8.reuse, R11, RZ ;  /* 0x0000000b08157227 */ /* 0x040fe200078e00ff */
[----:B------:R-:W-:Y:S02]  /*c2f0*/  ISETP.GT.U32.AND P6, PT, R7, R13, PT ;  /* 0x0000000d0700720c */ /* 0x000fe40003fc4070 */
[----:B------:R-:W-:Y:S01]  /*c300*/  STL [R1+0x308], R23 ;  /* 0x0003081701007387 */ /* 0x000fe20000100800 */
[----:B------:R-:W-:-:S04]  /*c310*/  IMAD.HI.U32 R22, R8, R2, RZ ;  /* 0x0000000208167227 */ /* 0x000fc800078e00ff */
[C---:B------:R-:W-:Y:S02]  /*c320*/  IMAD R10, R7.reuse, R4, R10 ;  /* 0x00000004070a7224 */ /* 0x040fe400078e020a */
[----:B------:R-:W-:Y:S02]  /*c330*/  IMAD.MOV R21, RZ, RZ, -R21 ;  /* 0x000000ffff157224 */ /* 0x000fe400078e0a15 */
[----:B------:R-:W-:Y:S02]  /*c340*/  IMAD.MOV R22, RZ, RZ, -R22 ;  /* 0x000000ffff167224 */ /* 0x000fe400078e0a16 */
[----:B------:R-:W-:Y:S01]  /*c350*/  @!P0 IMAD.IADD R14, R14, 0x1, -R7 ;  /* 0x000000010e0e8824 */ /* 0x000fe200078e0a07 */
[C---:B------:R-:W-:Y:S01]  /*c360*/  ISETP.GT.U32.AND P0, PT, R7.reuse, R12, PT ;  /* 0x0000000c0700720c */ /* 0x040fe20003f04070 */
[----:B------:R-:W-:Y:S01]  /*c370*/  @!P3 IMAD.MOV R20, RZ, RZ, -R20 ;  /* 0x000000ffff14b224 */ /* 0x000fe200078e0a14 */
[C---:B------:R-:W-:Y:S01]  /*c380*/  ISETP.GT.U32.AND P3, PT, R7.reuse, R10, PT ;  /* 0x0000000a0700720c */ /* 0x040fe20003f64070 */
[----:B------:R-:W-:-:S02]  /*c390*/  IMAD R11, R7, R21, R11 ;  /* 0x00000015070b7224 */ /* 0x000fc400078e020b */
[----:B------:R-:W-:Y:S01]  /*c3a0*/  IMAD R2, R7, R22, R2 ;  /* 0x0000001607027224 */ /* 0x000fe200078e0202 */
[----:B------:R1:W-:Y:S01]  /*c3b0*/  STL [R1+0x37c], R20 ;  /* 0x00037c1401007387 */ /* 0x0003e20000100800 */
[--C-:B------:R-:W-:Y:S01]  /*c3c0*/  @!P1 IMAD.IADD R15, R15, 0x1, -R7.reuse ;  /* 0x000000010f0f9824 */ /* 0x100fe200078e0a07 */
[----:B------:R-:W-:Y:S01]  /*c3d0*/  ISETP.GT.U32.AND P1, PT, R7, R11, PT ;  /* 0x0000000b0700720c */ /* 0x000fe20003f24070 */
[--C-:B------:R-:W-:Y:S01]  /*c3e0*/  @!P6 IMAD.IADD R13, R13, 0x1, -R7.reuse ;  /* 0x000000010d0de824 */ /* 0x100fe200078e0a07 */
[----:B------:R-:W-:Y:S01]  /*c3f0*/  ISETP.GT.U32.AND P6, PT, R7, R2, PT ;  /* 0x000000020700720c */ /* 0x000fe20003fc4070 */
[C---:B------:R-:W-:Y:S02]  /*c400*/  VIADD R5, R3.reuse, 0xe7 ;  /* 0x000000e703057836 */ /* 0x040fe40000000000 */
[----:B------:R-:W-:Y:S02]  /*c410*/  VIADD R4, R3, 0xe6 ;  /* 0x000000e603047836 */ /* 0x000fe40000000000 */
[--C-:B------:R-:W-:Y:S01]  /*c420*/  @!P0 IMAD.IADD R12, R12, 0x1, -R7.reuse ;  /* 0x000000010c0c8824 */ /* 0x100fe200078e0a07 */
[----:B0-----:R-:W-:Y:S01]  /*c430*/  IABS R16, R5 ;  /* 0x0000000500107213 */ /* 0x001fe20000000000 */
[----:B------:R-:W-:Y:S01]  /*c440*/  IMAD.MOV.U32 R24, RZ, RZ, R14 ;  /* 0x000000ffff187224 */ /* 0x000fe200078e000e */
[----:B------:R-:W-:Y:S01]  /*c450*/  IABS R19, R4 ;  /* 0x0000000400137213 */ /* 0x000fe20000000000 */
[----:B------:R-:W-:Y:S01]  /*c460*/  @!P3 IMAD.IADD R10, R10, 0x1, -R7 ;  /* 0x000000010a0ab824 */ /* 0x000fe200078e0a07 */
[----:B------:R-:W-:Y:S01]  /*c470*/  ISETP.GE.AND P0, PT, R17, RZ, PT ;  /* 0x000000ff1100720c */ /* 0x000fe20003f06270 */
[----:B------:R-:W-:Y:S01]  /*c480*/  @!P4 IMAD.MOV R24, RZ, RZ, -R24 ;  /* 0x000000ffff18c224 */ /* 0x000fe200078e0a18 */
[----:B------:R-:W-:Y:S01]  /*c490*/  ISETP.GT.U32.AND P4, PT, R7, R12, PT ;  /* 0x0000000c0700720c */ /* 0x000fe20003f84070 */
[----:B------:R-:W-:Y:S01]  /*c4a0*/  IMAD.HI.U32 R21, R8, R16, RZ ;  /* 0x0000001008157227 */ /* 0x000fe200078e00ff */
[----:B------:R-:W-:-:S02]  /*c4b0*/  ISETP.GE.AND P3, PT, R18, RZ, PT ;  /* 0x000000ff1200720c */ /* 0x000fc40003f66270 */
[----:B------:R-:W-:Y:S01]  /*c4c0*/  STL [R1+0x330], R24 ;  /* 0x0003301801007387 */ /* 0x000fe20000100800 */
[----:B-1----:R-:W-:-:S04]  /*c4d0*/  IMAD.HI.U32 R20, R8, R19, RZ ;  /* 0x0000001308147227 */ /* 0x002fc800078e00ff */
[----:B------:R-:W-:Y:S01]  /*c4e0*/  @!P1 IMAD.IADD R11, R11, 0x1, -R7 ;  /* 0x000000010b0b9824 */ /* 0x000fe200078e0a07 */
[C---:B------:R-:W-:Y:S01]  /*c4f0*/  ISETP.GT.U32.AND P1, PT, R7.reuse, R10, PT ;  /* 0x0000000a0700720c */ /* 0x040fe20003f24070 */
[----:B------:R-:W-:Y:S02]  /*c500*/  IMAD.MOV.U32 R23, RZ, RZ, R15 ;  /* 0x000000ffff177224 */ /* 0x000fe400078e000f */
[----:B------:R-:W-:Y:S01]  /*c510*/  @!P6 IMAD.IADD R2, R2, 0x1, -R7 ;  /* 0x000000010202e824 */ /* 0x000fe200078e0a07 */
[C---:B------:R-:W-:Y:S01]  /*c520*/  ISETP.GT.U32.AND P6, PT, R7.reuse, R11, PT ;  /* 0x0000000b0700720c */ /* 0x040fe20003fc4070 */
[----:B------:R-:W-:Y:S02]  /*c530*/  IMAD.MOV R21, RZ, RZ, -R21 ;  /* 0x000000ffff157224 */ /* 0x000fe400078e0a15 */
[----:B------:R-:W-:Y:S02]  /*c540*/  IMAD.MOV R20, RZ, RZ, -R20 ;  /* 0x000000ffff147224 */ /* 0x000fe400078e0a14 */
[----:B------:R-:W-:Y:S01]  /*c550*/  @!P2 IMAD.MOV R23, RZ, RZ, -R23 ;  /* 0x000000ffff17a224 */ /* 0x000fe200078e0a17 */
[C---:B------:R-:W-:Y:S01]  /*c560*/  ISETP.GT.U32.AND P2, PT, R7.reuse, R2, PT ;  /* 0x000000020700720c */ /* 0x040fe20003f44070 */
[----:B------:R-:W-:-:S02]  /*c570*/  IMAD R16, R7, R21, R16 ;  /* 0x0000001507107224 */ /* 0x000fc400078e0210 */
[----:B------:R-:W-:Y:S01]  /*c580*/  VIADD R17, R3, 0xe8 ;  /* 0x000000e803117836 */ /* 0x000fe20000000000 */
[----:B------:R-:W-:Y:S01]  /*c590*/  STL [R1], R23 ;  /* 0x0000001701007387 */ /* 0x000fe20000100800 */
[----:B------:R-:W-:Y:S02]  /*c5a0*/  IMAD R19, R7, R20, R19 ;  /* 0x0000001407137224 */ /* 0x000fe400078e0213 */
[----:B------:R-:W-:Y:S01]  /*c5b0*/  IMAD.MOV.U32 R15, RZ, RZ, R13 ;  /* 0x000000ffff0f7224 */ /* 0x000fe200078e000d */
[----:B------:R-:W-:Y:S01]  /*c5c0*/  IABS R13, R17 ;  /* 0x00000011000d7213 */ /* 0x000fe20000000000 */
[----:B------:R-:W-:Y:S02]  /*c5d0*/  VIADD R18, R3, 0xe9 ;  /* 0x000000e903127836 */ /* 0x000fe40000000000 */
[----:B------:R-:W-:Y:S01]  /*c5e0*/  @!P4 IMAD.IADD R12, R12, 0x1, -R7 ;  /* 0x000000010c0cc824 */ /* 0x000fe200078e0a07 */
[C---:B------:R-:W-:Y:S01]  /*c5f0*/  ISETP.GT.U32.AND P4, PT, R7.reuse, R16, PT ;  /* 0x000000100700720c */ /* 0x040fe20003f84070 */
[----:B------:R-:W-:Y:S01]  /*c600*/  @!P5 IMAD.MOV R15, RZ, RZ, -R15 ;  /* 0x000000ffff0fd224 */ /* 0x000fe200078e0a0f */
[----:B------:R-:W-:Y:S01]  /*c610*/  ISETP.GT.U32.AND P5, PT, R7, R19, PT ;  /* 0x000000130700720c */ /* 0x000fe20003fa4070 */
[--C-:B------:R-:W-:Y:S01]  /*c620*/  @!P1 IMAD.IADD R10, R10, 0x1, -R7.reuse ;  /* 0x000000010a0a9824 */ /* 0x100fe200078e0a07 */
[----:B------:R-:W-:Y:S01]  /*c630*/  IABS R14, R18 ;  /* 0x00000012000e7213 */ /* 0x000fe20000000000 */
[--C-:B------:R-:W-:Y:S01]  /*c640*/  @!P6 IMAD.IADD R11, R11, 0x1, -R7.reuse ;  /* 0x000000010b0be824 */ /* 0x100fe200078e0a07 */
[----:B------:R-:W-:Y:S01]  /*c650*/  ISETP.GE.AND P1, PT, R6, RZ, PT ;  /* 0x000000ff0600720c */ /* 0x000fe20003f26270 */
[----:B------:R-:W-:Y:S01]  /*c660*/  IMAD.HI.U32 R6, R8, R13, RZ ;  /* 0x0000000d08067227 */ /* 0x000fe200078e00ff */
[----:B------:R-:W-:Y:S01]  /*c670*/  ISETP.GE.AND P6, PT, R9, RZ, PT ;  /* 0x000000ff0900720c */ /* 0x000fe20003fc6270 */
[----:B------:R0:W-:Y:S02]  /*c680*/  STL [R1+0x4], R15 ;  /* 0x0000040f01007387 */ /* 0x0001e40000100800 */
[----:B------:R-:W-:Y:S01]  /*c690*/  @!P2 IMAD.IADD R2, R2, 0x1, -R7 ;  /* 0x000000010202a824 */ /* 0x000fe200078e0a07 */
[----:B------:R-:W-:Y:S01]  /*c6a0*/  ISETP.GE.AND P2, PT, R4, RZ, PT ;  /* 0x000000ff0400720c */ /* 0x000fe20003f46270 */
[----:B------:R-:W-:-:S04]  /*c6b0*/  IMAD.HI.U32 R4, R8, R14, RZ ;  /* 0x0000000e08047227 */ /* 0x000fc800078e00ff */
[----:B------:R-:W-:Y:S02]  /*c6c0*/  IMAD.MOV R6, RZ, RZ, -R6 ;  /* 0x000000ffff067224 */ /* 0x000fe400078e0a06 */
[----:B------:R-:W-:Y:S02]  /*c6d0*/  IMAD.MOV R4, RZ, RZ, -R4 ;  /* 0x000000ffff047224 */ /* 0x000fe400078e0a04 */
[----:B0-----:R-:W-:Y:S02]  /*c6e0*/  IMAD.MOV.U32 R15, RZ, RZ, R12 ;  /* 0x000000ffff0f7224 */ /* 0x001fe400078e000c */
[----:B------:R-:W-:Y:S02]  /*c6f0*/  @!P4 IMAD.IADD R16, R16, 0x1, -R7 ;  /* 0x000000011010c824 */ /* 0x000fe400078e0a07 */
[----:B------:R-:W-:Y:S02]  /*c700*/  IMAD R13, R7, R6, R13 ;  /* 0x00000006070d7224 */ /* 0x000fe400078e020d */
[----:B------:R-:W-:-:S02]  /*c710*/  IMAD.MOV.U32 R9, RZ, RZ, R11 ;  /* 0x000000ffff097224 */ /* 0x000fc400078e000b */
[----:B------:R-:W-:Y:S01]  /*c720*/  @!P5 IMAD.IADD R19, R19, 0x1, -R7 ;  /* 0x000000011313d824 */ /* 0x000fe200078e0a07 */
[----:B------:R-:W-:Y:S01]  /*c730*/  ISETP.GE.AND P5, PT, R5, RZ, PT ;  /* 0x000000ff0500720c */ /* 0x000fe20003fa6270 */
[----:B------:R-:W-:Y:S02]  /*c740*/  IMAD.MOV.U32 R20, RZ, RZ, R10 ;  /* 0x000000ffff147224 */ /* 0x000fe400078e000a */
[----:B------:R-:W-:Y:S01]  /*c750*/  @!P0 IMAD.MOV R15, RZ, RZ, -R15 ;  /* 0x000000ffff0f8224 */ /* 0x000fe200078e0a0f */
[C---:B------:R-:W-:Y:S01]  /*c760*/  ISETP.GT.U32.AND P0, PT, R7.reuse, R16, PT ;  /* 0x000000100700720c */ /* 0x040fe20003f04070 */
[C---:B------:R-:W-:Y:S01]  /*c770*/  IMAD R14, R7.reuse, R4, R14 ;  /* 0x00000004070e7224 */ /* 0x040fe200078e020e */
[C---:B------:R-:W-:Y:S01]  /*c780*/  ISETP.GT.U32.AND P4, PT, R7.reuse, R19, PT ;  /* 0x000000130700720c */ /* 0x040fe20003f84070 */
[----:B------:R-:W-:Y:S02]  /*c790*/  IMAD.MOV.U32 R5, RZ, RZ, R2 ;  /* 0x000000ffff057224 */ /* 0x000fe400078e0002 */
[----:B------:R-:W-:Y:S01]  /*c7a0*/  @!P1 IMAD.MOV R9, RZ, RZ, -R9 ;  /* 0x000000ffff099224 */ /* 0x000fe200078e0a09 */
[----:B------:R-:W-:Y:S01]  /*c7b0*/  ISETP.GT.U32.AND P1, PT, R7, R13, PT ;  /* 0x0000000d0700720c */ /* 0x000fe20003f24070 */
[----:B------:R-:W-:Y:S01]  /*c7c0*/  @!P3 IMAD.MOV R20, RZ, RZ, -R20 ;  /* 0x000000ffff14b224 */ /* 0x000fe200078e0a14 */
[----:B------:R-:W-:Y:S01]  /*c7d0*/  ISETP.GE.AND P3, PT, R17, RZ, PT ;  /* 0x000000ff1100720c */ /* 0x000fe20003f66270 */
[----:B------:R-:W-:Y:S01]  /*c7e0*/  @!P6 IMAD.MOV R5, RZ, RZ, -R5 ;  /* 0x000000ffff05e224 */ /* 0x000fe200078e0a05 */
[----:B------:R-:W-:Y:S01]  /*c7f0*/  ISETP.GT.U32.AND P6, PT, R7, R14, PT ;  /* 0x0000000e0700720c */ /* 0x000fe20003fc4070 */
[----:B------:R-:W-:Y:S01]  /*c800*/  VIADD R4, R3, 0xea ;  /* 0x000000ea03047836 */ /* 0x000fe20000000000 */
[----:B------:R-:W-:Y:S01]  /*c810*/  STL [R1+0x31c], R20 ;  /* 0x00031c1401007387 */ /* 0x000fe20000100800 */
[----:B------:R-:W-:-:S02]  /*c820*/  @!P0 IMAD.IADD R16, R16, 0x1, -R7 ;  /* 0x0000000110108824 */ /* 0x000fc400078e0a07 */
[----:B------:R-:W-:Y:S01]  /*c830*/  VIADD R2, R3, 0xeb ;  /* 0x000000eb03027836 */ /* 0x000fe20000000000 */
[----:B------:R-:W-:Y:S01]  /*c840*/  STL [R1+0x33c], R15 ;  /* 0x00033c0f01007387 */ /* 0x000fe20000100800 */
[----:B------:R-:W-:Y:S01]  /*c850*/  ISETP.GE.AND P0, PT, R4, RZ, PT ;  /* 0x000000ff0400720c */ /* 0x000fe20003f06270 */
[--C-:B------:R-:W-:Y:S01]  /*c860*/  @!P4 IMAD.IADD R19, R19, 0x1, -R7.reuse ;  /* 0x000000011313c824 */ /* 0x100fe200078e0a07 */
[----:B------:R-:W-:Y:S01]  /*c870*/  ISETP.GE.AND P4, PT, R18, RZ, PT ;  /* 0x000000ff1200720c */ /* 0x000fe20003f86270 */
[----:B------:R0:W-:Y:S01]  /*c880*/  STL [R1+0x328], R9 ;  /* 0x0003280901007387 */ /* 0x0001e20000100800 */
[--C-:B------:R-:W-:Y:S01]  /*c890*/  @!P1 IMAD.IADD R13, R13, 0x1, -R7.reuse ;  /* 0x000000010d0d9824 */ /* 0x100fe200078e0a07 */
[----:B------:R-:W-:Y:S01]  /*c8a0*/  ISETP.GE.AND P1, PT, R2, RZ, PT ;  /* 0x000000ff0200720c */ /* 0x000fe20003f26270 */
[----:B------:R-:W-:Y:S01]  /*c8b0*/  @!P6 IMAD.IADD R14, R14, 0x1, -R7 ;  /* 0x000000010e0ee824 */ /* 0x000fe200078e0a07 */
[----:B------:R1:W-:Y:S01]  /*c8c0*/  STL [R1+0x34c], R5 ;  /* 0x00034c0501007387 */ /* 0x0003e20000100800 */
[----:B------:R-:W-:Y:S01]  /*c8d0*/  IMAD.MOV.U32 R10, RZ, RZ, R19 ;  /* 0x000000ffff0a7224 */ /* 0x000fe200078e0013 */
[----:B------:R-:W-:Y:S01]  /*c8e0*/  ISETP.GT.U32.AND P6, PT, R7, R13, PT ;  /* 0x0000000d0700720c */ /* 0x000fe20003fc4070 */
[----:B------:R-:W-:-:S02]  /*c8f0*/  VIADD R11, R3, 0xee ;  /* 0x000000ee030b7836 */ /* 0x000fc40000000000 */
[----:B------:R-:W-:Y:S01]  /*c900*/  @!P2 IMAD.MOV R10, RZ, RZ, -R10 ;  /* 0x000000ffff0aa224 */ /* 0x000fe200078e0a0a */
[----:B0-----:R-:W-:Y:S01]  /*c910*/  IABS R9, R2 ;  /* 0x0000000200097213 */ /* 0x001fe20000000000 */
[----:B------:R-:W-:Y:S01]  /*c920*/  VIADD R2, R3, 0xec ;  /* 0x000000ec03027836 */ /* 0x000fe20000000000 */
[----:B------:R-:W-:Y:S01]  /*c930*/  ISETP.GT.U32.AND P2, PT, R7, R14, PT ;  /* 0x0000000e0700720c */ /* 0x000fe20003f44070 */
[C---:B------:R-:W-:Y:S01]  /*c940*/  VIADD R19, R3.reuse, 0xf0 ;  /* 0x000000f003137836 */ /* 0x040fe20000000000 */
[----:B-1----:R-:W-:Y:S01]  /*c950*/  IABS R5, R4 ;  /* 0x0000000400057213 */ /* 0x002fe20000000000 */
[----:B------:R0:W-:Y:S01]  /*c960*/  STL [R1+0x334], R10 ;  /* 0x0003340a01007387 */ /* 0x0001e20000100800 */
[----:B------:R-:W-:Y:S02]  /*c970*/  VIADD R17, R3, 0xf1 ;  /* 0x000000f103117836 */ /* 0x000fe40000000000 */
[----:B------:R-:W-:Y:S02]  /*c980*/  IMAD.U32 R70, RZ, RZ, UR8 ;  /* 0x00000008ff467e24 */ /* 0x000fe4000f8e00ff */
[----:B------:R-:W-:-:S02]  /*c990*/  IMAD.MOV.U32 R4, RZ, RZ, R5 ;  /* 0x000000ffff047224 */ /* 0x000fc400078e0005 */
[----:B------:R-:W-:-:S04]  /*c9a0*/  IMAD.HI.U32 R5, R8, R9, RZ ;  /* 0x0000000908057227 */ /* 0x000fc800078e00ff */
[----:B------:R-:W-:-:S04]  /*c9b0*/  IMAD.HI.U32 R6, R8, R4, RZ ;  /* 0x0000000408067227 */ /* 0x000fc800078e00ff */
[----:B------:R-:W-:Y:S02]  /*c9c0*/  IMAD.MOV R6, RZ, RZ, -R6 ;  /* 0x000000ffff067224 */ /* 0x000fe400078e0a06 */
[----:B------:R-:W-:Y:S02]  /*c9d0*/  @!P6 IMAD.IADD R13, R13, 0x1, -R7 ;  /* 0x000000010d0de824 */ /* 0x000fe400078e0a07 */
[C---:B------:R-:W-:Y:S02]  /*c9e0*/  IMAD R4, R7.reuse, R6, R4 ;  /* 0x0000000607047224 */ /* 0x040fe400078e0204 */
[----:B------:R-:W-:Y:S02]  /*c9f0*/  IMAD.MOV R5, RZ, RZ, -R5 ;  /* 0x000000ffff057224 */ /* 0x000fe400078e0a05 */
[----:B0-----:R-:W-:Y:S01]  /*ca00*/  IMAD.MOV.U32 R10, RZ, RZ, R16 ;  /* 0x000000ffff0a7224 */ /* 0x001fe200078e0010 */
[C---:B------:R-:W-:Y:S01]  /*ca10*/  ISETP.GT.U32.AND P6, PT, R7.reuse, R4, PT ;  /* 0x000000040700720c */ /* 0x040fe20003fc4070 */
[----:B------:R-:W-:-:S02]  /*ca20*/  IMAD R9, R7, R5, R9 ;  /* 0x0000000507097224 */ /* 0x000fc400078e0209 */
[----:B------:R-:W-:Y:S02]  /*ca30*/  IMAD.MOV.U32 R15, RZ, RZ, R13 ;  /* 0x000000ffff0f7224 */ /* 0x000fe400078e000d */
[----:B------:R-:W-:Y:S01]  /*ca40*/  @!P5 IMAD.MOV R10, RZ, RZ, -R10 ;  /* 0x000000ffff0ad224 */ /* 0x000fe200078e0a0a */
[----:B------:R-:W-:Y:S01]  /*ca50*/  ISETP.GE.AND P5, PT, R2, RZ, PT ;  /* 0x000000ff0200720c */ /* 0x000fe20003fa6270 */
[----:B------:R-:W-:Y:S01]  /*ca60*/  @!P3 IMAD.MOV R15, RZ, RZ, -R15 ;  /* 0x000000ffff0fb224 */ /* 0x000fe200078e0a0f */
[----:B------:R-:W-:Y:S01]  /*ca70*/  ISETP.GT.U32.AND P3, PT, R7, R9, PT ;  /* 0x000000090700720c */ /* 0x000fe20003f64070 */
[--C-:B------:R-:W-:Y:S01]  /*ca80*/  @!P2 IMAD.IADD R14, R14, 0x1, -R7.reuse ;  /* 0x000000010e0ea824 */ /* 0x100fe200078e0a07 */
[----:B------:R0:W-:Y:S01]  /*ca90*/  STL [R1+0x35c], R10 ;  /* 0x00035c0a01007387 */ /* 0x0001e20000100800 */
[----:B------:R-:W-:Y:S01]  /*caa0*/  IABS R2, R2 ;  /* 0x0000000200027213 */ /* 0x000fe20000000000 */
[----:B------:R-:W-:Y:S02]  /*cab0*/  VIADD R6, R3, 0xef ;  /* 0x000000ef03067836 */ /* 0x000fe40000000000 */
[----:B------:R-:W-:Y:S01]  /*cac0*/  @!P6 IMAD.IADD R4, R4, 0x1, -R7 ;  /* 0x000000010404e824 */ /* 0x000fe200078e0a07 */
[----:B------:R-:W-:Y:S01]  /*cad0*/  STL [R1+0x8], R15 ;  /* 0x0000080f01007387 */ /* 0x000fe20000100800 */
[----:B------:R-:W-:-:S02]  /*cae0*/  IMAD.MOV.U32 R12, RZ, RZ, R14 ;  /* 0x000000ffff0c7224 */ /* 0x000fc400078e000e */
[----:B------:R-:W-:Y:S01]  /*caf0*/  IMAD.HI.U32 R5, R8, R2, RZ ;  /* 0x0000000208057227 */ /* 0x000fe200078e00ff */
[----:B------:R-:W-:-:S03]  /*cb00*/  ISETP.GT.U32.AND P6, PT, R7, R4, PT ;  /* 0x000000040700720c */ /* 0x000fc60003fc4070 */
[----:B0-----:R-:W-:Y:S02]  /*cb10*/  VIADD R10, R3, 0xed ;  /* 0x000000ed030a7836 */ /* 0x001fe40000000000 */
[----:B------:R-:W-:Y:S01]  /*cb20*/  @!P4 IMAD.MOV R12, RZ, RZ, -R12 ;  /* 0x000000ffff0cc224 */ /* 0x000fe200078e0a0c */
[----:B------:R-:W-:Y:S01]  /*cb30*/  ISETP.GE.AND P4, PT, R11, RZ, PT ;  /* 0x000000ff0b00720c */ /* 0x000fe20003f86270 */
[----:B------:R-:W-:Y:S01]  /*cb40*/  IMAD.MOV R5, RZ, RZ, -R5 ;  /* 0x000000ffff057224 */ /* 0x000fe200078e0a05 */
[----:B------:R-:W-:Y:S01]  /*cb50*/  ISETP.GE.AND P2, PT, R10, RZ, PT ;  /* 0x000000ff0a00720c */ /* 0x000fe20003f46270 */
[--C-:B------:R-:W-:Y:S01]  /*cb60*/  @!P3 IMAD.IADD R9, R9, 0x1, -R7.reuse ;  /* 0x000000010909b824 */ /* 0x100fe200078e0a07 */
[----:B------:R-:W-:Y:S01]  /*cb70*/  IABS R10, R10 ;  /* 0x0000000a000a7213 */ /* 0x000fe20000000000 */
[C---:B------:R-:W-:Y:S01]  /*cb80*/  IMAD R14, R7.reuse, R5, R2 ;  /* 0x00000005070e7224 */ /* 0x040fe200078e0202 */
[----:B------:R-:W-:Y:S01]  /*cb90*/  IABS R11, R11 ;  /* 0x0000000b000b7213 */ /* 0x000fe20000000000 */
[----:B------:R0:W-:Y:S01]  /*cba0*/  STL [R1+0xc], R12 ;  /* 0x00000c0c01007387 */ /* 0x0001e20000100800 */
[----:B------:R-:W-:Y:S01]  /*cbb0*/  IABS R5, R6 ;  /* 0x0000000600057213 */ /* 0x000fe20000000000 */
[----:B------:R-:W-:Y:S01]  /*cbc0*/  IMAD.MOV.U32 R13, RZ, RZ, R10 ;  /* 0x000000ffff0d7224 */ /* 0x000fe200078e000a */
[C---:B------:R-:W-:Y:S01]  /*cbd0*/  ISETP.GT.U32.AND P3, PT, R7.reuse, R9, PT ;  /* 0x000000090700720c */ /* 0x040fe20003f64070 */
[----:B------:R-:W-:Y:S01]  /*cbe0*/  @!P6 IMAD.IADD R4, R4, 0x1, -R7 ;  /* 0x000000010404e824 */ /* 0x000fe200078e0a07 */
[----:B------:R-:W-:Y:S01]  /*cbf0*/  ISETP.GT.U32.AND P6, PT, R7, R14, PT ;  /* 0x0000000e0700720c */ /* 0x000fe20003fc4070 */
[----:B------:R-:W-:-:S04]  /*cc00*/  IMAD.HI.U32 R10, R8, R13, RZ ;  /* 0x0000000d080a7227 */ /* 0x000fc800078e00ff */
[----:B0-----:R-:W-:-:S04]  /*cc10*/  IMAD.HI.U32 R12, R8, R11, RZ ;  /* 0x0000000b080c7227 */ /* 0x001fc800078e00ff */
[----:B------:R-:W-:Y:S02]  /*cc20*/  IMAD.MOV R2, RZ, RZ, -R10 ;  /* 0x000000ffff027224 */ /* 0x000fe400078e0a0a */
[----:B------:R-:W-:-:S04]  /*cc30*/  IMAD.HI.U32 R10, R8, R5, RZ ;  /* 0x00000005080a7227 */ /* 0x000fc800078e00ff */
[----:B------:R-:W-:Y:S02]  /*cc40*/  IMAD.MOV R12, RZ, RZ, -R12 ;  /* 0x000000ffff0c7224 */ /* 0x000fe400078e0a0c */
[----:B------:R-:W-:Y:S02]  /*cc50*/  IMAD.MOV R10, RZ, RZ, -R10 ;  /* 0x000000ffff0a7224 */ /* 0x000fe400078e0a0a */
[C---:B------:R-:W-:Y:S02]  /*cc60*/  IMAD R11, R7.reuse, R12, R11 ;  /* 0x0000000c070b7224 */ /* 0x040fe400078e020b */
[C---:B------:R-:W-:Y:S01]  /*cc70*/  IMAD R13, R7.reuse, R2, R13 ;  /* 0x00000002070d7224 */ /* 0x040fe200078e020d */
[----:B------:R-:W-:Y:S01]  /*cc80*/  IABS R2, R19 ;  /* 0x0000001300027213 */ /* 0x000fe20000000000 */
[----:B------:R-:W-:Y:S02]  /*cc90*/  IMAD.MOV.U32 R15, RZ, RZ, R4 ;  /* 0x000000ffff0f7224 */ /* 0x000fe400078e0004 */
[----:B------:R-:W-:-:S02]  /*cca0*/  IMAD R5, R7, R10, R5 ;  /* 0x0000000a07057224 */ /* 0x000fc400078e0205 */
[----:B------:R-:W-:Y:S01]  /*ccb0*/  @!P3 IMAD.IADD R9, R9, 0x1, -R7 ;  /* 0x000000010909b824 */ /* 0x000fe200078e0a07 */
[C---:B------:R-:W-:Y:S01]  /*ccc0*/  ISETP.GT.U32.AND P3, PT, R7.reuse, R11, PT ;  /* 0x0000000b0700720c */ /* 0x040fe20003f64070 */
[----:B------:R-:W-:Y:S01]  /*ccd0*/  @!P0 IMAD.MOV R15, RZ, RZ, -R15 ;  /* 0x000000ffff0f8224 */ /* 0x000fe200078e0a0f */
[C---:B------:R-:W-:Y:S01]  /*cce0*/  ISETP.GT.U32.AND P0, PT, R7.reuse, R13, PT ;  /* 0x0000000d0700720c */ /* 0x040fe20003f04070 */
[----:B------:R-:W-:Y:S01]  /*ccf0*/  @!P6 IMAD.IADD R14, R14, 0x1, -R7 ;  /* 0x000000010e0ee824 */ /* 0x000fe200078e0a07 */
[----:B------:R-:W-:Y:S01]  /*cd00*/  ISETP.GT.U32.AND P6, PT, R7, R5, PT ;  /* 0x000000050700720c */ /* 0x000fe20003fc4070 */
[----:B------:R-:W-:Y:S01]  /*cd10*/  IMAD.MOV.U32 R18, RZ, RZ, R9 ;  /* 0x000000ffff127224 */ /* 0x000fe200078e0009 */
[----:B------:R0:W-:Y:S01]  /*cd20*/  STL [R1+0x344], R15 ;  /* 0x0003440f01007387 */ /* 0x0001e20000100800 */
[----:B------:R-:W-:-:S04]  /*cd30*/  IMAD.HI.U32 R4, R8, R2, RZ ;  /* 0x0000000208047227 */ /* 0x000fc800078e00ff */
[----:B------:R-:W-:Y:S02]  /*cd40*/  IMAD.MOV R4, RZ, RZ, -R4 ;  /* 0x000000ffff047224 */ /* 0x000fe400078e0a04 */
[--C-:B------:R-:W-:Y:S02]  /*cd50*/  @!P3 IMAD.IADD R11, R11, 0x1, -R7.reuse ;  /* 0x000000010b0bb824 */ /* 0x100fe400078e0a07 */
[--C-:B------:R-:W-:Y:S01]  /*cd60*/  @!P0 IMAD.IADD R13, R13, 0x1, -R7.reuse ;  /* 0x000000010d0d8824 */ /* 0x100fe200078e0a07 */
[----:B0-----:R-:W-:Y:S01]  /*cd70*/  IABS R15, R17 ;  /* 0x00000011000f7213 */ /* 0x001fe20000000000 */
[----:B------:R-:W-:Y:S01]  /*cd80*/  @!P6 IMAD.IADD R5, R5, 0x1, -R7 ;  /* 0x000000010505e824 */ /* 0x000fe200078e0a07 */
[C---:B------:R-:W-:Y:S01]  /*cd90*/  ISETP.GT.U32.AND P0, PT, R7.reuse, R14, PT ;  /* 0x0000000e0700720c */ /* 0x040fe20003f04070 */
[----:B------:R-:W-:Y:S01]  /*cda0*/  @!P1 IMAD.MOV R18, RZ, RZ, -R18 ;  /* 0x000000ffff129224 */ /* 0x000fe200078e0a12 */
[C---:B------:R-:W-:Y:S01]  /*cdb0*/  ISETP.GT.U32.AND P6, PT, R7.reuse, R11, PT ;  /* 0x0000000b0700720c */ /* 0x040fe20003fc4070 */
[----:B------:R-:W-:Y:S01]  /*cdc0*/  IMAD.HI.U32 R9, R8, R15, RZ ;  /* 0x0000000f08097227 */ /* 0x000fe200078e00ff */
[----:B------:R-:W-:-:S02]  /*cdd0*/  ISETP.GT.U32.AND P3, PT, R7, R13, PT ;  /* 0x0000000d0700720c */ /* 0x000fc40003f64070 */
[C---:B------:R-:W-:Y:S01]  /*cde0*/  ISETP.GT.U32.AND P1, PT, R7.reuse, R5, PT ;  /* 0x000000050700720c */ /* 0x040fe20003f24070 */
[----:B------:R-:W-:Y:S01]  /*cdf0*/  IMAD.MOV R9, RZ, RZ, -R9 ;  /* 0x000000ffff097224 */ /* 0x000fe200078e0a09 */
[----:B------:R0:W-:Y:S01]  /*ce00*/  STL [R1+0x368], R18 ;  /* 0x0003681201007387 */ /* 0x0001e20000100800 */
[C---:B------:R-:W-:Y:S02]  /*ce10*/  IMAD R2, R7.reuse, R4, R2 ;  /* 0x0000000407027224 */ /* 0x040fe400078e0202 */
        /* <DEDUP_REMOVED lines=14> */
[----:B------:R-:W-:-:S04]  /*cf00*/  IMAD.HI.U32 R9, R8, R12, RZ ;  /* 0x0000000c08097227 */ /* 0x000fc800078e00ff */
[--C-:B------:R-:W-:Y:S01]  /*cf10*/  @!P0 IMAD.IADD R2, R2, 0x1, -R7.reuse ;  /* 0x0000000102028824 */ /* 0x100fe200078e0a07 */
[----:B------:R-:W-:Y:S01]  /*cf20*/  ISETP.GE.AND P0, PT, R17, RZ, PT ;  /* 0x000000ff1100720c */ /* 0x000fe20003f06270 */
[----:B------:R-:W-:Y:S02]  /*cf30*/  @!P6 IMAD.IADD R15, R15, 0x1, -R7 ;  /* 0x000000010f0fe824 */ /* 0x000fe400078e0a07 */
[----:B------:R-:W-:Y:S02]  /*cf40*/  IMAD.MOV.U32 R17, RZ, RZ, R19 ;  /* 0x000000ffff117224 */ /* 0x000fe400078e0013 */
[----:B------:R-:W-:Y:S01]  /*cf50*/  IMAD.MOV R9, RZ, RZ, -R9 ;  /* 0x000000ffff097224 */ /* 0x000fe200078e0a09 */
[----:B------:R-:W-:Y:S01]  /*cf60*/  ISETP.GT.U32.AND P6, PT, R7, R15, PT ;  /* 0x0000000f0700720c */ /* 0x000fe20003fc4070 */
[----:B------:R-:W-:-:S04]  /*cf70*/  IMAD.HI.U32 R14, R8, R17, RZ ;  /* 0x00000011080e7227 */ /* 0x000fc800078e00ff */
[----:B------:R-:W-:Y:S02]  /*cf80*/  IMAD.MOV.U32 R20, RZ, RZ, R13 ;  /* 0x000000ffff147224 */ /* 0x000fe400078e000d */
[----:B------:R-:W-:Y:S02]  /*cf90*/  IMAD.MOV.U32 R13, RZ, RZ, R11 ;  /* 0x000000ffff0d7224 */ /* 0x000fe400078e000b */
[----:B------:R-:W-:Y:S02]  /*cfa0*/  IMAD R12, R7, R9, R12 ;  /* 0x00000009070c7224 */ /* 0x000fe400078e020c */
[----:B------:R-:W-:Y:S02]  /*cfb0*/  IMAD.MOV.U32 R11, RZ, RZ, R5 ;  /* 0x000000ffff0b7224 */ /* 0x000fe400078e0005 */
[----:B------:R-:W-:Y:S02]  /*cfc0*/  VIADD R16, R3, 0xf2 ;  /* 0x000000f203107836 */ /* 0x000fe40000000000 */
[----:B------:R-:W-:-:S02]  /*cfd0*/  IMAD.MOV R14, RZ, RZ, -R14 ;  /* 0x000000ffff0e7224 */ /* 0x000fc400078e0a0e */
[----:B------:R-:W-:Y:S01]  /*cfe0*/  @!P3 IMAD.MOV R11, RZ, RZ, -R11 ;  /* 0x000000ffff0bb224 */ /* 0x000fe200078e0a0b */
[C---:B------:R-:W-:Y:S01]  /*cff0*/  ISETP.GT.U32.AND P3, PT, R7.reuse, R12, PT ;  /* 0x0000000c0700720c */ /* 0x040fe20003f64070 */
[C---:B------:R-:W-:Y:S01]  /*d000*/  IMAD R5, R7.reuse, R14, R17 ;  /* 0x0000000e07057224 */ /* 0x040fe200078e0211 */
[----:B------:R-:W-:Y:S01]  /*d010*/  IABS R4, R16 ;  /* 0x0000001000047213 */ /* 0x000fe20000000000 */
[----:B------:R-:W-:Y:S01]  /*d020*/  @!P5 IMAD.MOV R21, RZ, RZ, -R21 ;  /* 0x000000ffff15d224 */ /* 0x000fe200078e0a15 */
[----:B------:R-:W-:Y:S01]  /*d030*/  ISETP.GT.U32.AND P5, PT, R7, R2, PT ;  /* 0x000000020700720c */ /* 0x000fe20003fa4070 */
[----:B------:R-:W-:Y:S01]  /*d040*/  @!P6 IMAD.IADD R15, R15, 0x1, -R7 ;  /* 0x000000010f0fe824 */ /* 0x000fe200078e0a07 */
[----:B------:R-:W-:Y:S01]  /*d050*/  ISETP.GT.U32.AND P6, PT, R7, R5, PT ;  /* 0x000000050700720c */ /* 0x000fe20003fc4070 */
[----:B0-----:R-:W-:Y:S01]  /*d060*/  IMAD.HI.U32 R18, R8, R4, RZ ;  /* 0x0000000408127227 */ /* 0x001fe200078e00ff */
[----:B------:R0:W-:Y:S03]  /*d070*/  STL [R1+0x354], R21 ;  /* 0x0003541501007387 */ /* 0x0001e60000100800 */
[----:B------:R-:W-:-:S02]  /*d080*/  @!P2 IMAD.MOV R20, RZ, RZ, -R20 ;  /* 0x000000ffff14a224 */ /* 0x000fc400078e0a14 */
[----:B------:R-:W-:Y:S01]  /*d090*/  @!P4 IMAD.MOV R13, RZ, RZ, -R13 ;  /* 0x000000ffff0dc224 */ /* 0x000fe200078e0a0d */
[----:B------:R-:W-:Y:S01]  /*d0a0*/  ISETP.GE.AND P4, PT, R16, RZ, PT ;  /* 0x000000ff1000720c */ /* 0x000fe20003f86270 */
[----:B------:R-:W-:Y:S01]  /*d0b0*/  IMAD.MOV R18, RZ, RZ, -R18 ;  /* 0x000000ffff127224 */ /* 0x000fe200078e0a12 */
[----:B------:R-:W-:Y:S01]  /*d0c0*/  STL [R1+0x364], R20 ;  /* 0x0003641401007387 */ /* 0x000fe20000100800 */
[--C-:B------:R-:W-:Y:S02]  /*d0d0*/  @!P3 IMAD.IADD R12, R12, 0x1, -R7.reuse ;  /* 0x000000010c0cb824 */ /* 0x100fe400078e0a07 */
[C---:B------:R-:W-:Y:S01]  /*d0e0*/  IMAD R4, R7.reuse, R18, R4 ;  /* 0x0000001207047224 */ /* 0x040fe200078e0204 */
[----:B------:R1:W-:Y:S01]  /*d0f0*/  STL [R1+0x388], R13 ;  /* 0x0003880d01007387 */ /* 0x0003e20000100800 */
[--C-:B------:R-:W-:Y:S01]  /*d100*/  @!P5 IMAD.IADD R2, R2, 0x1, -R7.reuse ;  /* 0x000000010202d824 */ /* 0x100fe200078e0a07 */
[----:B------:R-:W-:Y:S01]  /*d110*/  ISETP.GT.U32.AND P3, PT, R7, R12, PT ;  /* 0x0000000c0700720c */ /* 0x000fe20003f64070 */
[----:B------:R-:W-:Y:S01]  /*d120*/  @!P6 IMAD.IADD R5, R5, 0x1, -R7 ;  /* 0x000000010505e824 */ /* 0x000fe200078e0a07 */
[----:B------:R-:W-:Y:S01]  /*d130*/  ISETP.GE.AND P5, PT, R10, RZ, PT ;  /* 0x000000ff0a00720c */ /* 0x000fe20003fa6270 */
[----:B------:R-:W-:Y:S01]  /*d140*/  VIADD R9, R3, 0xf5 ;  /* 0x000000f503097836 */ /* 0x000fe20000000000 */
[C---:B------:R-:W-:Y:S01]  /*d150*/  ISETP.GT.U32.AND P2, PT, R7.reuse, R4, PT ;  /* 0x000000040700720c */ /* 0x040fe20003f44070 */
[----:B------:R3:W-:Y:S01]  /*d160*/  STL [R1+0x394], R11 ;  /* 0x0003940b01007387 */ /* 0x0007e20000100800 */
[----:B------:R-:W-:Y:S01]  /*d170*/  ISETP.GT.U32.AND P6, PT, R7, R5, PT ;  /* 0x000000050700720c */ /* 0x000fe20003fc4070 */
[----:B0-----:R-:W-:Y:S01]  /*d180*/  IMAD.MOV.U32 R21, RZ, RZ, R15 ;  /* 0x000000ffff157224 */ /* 0x001fe200078e000f */
[----:B------:R-:W-:Y:S01]  /*d190*/  IABS R16, R9 ;  /* 0x0000000900107213 */ /* 0x000fe20000000000 */
[----:B-1----:R-:W-:-:S02]  /*d1a0*/  VIADD R13, R3, 0xf6 ;  /* 0x000000f6030d7836 */ /* 0x002fc40000000000 */
[----:B------:R-:W-:Y:S02]  /*d1b0*/  @!P0 IMAD.MOV R21, RZ, RZ, -R21 ;  /* 0x000000ffff158224 */ /* 0x000fe400078e0a15 */
[--C-:B------:R-:W-:Y:S01]  /*d1c0*/  @!P3 IMAD.IADD R12, R12, 0x1, -R7.reuse ;  /* 0x000000010c0cb824 */ /* 0x100fe200078e0a07 */
[----:B------:R-:W-:Y:S01]  /*d1d0*/  IABS R10, R13 ;  /* 0x0000000d000a7213 */ /* 0x000fe20000000000 */
[----:B---3--:R-:W-:Y:S01]  /*d1e0*/  IMAD.MOV.U32 R11, RZ, RZ, R2 ;  /* 0x000000ffff0b7224 */ /* 0x008fe200078e0002 */
[----:B------:R-:W-:Y:S01]  /*d1f0*/  ISETP.GE.AND P3, PT, R9, RZ, PT ;  /* 0x000000ff0900720c */ /* 0x000fe20003f66270 */
[----:B------:R-:W-:Y:S01]  /*d200*/  @!P2 IMAD.IADD R4, R4, 0x1, -R7 ;  /* 0x000000010404a824 */ /* 0x000fe200078e0a07 */
[----:B------:R-:W-:Y:S01]  /*d210*/  ISETP.GE.AND P2, PT, R6, RZ, PT ;  /* 0x000000ff0600720c */ /* 0x000fe20003f46270 */
[----:B------:R-:W-:-:S04]  /*d220*/  IMAD.HI.U32 R14, R8, R10, RZ ;  /* 0x0000000a080e7227 */ /* 0x000fc800078e00ff */
[----:B------:R-:W-:Y:S02]  /*d230*/  IMAD.MOV R14, RZ, RZ, -R14 ;  /* 0x000000ffff0e7224 */ /* 0x000fe400078e0a0e */
[----:B------:R-:W-:Y:S01]  /*d240*/  @!P1 IMAD.MOV R11, RZ, RZ, -R11 ;  /* 0x000000ffff0b9224 */ /* 0x000fe200078e0a0b */
[C---:B------:R-:W-:Y:S01]  /*d250*/  ISETP.GT.U32.AND P1, PT, R7.reuse, R4, PT ;  /* 0x000000040700720c */ /* 0x040fe20003f24070 */
[----:B------:R-:W-:Y:S02]  /*d260*/  IMAD R9, R7, R14, R10 ;  /* 0x0000000e07097224 */ /* 0x000fe400078e020a */
[----:B------:R-:W-:Y:S01]  /*d270*/  @!P6 IMAD.IADD R5, R5, 0x1, -R7 ;  /* 0x000000010505e824 */ /* 0x000fe200078e0a07 */
[----:B------:R0:W-:Y:S01]  /*d280*/  STL [R1+0x10], R11 ;  /* 0x0000100b01007387 */ /* 0x0001e20000100800 */
[----:B------:R-:W-:Y:S01]  /*d290*/  IMAD.HI.U32 R2, R8, R16, RZ ;  /* 0x0000001008027227 */ /* 0x000fe200078e00ff */
[----:B------:R-:W-:Y:S02]  /*d2a0*/  ISETP.GT.U32.AND P6, PT, R7, R9, PT ;  /* 0x000000090700720c */ /* 0x000fe40003fc4070 */
[----:B------:R-:W-:Y:S01]  /*d2b0*/  STL [R1+0x14], R21 ;  /* 0x0000141501007387 */ /* 0x000fe20000100800 */
[----:B------:R-:W-:-:S02]  /*d2c0*/  VIADD R6, R3, 0xf7 ;  /* 0x000000f703067836 */ /* 0x000fc40000000000 */
[----:B------:R-:W-:Y:S02]  /*d2d0*/  IMAD.MOV R2, RZ, RZ, -R2 ;  /* 0x000000ffff027224 */ /* 0x000fe400078e0a02 */
[C---:B------:R-:W-:Y:S01]  /*d2e0*/  VIADD R10, R3.reuse, 0xf9 ;  /* 0x000000f9030a7836 */ /* 0x040fe20000000000 */
[----:B------:R-:W-:Y:S01]  /*d2f0*/  IABS R17, R6 ;  /* 0x0000000600117213 */ /* 0x000fe20000000000 */
[----:B0-----:R-:W-:Y:S02]  /*d300*/  VIADD R11, R3, 0xf8 ;  /* 0x000000f8030b7836 */ /* 0x001fe40000000000 */
[----:B------:R-:W-:Y:S01]  /*d310*/  IMAD R2, R7, R2, R16 ;  /* 0x0000000207027224 */ /* 0x000fe200078e0210 */
[----:B------:R-:W-:Y:S01]  /*d320*/  IABS R14, R10 ;  /* 0x0000000a000e7213 */ /* 0x000fe20000000000 */
[--C-:B------:R-:W-:Y:S01]  /*d330*/  @!P1 IMAD.IADD R4, R4, 0x1, -R7.reuse ;  /* 0x0000000104049824 */ /* 0x100fe200078e0a07 */
[----:B------:R-:W-:Y:S01]  /*d340*/  IABS R16, R11 ;  /* 0x0000000b00107213 */ /* 0x000fe20000000000 */
[----:B------:R-:W-:Y:S01]  /*d350*/  @!P6 IMAD.IADD R9, R9, 0x1, -R7 ;  /* 0x000000010909e824 */ /* 0x000fe200078e0a07 */
[----:B------:R-:W-:Y:S01]  /*d360*/  ISETP.GT.U32.AND P1, PT, R7, R2, PT ;  /* 0x000000020700720c */ /* 0x000fe20003f24070 */
[----:B------:R-:W-:-:S03]  /*d370*/  IMAD.HI.U32 R18, R8, R17, RZ ;  /* 0x0000001108127227 */ /* 0x000fc600078e00ff */
[----:B------:R-:W-:Y:S01]  /*d380*/  ISETP.GT.U32.AND P6, PT, R7, R9, PT ;  /* 0x000000090700720c */ /* 0x000fe20003fc4070 */
[----:B------:R-:W-:-:S04]  /*d390*/  IMAD.HI.U32 R19, R8, R16, RZ ;  /* 0x0000001008137227 */ /* 0x000fc800078e00ff */
[----:B------:R-:W-:Y:S02]  /*d3a0*/  IMAD.MOV R18, RZ, RZ, -R18 ;  /* 0x000000ffff127224 */ /* 0x000fe400078e0a12 */
[----:B------:R-:W-:Y:S02]  /*d3b0*/  IMAD.MOV R19, RZ, RZ, -R19 ;  /* 0x000000ffff137224 */ /* 0x000fe400078e0a13 */
[----:B------:R-:W-:-:S04]  /*d3c0*/  IMAD.HI.U32 R15, R8, R14, RZ ;  /* 0x0000000e080f7227 */ /* 0x000fc800078e00ff */
[C---:B------:R-:W-:Y:S02]  /*d3d0*/  IMAD R17, R7.reuse, R18, R17 ;  /* 0x0000001207117224 */ /* 0x040fe400078e0211 */
[----:B------:R-:W-:Y:S02]  /*d3e0*/  IMAD.MOV.U32 R20, RZ, RZ, R4 ;  /* 0x000000ffff147224 */ /* 0x000fe400078e0004 */
[C---:B------:R-:W-:Y:S02]  /*d3f0*/  IMAD R16, R7.reuse, R19, R16 ;  /* 0x0000001307107224 */ /* 0x040fe400078e0210 */
[----:B------:R-:W-:Y:S02]  /*d400*/  IMAD.MOV R15, RZ, RZ, -R15 ;  /* 0x000000ffff0f7224 */ /* 0x000fe400078e0a0f */
[----:B------:R-:W-:Y:S02]  /*d410*/  IMAD.MOV.U32 R4, RZ, RZ, R5 ;  /* 0x000000ffff047224 */ /* 0x000fe400078e0005 */
[----:B------:R-:W-:Y:S01]  /*d420*/  @!P4 IMAD.MOV R20, RZ, RZ, -R20 ;  /* 0x000000ffff14c224 */ /* 0x000fe200078e0a14 */
[----:B------:R-:W-:Y:S01]  /*d430*/  ISETP.GT.U32.AND P4, PT, R7, R17, PT ;  /* 0x000000110700720c */ /* 0x000fe20003f84070 */
[--C-:B------:R-:W-:Y:S01]  /*d440*/  @!P1 IMAD.IADD R2, R2, 0x1, -R7.reuse ;  /* 0x0000000102029824 */ /* 0x100fe200078e0a07 */
[----:B------:R-:W-:Y:S01]  /*d450*/  ISETP.GE.AND P1, PT, R13, RZ, PT ;  /* 0x000000ff0d00720c */ /* 0x000fe20003f26270 */
[----:B------:R-:W-:Y:S01]  /*d460*/  @!P2 IMAD.MOV R4, RZ, RZ, -R4 ;  /* 0x000000ffff04a224 */ /* 0x000fe200078e0a04 */
[C---:B------:R-:W-:Y:S01]  /*d470*/  ISETP.GT.U32.AND P2, PT, R7.reuse, R16, PT ;  /* 0x000000100700720c */ /* 0x040fe20003f44070 */
[C---:B------:R-:W-:Y:S01]  /*d480*/  IMAD R14, R7.reuse, R15, R14 ;  /* 0x0000000f070e7224 */ /* 0x040fe200078e020e */
[----:B------:R-:W-:Y:S01]  /*d490*/  ISETP.GT.U32.AND P0, PT, R7, R2, PT ;  /* 0x000000020700720c */ /* 0x000fe20003f04070 */
[--C-:B------:R-:W-:Y:S01]  /*d4a0*/  @!P6 IMAD.IADD R9, R9, 0x1, -R7.reuse ;  /* 0x000000010909e824 */ /* 0x100fe200078e0a07 */
[----:B------:R-:W-:Y:S01]  /*d4b0*/  STL [R1+0x374], R20 ;  /* 0x0003741401007387 */ /* 0x000fe20000100800 */
[----:B------:R-:W-:Y:S01]  /*d4c0*/  VIADD R13, R3, 0xfa ;  /* 0x000000fa030d7836 */ /* 0x000fe20000000000 */
[----:B------:R-:W-:Y:S01]  /*d4d0*/  ISETP.GT.U32.AND P6, PT, R7, R14, PT ;  /* 0x0000000e0700720c */ /* 0x000fe20003fc4070 */
[----:B------:R-:W-:Y:S01]  /*d4e0*/  @!P5 IMAD.MOV R12, RZ, RZ, -R12 ;  /* 0x000000ffff0cd224 */ /* 0x000fe200078e0a0c */
[----:B------:R-:W-:Y:S01]  /*d4f0*/  ISETP.GE.AND P5, PT, R6, RZ, PT ;  /* 0x000000ff0600720c */ /* 0x000fe20003fa6270 */
[--C-:B------:R-:W-:Y:S01]  /*d500*/  @!P4 IMAD.IADD R17, R17, 0x1, -R7.reuse ;  /* 0x000000011111c824 */ /* 0x100fe200078e0a07 */
[----:B------:R-:W-:Y:S01]  /*d510*/  IABS R18, R13 ;  /* 0x0000000d00127213 */ /* 0x000fe20000000000 */
[----:B------:R-:W-:Y:S01]  /*d520*/  VIADD R5, R3, 0xfb ;  /* 0x000000fb03057836 */ /* 0x000fe20000000000 */
[----:B------:R0:W-:Y:S01]  /*d530*/  STL [R1+0x384], R12 ;  /* 0x0003840c01007387 */ /* 0x0001e20000100800 */
[--C-:B------:R-:W-:Y:S01]  /*d540*/  @!P2 IMAD.IADD R16, R16, 0x1, -R7.reuse ;  /* 0x000000011010a824 */ /* 0x100fe200078e0a07 */
[----:B------:R-:W-:Y:S01]  /*d550*/  ISETP.GT.U32.AND P4, PT, R7, R17, PT ;  /* 0x000000110700720c */ /* 0x000fe20003f84070 */
[----:B------:R-:W-:Y:S01]  /*d560*/  @!P0 IMAD.IADD R2, R2, 0x1, -R7 ;  /* 0x0000000102028824 */ /* 0x000fe200078e0a07 */
[----:B------:R-:W-:Y:S01]  /*d570*/  ISETP.GE.AND P0, PT, R11, RZ, PT ;  /* 0x000000ff0b00720c */ /* 0x000fe20003f06270 */
[----:B------:R-:W-:Y:S01]  /*d580*/  IMAD.HI.U32 R11, R8, R18, RZ ;  /* 0x00000012080b7227 */ /* 0x000fe200078e00ff */
[----:B------:R1:W-:Y:S01]  /*d590*/  STL [R1+0x3a4], R4 ;  /* 0x0003a40401007387 */ /* 0x0003e20000100800 */
[----:B------:R-:W-:-:S02]  /*d5a0*/  ISETP.GE.AND P2, PT, R10, RZ, PT ;  /* 0x000000ff0a00720c */ /* 0x000fc40003f46270 */
[----:B------:R-:W-:Y:S01]  /*d5b0*/  @!P6 IMAD.IADD R14, R14, 0x1, -R7 ;  /* 0x000000010e0ee824 */ /* 0x000fe200078e0a07 */
[C---:B------:R-:W-:Y:S01]  /*d5c0*/  ISETP.GT.U32.AND P6, PT, R7.reuse, R16, PT ;  /* 0x000000100700720c */ /* 0x040fe20003fc4070 */
[----:B------:R-:W-:Y:S01]  /*d5d0*/  IMAD.MOV R11, RZ, RZ, -R11 ;  /* 0x000000ffff0b7224 */ /* 0x000fe200078e0a0b */
[----:B0-----:R-:W-:Y:S01]  /*d5e0*/  IABS R12, R5 ;  /* 0x00000005000c7213 */ /* 0x001fe20000000000 */
[----:B------:R-:W-:Y:S02]  /*d5f0*/  IMAD.MOV.U32 R19, RZ, RZ, R2 ;  /* 0x000000ffff137224 */ /* 0x000fe400078e0002 */
[----:B------:R-:W-:Y:S02]  /*d600*/  IMAD R18, R7, R11, R18 ;  /* 0x0000000b07127224 */ /* 0x000fe400078e0212 */
[----:B-1----:R-:W-:Y:S02]  /*d610*/  VIADD R4, R3, 0xfc ;  /* 0x000000fc03047836 */ /* 0x002fe40000000000 */
[----:B------:R-:W-:-:S03]  /*d620*/  IMAD.HI.U32 R2, R8, R12, RZ ;  /* 0x0000000c08027227 */ /* 0x000fc600078e00ff */
[----:B------:R-:W-:Y:S01]  /*d630*/  IABS R6, R4 ;  /* 0x0000000400067213 */ /* 0x000fe20000000000 */
[----:B------:R-:W-:Y:S01]  /*d640*/  @!P3 IMAD.MOV R19, RZ, RZ, -R19 ;  /* 0x000000ffff13b224 */ /* 0x000fe200078e0a13 */
[----:B------:R-:W-:Y:S01]  /*d650*/  ISETP.GT.U32.AND P3, PT, R7, R14, PT ;  /* 0x0000000e0700720c */ /* 0x000fe20003f64070 */
[----:B------:R-:W-:Y:S01]  /*d660*/  @!P1 IMAD.MOV R9, RZ, RZ, -R9 ;  /* 0x000000ffff099224 */ /* 0x000fe200078e0a09 */
[----:B------:R-:W-:Y:S01]  /*d670*/  ISETP.GE.AND P1, PT, R13, RZ, PT ;  /* 0x000000ff0d00720c */ /* 0x000fe20003f26270 */
[--C-:B------:R-:W-:Y:S01]  /*d680*/  @!P4 IMAD.IADD R17, R17, 0x1, -R7.reuse ;  /* 0x000000011111c824 */ /* 0x100fe200078e0a07 */
[C---:B------:R-:W-:Y:S01]  /*d690*/  ISETP.GT.U32.AND P4, PT, R7.reuse, R18, PT ;  /* 0x000000120700720c */ /* 0x040fe20003f84070 */
[----:B------:R-:W-:Y:S01]  /*d6a0*/  IMAD.MOV R2, RZ, RZ, -R2 ;  /* 0x000000ffff027224 */ /* 0x000fe200078e0a02 */
[----:B------:R-:W-:Y:S01]  /*d6b0*/  STL [R1+0x390], R19 ;  /* 0x0003901301007387 */ /* 0x000fe20000100800 */
[----:B------:R-:W-:Y:S02]  /*d6c0*/  @!P6 IMAD.IADD R16, R16, 0x1, -R7 ;  /* 0x000000011010e824 */ /* 0x000fe400078e0a07 */
[----:B------:R-:W-:Y:S01]  /*d6d0*/  IMAD.MOV.U32 R10, RZ, RZ, R17 ;  /* 0x000000ffff0a7224 */ /* 0x000fe200078e0011 */
[----:B------:R0:W-:Y:S01]  /*d6e0*/  STL [R1+0x3b4], R9 ;  /* 0x0003b40901007387 */ /* 0x0001e20000100800 */
[----:B------:R-:W-:-:S02]  /*d6f0*/  IMAD R12, R7, R2, R12 ;  /* 0x00000002070c7224 */ /* 0x000fc400078e020c */
[----:B------:R-:W-:-:S03]  /*d700*/  IMAD.HI.U32 R2, R8, R6, RZ ;  /* 0x0000000608027227 */ /* 0x000fc600078e00ff */
[----:B------:R-:W-:Y:S01]  /*d710*/  ISETP.GT.U32.AND P6, PT, R7, R12, PT ;  /* 0x0000000c0700720c */ /* 0x000fe20003fc4070 */
[----:B------:R-:W-:Y:S01]  /*d720*/  @!P5 IMAD.MOV R10, RZ, RZ, -R10 ;  /* 0x000000ffff0ad224 */ /* 0x000fe200078e0a0a */
[----:B------:R-:W-:Y:S01]  /*d730*/  ISETP.GE.AND P5, PT, R5, RZ, PT ;  /* 0x000000ff0500720c */ /* 0x000fe20003fa6270 */
[----:B------:R-:W-:Y:S01]  /*d740*/  @!P3 IMAD.IADD R14, R14, 0x1, -R7 ;  /* 0x000000010e0eb824 */ /* 0x000fe200078e0a07 */
[----:B------:R-:W-:Y:S01]  /*d750*/  ISETP.GE.AND P3, PT, R4, RZ, PT ;  /* 0x000000ff0400720c */ /* 0x000fe20003f66270 */
[----:B0-----:R-:W-:Y:S01]  /*d760*/  IMAD.MOV.U32 R9, RZ, RZ, R16 ;  /* 0x000000ffff097224 */ /* 0x001fe200078e0010 */
[----:B------:R0:W-:Y:S01]  /*d770*/  STL [R1+0x3e4], R10 ;  /* 0x0003e40a01007387 */ /* 0x0001e20000100800 */
[----:B------:R-:W-:Y:S02]  /*d780*/  IMAD.MOV R2, RZ, RZ, -R2 ;  /* 0x000000ffff027224 */ /* 0x000fe400078e0a02 */
[----:B------:R-:W-:Y:S02]  /*d790*/  @!P0 IMAD.MOV R9, RZ, RZ, -R9 ;  /* 0x000000ffff098224 */ /* 0x000fe400078e0a09 */
[----:B------:R-:W-:-:S02]  /*d7a0*/  @!P4 IMAD.IADD R18, R18, 0x1, -R7 ;  /* 0x000000011212c824 */ /* 0x000fc400078e0a07 */
[----:B------:R-:W-:Y:S01]  /*d7b0*/  IMAD R6, R7, R2, R6 ;  /* 0x0000000207067224 */ /* 0x000fe200078e0206 */
[----:B------:R1:W-:Y:S01]  /*d7c0*/  STL [R1+0x18], R9 ;  /* 0x0000180901007387 */ /* 0x0003e20000100800 */
[----:B------:R-:W-:Y:S01]  /*d7d0*/  VIADD R4, R3, 0xfd ;  /* 0x000000fd03047836 */ /* 0x000fe20000000000 */
[----:B------:R-:W-:Y:S01]  /*d7e0*/  ISETP.GT.U32.AND P4, PT, R7, R18, PT ;  /* 0x000000120700720c */ /* 0x000fe20003f84070 */
[----:B------:R-:W-:Y:S02]  /*d7f0*/  @!P6 IMAD.IADD R12, R12, 0x1, -R7 ;  /* 0x000000010c0ce824 */ /* 0x000fe400078e0a07 */
[C---:B------:R-:W-:Y:S01]  /*d800*/  VIADD R15, R3.reuse, 0xfe ;  /* 0x000000fe030f7836 */ /* 0x040fe20000000000 */
[----:B0-----:R-:W-:Y:S01]  /*d810*/  IABS R10, R4 ;  /* 0x00000004000a7213 */ /* 0x001fe20000000000 */
[----:B------:R-:W-:Y:S01]  /*d820*/  VIADD R2, R3, 0xff ;  /* 0x000000ff03027836 */ /* 0x000fe20000000000 */
[----:B------:R-:W-:Y:S01]  /*d830*/  ISETP.GT.U32.AND P6, PT, R7, R12, PT ;  /* 0x0000000c0700720c */ /* 0x000fe20003fc4070 */
[----:B------:R-:W-:Y:S01]  /*d840*/  VIADD R17, R3, 0x102 ;  /* 0x0000010203117836 */ /* 0x000fe20000000000 */
[----:B------:R-:W-:Y:S01]  /*d850*/  ISETP.GE.AND P0, PT, R4, RZ, PT ;  /* 0x000000ff0400720c */ /* 0x000fe20003f06270 */
[----:B-1----:R-:W-:Y:S01]  /*d860*/  IMAD.MOV.U32 R9, RZ, RZ, R14 ;  /* 0x000000ffff097224 */ /* 0x002fe200078e000e */
[----:B------:R-:W-:Y:S01]  /*d870*/  IABS R13, R2 ;  /* 0x00000002000d7213 */ /* 0x000fe20000000000 */
[----:B------:R-:W-:-:S04]  /*d880*/  IMAD.HI.U32 R5, R8, R10, RZ ;  /* 0x0000000a08057227 */ /* 0x000fc800078e00ff */
[----:B------:R-:W-:Y:S01]  /*d890*/  @!P2 IMAD.MOV R9, RZ, RZ, -R9 ;  /* 0x000000ffff09a224 */ /* 0x000fe200078e0a09 */
[----:B------:R-:W-:Y:S01]  /*d8a0*/  ISETP.GT.U32.AND P2, PT, R7, R6, PT ;  /* 0x000000060700720c */ /* 0x000fe20003f44070 */
[----:B------:R-:W-:Y:S01]  /*d8b0*/  @!P4 IMAD.IADD R18, R18, 0x1, -R7 ;  /* 0x000000011212c824 */ /* 0x000fe200078e0a07 */
[----:B------:R-:W-:Y:S01]  /*d8c0*/  ISETP.GE.AND P4, PT, R15, RZ, PT ;  /* 0x000000ff0f00720c */ /* 0x000fe20003f86270 */
[----:B------:R-:W-:Y:S01]  /*d8d0*/  IMAD.MOV R5, RZ, RZ, -R5 ;  /* 0x000000ffff057224 */ /* 0x000fe200078e0a05 */
[----:B------:R0:W-:Y:S01]  /*d8e0*/  STL [R1+0x1c], R9 ;  /* 0x00001c0901007387 */ /* 0x0001e20000100800 */
[----:B------:R-:W-:Y:S01]  /*d8f0*/  IABS R15, R15 ;  /* 0x0000000f000f7213 */ /* 0x000fe20000000000 */
[----:B------:R-:W-:Y:S02]  /*d900*/  @!P6 IMAD.IADD R12, R12, 0x1, -R7 ;  /* 0x000000010c0ce824 */ /* 0x000fe400078e0a07 */
[----:B------:R-:W-:Y:S02]  /*d910*/  IMAD R10, R7, R5, R10 ;  /* 0x00000005070a7224 */ /* 0x000fe400078e020a */
[----:B------:R-:W-:-:S03]  /*d920*/  IMAD.HI.U32 R5, R8, R15, RZ ;  /* 0x0000000f08057227 */ /* 0x000fc600078e00ff */
[C---:B------:R-:W-:Y:S01]  /*d930*/  ISETP.GT.U32.AND P6, PT, R7.reuse, R10, PT ;  /* 0x0000000a0700720c */ /* 0x040fe20003fc4070 */
[----:B------:R-:W-:Y:S02]  /*d940*/  @!P2 IMAD.IADD R6, R6, 0x1, -R7 ;  /* 0x000000010606a824 */ /* 0x000fe400078e0a07 */
[----:B0-----:R-:W-:Y:S02]  /*d950*/  IMAD.MOV.U32 R9, RZ, RZ, R18 ;  /* 0x000000ffff097224 */ /* 0x001fe400078e0012 */
[----:B------:R-:W-:Y:S01]  /*d960*/  IMAD.MOV.U32 R11, RZ, RZ, R12 ;  /* 0x000000ffff0b7224 */ /* 0x000fe200078e000c */
[C---:B------:R-:W-:Y:S01]  /*d970*/  ISETP.GT.U32.AND P2, PT, R7.reuse, R6, PT ;  /* 0x000000060700720c */ /* 0x040fe20003f44070 */
[----:B------:R-:W-:Y:S01]  /*d980*/  @!P1 IMAD.MOV R9, RZ, RZ, -R9 ;  /* 0x000000ffff099224 */ /* 0x000fe200078e0a09 */
[----:B------:R-:W-:Y:S01]  /*d990*/  ISETP.GE.AND P1, PT, R2, RZ, PT ;  /* 0x000000ff0200720c */ /* 0x000fe20003f26270 */
[----:B------:R-:W-:Y:S02]  /*d9a0*/  IMAD.MOV R5, RZ, RZ, -R5 ;  /* 0x000000ffff057224 */ /* 0x000fe400078e0a05 */
[----:B------:R-:W-:Y:S01]  /*d9b0*/  @!P5 IMAD.MOV R11, RZ, RZ, -R11 ;  /* 0x000000ffff0bd224 */ /* 0x000fe200078e0a0b */
[----:B------:R0:W-:Y:S01]  /*d9c0*/  STL [R1+0x3a0], R9 ;  /* 0x0003a00901007387 */ /* 0x0001e20000100800 */
[----:B------:R-:W-:-:S02]  /*d9d0*/  IMAD R15, R7, R5, R15 ;  /* 0x00000005070f7224 */ /* 0x000fc400078e020f */
[----:B------:R-:W-:Y:S01]  /*d9e0*/  VIADD R4, R3, 0x100 ;  /* 0x0000010003047836 */ /* 0x000fe20000000000 */
[----:B------:R1:W-:Y:S01]  /*d9f0*/  STL [R1+0x3c0], R11 ;  /* 0x0003c00b01007387 */ /* 0x0003e20000100800 */
[--C-:B------:R-:W-:Y:S02]  /*da00*/  @!P6 IMAD.IADD R10, R10, 0x1, -R7.reuse ;  /* 0x000000010a0ae824 */ /* 0x100fe400078e0a07 */
[----:B------:R-:W-:Y:S01]  /*da10*/  @!P2 IMAD.IADD R6, R6, 0x1, -R7 ;  /* 0x000000010606a824 */ /* 0x000fe200078e0a07 */
[----:B------:R-:W-:Y:S01]  /*da20*/  ISETP.GT.U32.AND P2, PT, R7, R15, PT ;  /* 0x0000000f0700720c */ /* 0x000fe20003f44070 */
[----:B------:R-:W-:Y:S01]  /*da30*/  VIADD R12, R3, 0x103 ;  /* 0x00000103030c7836 */ /* 0x000fe20000000000 */
[----:B------:R-:W-:Y:S01]  /*da40*/  IABS R14, R4 ;  /* 0x00000004000e7213 */ /* 0x000fe20000000000 */
[----:B0-----:R-:W-:Y:S01]  /*da50*/  IMAD.HI.U32 R9, R8, R13, RZ ;  /* 0x0000000d08097227 */ /* 0x001fe200078e00ff */
[----:B------:R-:W-:Y:S02]  /*da60*/  ISETP.GT.U32.AND P6, PT, R7, R10, PT ;  /* 0x0000000a0700720c */ /* 0x000fe40003fc4070 */
[----:B------:R-:W-:Y:S01]  /*da70*/  ISETP.GE.AND P5, PT, R4, RZ, PT ;  /* 0x000000ff0400720c */ /* 0x000fe20003fa6270 */
[----:B------:R-:W-:-:S02]  /*da80*/  IMAD.MOV R9, RZ, RZ, -R9 ;  /* 0x000000ffff097224 */ /* 0x000fc400078e0a09 */
[----:B-1----:R-:W-:Y:S02]  /*da90*/  IMAD.MOV.U32 R11, RZ, RZ, R6 ;  /* 0x000000ffff0b7224 */ /* 0x002fe400078e0006 */
[C---:B------:R-:W-:Y:S02]  /*daa0*/  IMAD R13, R7.reuse, R9, R13 ;  /* 0x00000009070d7224 */ /* 0x040fe400078e020d */
[----:B------:R-:W-:Y:S02]  /*dab0*/  @!P3 IMAD.MOV R11, RZ, RZ, -R11 ;  /* 0x000000ffff0bb224 */ /* 0x000fe400078e0a0b */
[----:B------:R-:W-:Y:S01]  /*dac0*/  IMAD.HI.U32 R2, R8, R14, RZ ;  /* 0x0000000e08027227 */ /* 0x000fe200078e00ff */
[----:B------:R-:W-:Y:S02]  /*dad0*/  ISETP.GT.U32.AND P3, PT, R7, R13, PT ;  /* 0x0000000d0700720c */ /* 0x000fe40003f64070 */
[----:B------:R0:W-:Y:S01]  /*dae0*/  STL [R1+0x3ac], R11 ;  /* 0x0003ac0b01007387 */ /* 0x0001e20000100800 */
[----:B------:R-:W-:-:S02]  /*daf0*/  VIADD R4, R3, 0x101 ;  /* 0x0000010103047836 */ /* 0x000fc40000000000 */
[----:B------:R-:W-:Y:S02]  /*db00*/  IMAD.MOV R2, RZ, RZ, -R2 ;  /* 0x000000ffff027224 */ /* 0x000fe400078e0a02 */
[--C-:B------:R-:W-:Y:S01]  /*db10*/  @!P2 IMAD.IADD R15, R15, 0x1, -R7.reuse ;  /* 0x000000010f0fa824 */ /* 0x100fe200078e0a07 */
[----:B------:R-:W-:Y:S01]  /*db20*/  IABS R6, R4 ;  /* 0x0000000400067213 */ /* 0x000fe20000000000 */
[----:B------:R-:W-:Y:S01]  /*db30*/  IMAD R14, R7, R2, R14 ;  /* 0x00000002070e7224 */ /* 0x000fe200078e020e */
[----:B------:R-:W-:Y:S01]  /*db40*/  ISETP.GE.AND P2, PT, R4, RZ, PT ;  /* 0x000000ff0400720c */ /* 0x000fe20003f46270 */
[--C-:B------:R-:W-:Y:S01]  /*db50*/  @!P6 IMAD.IADD R10, R10, 0x1, -R7.reuse ;  /* 0x000000010a0ae824 */ /* 0x100fe200078e0a07 */
[----:B------:R-:W-:Y:S01]  /*db60*/  IABS R4, R12 ;  /* 0x0000000c00047213 */ /* 0x000fe20000000000 */
[----:B------:R-:W-:Y:S01]  /*db70*/  @!P3 IMAD.IADD R13, R13, 0x1, -R7 ;  /* 0x000000010d0db824 */ /* 0x000fe200078e0a07 */
[C---:B------:R-:W-:Y:S01]  /*db80*/  ISETP.GT.U32.AND P3, PT, R7.reuse, R15, PT ;  /* 0x0000000f0700720c */ /* 0x040fe20003f64070 */
[----:B0-----:R-:W-:Y:S01]  /*db90*/  IMAD.HI.U32 R11, R8, R6, RZ ;  /* 0x00000006080b7227 */ /* 0x001fe200078e00ff */
[----:B------:R-:W-:-:S02]  /*dba0*/  ISETP.GT.U32.AND P6, PT, R7, R14, PT ;  /* 0x0000000e0700720c */ /* 0x000fc40003fc4070 */
[----:B------:R-:W-:Y:S01]  /*dbb0*/  IABS R2, R17 ;  /* 0x0000001100027213 */ /* 0x000fe20000000000 */
[----:B------:R-:W-:Y:S02]  /*dbc0*/  IMAD.MOV.U32 R16, RZ, RZ, R10 ;  /* 0x000000ffff107224 */ /* 0x000fe400078e000a */
[----:B------:R-:W-:Y:S02]  /*dbd0*/  IMAD.MOV R10, RZ, RZ, -R11 ;  /* 0x000000ffff0a7224 */ /* 0x000fe400078e0a0b */
[----:B------:R-:W-:Y:S02]  /*dbe0*/  @!P0 IMAD.MOV R16, RZ, RZ, -R16 ;  /* 0x000000ffff108224 */ /* 0x000fe400078e0a10 */
[----:B------:R-:W-:Y:S01]  /*dbf0*/  IMAD R6, R7, R10, R6 ;  /* 0x0000000a07067224 */ /* 0x000fe200078e0206 */
[----:B------:R-:W-:Y:S01]  /*dc00*/  IABS R10, R3 ;  /* 0x00000003000a7213 */ /* 0x000fe20000000000 */
[--C-:B------:R-:W-:Y:S01]  /*dc10*/  @!P3 IMAD.IADD R15, R15, 0x1, -R7.reuse ;  /* 0x000000010f0fb824 */ /* 0x100fe200078e0a07 */
[----:B------:R0:W-:Y:S01]  /*dc20*/  STL [R1+0x3d0], R16 ;  /* 0x0003d01001007387 */ /* 0x0001e20000100800 */
[----:B------:R-:W-:Y:S01]  /*dc30*/  @!P6 IMAD.IADD R14, R14, 0x1, -R7 ;  /* 0x000000010e0ee824 */ /* 0x000fe200078e0a07 */
[C---:B------:R-:W-:Y:S01]  /*dc40*/  ISETP.GT.U32.AND P3, PT, R7.reuse, R6, PT ;  /* 0x000000060700720c */ /* 0x040fe20003f64070 */
[----:B------:R-:W-:Y:S01]  /*dc50*/  IMAD.HI.U32 R5, R8, R2, RZ ;  /* 0x0000000208057227 */ /* 0x000fe200078e00ff */
[----:B------:R-:W-:-:S02]  /*dc60*/  ISETP.GT.U32.AND P6, PT, R7, R13, PT ;  /* 0x0000000d0700720c */ /* 0x000fc40003fc4070 */
[----:B------:R-:W-:Y:S01]  /*dc70*/  ISETP.GT.U32.AND P0, PT, R7, R14, PT ;  /* 0x0000000e0700720c */ /* 0x000fe20003f04070 */
[----:B------:R-:W-:Y:S02]  /*dc80*/  IMAD.MOV R5, RZ, RZ, -R5 ;  /* 0x000000ffff057224 */ /* 0x000fe400078e0a05 */
[----:B------:R-:W-:Y:S02]  /*dc90*/  VIADD R9, R3, 0x104 ;  /* 0x0000010403097836 */ /* 0x000fe40000000000 */
[----:B0-----:R-:W-:-:S04]  /*dca0*/  IMAD.HI.U32 R16, R8, R4, RZ ;  /* 0x0000000408107227 */ /* 0x001fc800078e00ff */
[----:B------:R-:W-:Y:S02]  /*dcb0*/  IMAD.MOV R16, RZ, RZ, -R16 ;  /* 0x000000ffff107224 */ /* 0x000fe400078e0a10 */
[C---:B------:R-:W-:Y:S01]  /*dcc0*/  IMAD R2, R7.reuse, R5, R2 ;  /* 0x0000000507027224 */ /* 0x040fe200078e0202 */
[----:B------:R-:W-:Y:S01]  /*dcd0*/  IABS R5, R9 ;  /* 0x0000000900057213 */ /* 0x000fe20000000000 */
[----:B------:R-:W-:Y:S02]  /*dce0*/  IMAD R4, R7, R16, R4 ;  /* 0x0000001007047224 */ /* 0x000fe400078e0204 */
[--C-:B------:R-:W-:Y:S02]  /*dcf0*/  @!P3 IMAD.IADD R6, R6, 0x1, -R7.reuse ;  /* 0x000000010606b824 */ /* 0x100fe400078e0a07 */
[----:B------:R-:W-:Y:S01]  /*dd00*/  @!P6 IMAD.IADD R13, R13, 0x1, -R7 ;  /* 0x000000010d0de824 */ /* 0x000fe200078e0a07 */
[C---:B------:R-:W-:Y:S01]  /*dd10*/  ISETP.GT.U32.AND P3, PT, R7.reuse, R4, PT ;  /* 0x000000040700720c */ /* 0x040fe20003f64070 */
[----:B------:R-:W-:Y:S01]  /*dd20*/  IMAD.HI.U32 R16, R8, R5, RZ ;  /* 0x0000000508107227 */ /* 0x000fe200078e00ff */
[----:B------:R-:W-:-:S03]  /*dd30*/  ISETP.GT.U32.AND P6, PT, R7, R2, PT ;  /* 0x000000020700720c */ /* 0x000fc60003fc4070 */
[----:B------:R-:W-:Y:S02]  /*dd40*/  IMAD.MOV.U32 R20, RZ, RZ, R15 ;  /* 0x000000ffff147224 */ /* 0x000fe400078e000f */
[----:B------:R-:W-:Y:S02]  /*dd50*/  IMAD.MOV R15, RZ, RZ, -R16 ;  /* 0x000000ffff0f7224 */ /* 0x000fe400078e0a10 */
[----:B------:R-:W-:Y:S01]  /*dd60*/  @!P0 IMAD.IADD R14, R14, 0x1, -R7 ;  /* 0x000000010e0e8824 */ /* 0x000fe200078e0a07 */
[----:B------:R-:W-:Y:S01]  /*dd70*/  ISETP.GE.AND P0, PT, R17, RZ, PT ;  /* 0x000000ff1100720c */ /* 0x000fe20003f06270 */
[C---:B------:R-:W-:Y:S02]  /*dd80*/  IMAD R5, R7.reuse, R15, R5 ;  /* 0x0000000f07057224 */ /* 0x040fe400078e0205 */
[--C-:B------:R-:W-:Y:S02]  /*dd90*/  @!P3 IMAD.IADD R4, R4, 0x1, -R7.reuse ;  /* 0x000000010404b824 */ /* 0x100fe400078e0a07 */
[----:B------:R-:W-:Y:S01]  /*dda0*/  @!P6 IMAD.IADD R2, R2, 0x1, -R7 ;  /* 0x000000010202e824 */ /* 0x000fe200078e0a07 */
[----:B------:R-:W-:Y:S01]  /*ddb0*/  ISETP.GE.AND P6, PT, R12, RZ, PT ;  /* 0x000000ff0c00720c */ /* 0x000fe20003fc6270 */
[----:B------:R-:W-:Y:S01]  /*ddc0*/  IMAD.HI.U32 R12, R8, R10, RZ ;  /* 0x0000000a080c7227 */ /* 0x000fe200078e00ff */
[----:B------:R-:W-:-:S03]  /*ddd0*/  ISETP.GT.U32.AND P3, PT, R7, R4, PT ;  /* 0x000000040700720c */ /* 0x000fc60003f64070 */
[----:B------:R-:W-:Y:S01]  /*dde0*/  @!P5 IMAD.MOV R14, RZ, RZ, -R14 ;  /* 0x000000ffff0ed224 */ /* 0x000fe200078e0a0e */
[C---:B------:R-:W-:Y:S01]  /*ddf0*/  ISETP.GT.U32.AND P5, PT, R7.reuse, R5, PT ;  /* 0x000000050700720c */ /* 0x040fe20003fa4070 */
[----:B------:R-:W-:Y:S02]  /*de00*/  IMAD.MOV R12, RZ, RZ, -R12 ;  /* 0x000000ffff0c7224 */ /* 0x000fe400078e0a0c */
[----:B------:R-:W-:Y:S01]  /*de10*/  @!P4 IMAD.MOV R20, RZ, RZ, -R20 ;  /* 0x000000ffff14c224 */ /* 0x000fe200078e0a14 */
[C---:B------:R-:W-:Y:S01]  /*de20*/  ISETP.GT.U32.AND P4, PT, R7.reuse, R6, PT ;  /* 0x000000060700720c */ /* 0x040fe20003f84070 */
[C---:B------:R-:W-:Y:S02]  /*de30*/  IMAD R10, R7.reuse, R12, R10 ;  /* 0x0000000c070a7224 */ /* 0x040fe400078e020a */
[----:B------:R-:W-:Y:S01]  /*de40*/  IMAD.MOV.U32 R19, RZ, RZ, R13 ;  /* 0x000000ffff137224 */ /* 0x000fe200078e000d */
[----:B------:R-:W-:Y:S01]  /*de50*/  STL [R1+0x3bc], R20 ;  /* 0x0003bc1401007387 */ /* 0x000fe20000100800 */
[----:B------:R-:W-:Y:S01]  /*de60*/  @!P3 IMAD.IADD R4, R4, 0x1, -R7 ;  /* 0x000000010404b824 */ /* 0x000fe200078e0a07 */
[C---:B------:R-:W-:Y:S01]  /*de70*/  ISETP.GT.U32.AND P3, PT, R7.reuse, R10, PT ;  /* 0x0000000a0700720c */ /* 0x040fe20003f64070 */
[----:B------:R-:W-:Y:S01]  /*de80*/  @!P1 IMAD.MOV R19, RZ, RZ, -R19 ;  /* 0x000000ffff139224 */ /* 0x000fe200078e0a13 */
[----:B------:R-:W-:Y:S01]  /*de90*/  ISETP.GT.U32.AND P1, PT, R7, R2, PT ;  /* 0x000000020700720c */ /* 0x000fe20003f24070 */
[----:B------:R-:W-:-:S02]  /*dea0*/  @!P5 IMAD.IADD R5, R5, 0x1, -R7 ;  /* 0x000000010505d824 */ /* 0x000fc400078e0a07 */
[----:B------:R-:W-:Y:S01]  /*deb0*/  VIADD R11, R3, 0x1ff ;  /* 0x000001ff030b7836 */ /* 0x000fe20000000000 */
[----:B------:R-:W-:Y:S01]  /*dec0*/  STL [R1+0x3d8], R19 ;  /* 0x0003d81301007387 */ /* 0x000fe20000100800 */
[--C-:B------:R-:W-:Y:S01]  /*ded0*/  @!P4 IMAD.IADD R6, R6, 0x1, -R7.reuse ;  /* 0x000000010606c824 */ /* 0x100fe200078e0a07 */
[----:B------:R-:W-:Y:S01]  /*dee0*/  ISETP.GT.U32.AND P5, PT, R7, R5, PT ;  /* 0x000000050700720c */ /* 0x000fe20003fa4070 */
[----:B------:R-:W-:Y:S01]  /*def0*/  VIADD R12, R3, 0x107 ;  /* 0x00000107030c7836 */ /* 0x000fe20000000000 */
[----:B------:R0:W-:Y:S01]  /*df00*/  STL [R1+0x20], R14 ;  /* 0x0000200e01007387 */ /* 0x0001e20000100800 */
[----:B------:R-:W-:Y:S01]  /*df10*/  IABS R18, R11 ;  /* 0x0000000b00127213 */ /* 0x000fe20000000000 */
[----:B------:R-:W-:Y:S01]  /*df20*/  @!P6 IMAD.MOV R4, RZ, RZ, -R4 ;  /* 0x000000ffff04e224 */ /* 0x000fe200078e0a04 */
[----:B------:R-:W-:Y:S01]  /*df30*/  ISETP.GE.AND P4, PT, R9, RZ, PT ;  /* 0x000000ff0900720c */ /* 0x000fe20003f86270 */
[--C-:B------:R-:W-:Y:S02]  /*df40*/  @!P3 IMAD.IADD R10, R10, 0x1, -R7.reuse ;  /* 0x000000010a0ab824 */ /* 0x100fe400078e0a07 */
[----:B------:R-:W-:Y:S01]  /*df50*/  @!P1 IMAD.IADD R2, R2, 0x1, -R7 ;  /* 0x0000000102029824 */ /* 0x000fe200078e0a07 */
[----:B------:R-:W-:Y:S01]  /*df60*/  ISETP.GE.AND P1, PT, R11, RZ, PT ;  /* 0x000000ff0b00720c */ /* 0x000fe20003f26270 */
[----:B------:R-:W-:Y:S01]  /*df70*/  VIADD R11, R3, 0x106 ;  /* 0x00000106030b7836 */ /* 0x000fe20000000000 */
[----:B------:R-:W-:Y:S01]  /*df80*/  ISETP.GT.U32.AND P3, PT, R7, R10, PT ;  /* 0x0000000a0700720c */ /* 0x000fe20003f64070 */
[----:B0-----:R-:W-:-:S02]  /*df90*/  IMAD.MOV.U32 R14, RZ, RZ, R6 ;  /* 0x000000ffff0e7224 */ /* 0x001fc400078e0006 */
[----:B------:R-:W-:Y:S01]  /*dfa0*/  IMAD.HI.U32 R13, R8, R18, RZ ;  /* 0x00000012080d7227 */ /* 0x000fe200078e00ff */
[----:B------:R-:W-:-:S03]  /*dfb0*/  IABS R15, R11 ;  /* 0x0000000b000f7213 */ /* 0x000fc60000000000 */
[----:B------:R-:W-:Y:S01]  /*dfc0*/  @!P2 IMAD.MOV R14, RZ, RZ, -R14 ;  /* 0x000000ffff0ea224 */ /* 0x000fe200078e0a0e */
[----:B------:R-:W-:Y:S01]  /*dfd0*/  ISETP.GE.AND P2, PT, R11, RZ, PT ;  /* 0x000000ff0b00720c */ /* 0x000fe20003f46270 */
[----:B------:R-:W-:Y:S01]  /*dfe0*/  @!P0 IMAD.MOV R2, RZ, RZ, -R2 ;  /* 0x000000ffff028224 */ /* 0x000fe200078e0a02 */
[----:B------:R-:W-:Y:S01]  /*dff0*/  ISETP.GE.AND P0, PT, R12, RZ, PT ;  /* 0x000000ff0c00720c */ /* 0x000fe20003f06270 */
[----:B------:R-:W-:Y:S01]  /*e000*/  @!P5 IMAD.IADD R5, R5, 0x1, -R7 ;  /* 0x000000010505d824 */ /* 0x000fe200078e0a07 */
[----:B------:R0:W-:Y:S01]  /*e010*/  STL [R1+0x210], R14 ;  /* 0x0002100e01007387 */ /* 0x0001e20000100800 */
[----:B------:R-:W-:Y:S01]  /*e020*/  IMAD.MOV R13, RZ, RZ, -R13 ;  /* 0x000000ffff0d7224 */ /* 0x000fe200078e0a0d */
[----:B------:R-:W-:Y:S01]  /*e030*/  ISETP.GE.AND P5, PT, R3, RZ, PT ;  /* 0x000000ff0300720c */ /* 0x000fe20003fa6270 */
[----:B------:R-:W-:Y:S01]  /*e040*/  IMAD.MOV.U32 R6, RZ, RZ, R5 ;  /* 0x000000ffff067224 */ /* 0x000fe200078e0005 */
[----:B------:R1:W-:Y:S01]  /*e050*/  STL [R1+0x3cc], R2 ;  /* 0x0003cc0201007387 */ /* 0x0003e20000100800 */
[----:B------:R-:W-:-:S02]  /*e060*/  IMAD R18, R7, R13, R18 ;  /* 0x0000000d07127224 */ /* 0x000fc400078e0212 */
[----:B------:R-:W-:Y:S01]  /*e070*/  @!P4 IMAD.MOV R6, RZ, RZ, -R6 ;  /* 0x000000ffff06c224 */ /* 0x000fe200078e0a06 */
[----:B------:R3:W-:Y:S01]  /*e080*/  STL [R1+0x3e0], R4 ;  /* 0x0003e00401007387 */ /* 0x0007e20000100800 */
[----:B------:R-:W-:Y:S01]  /*e090*/  @!P3 IMAD.IADD R10, R10, 0x1, -R7 ;  /* 0x000000010a0ab824 */ /* 0x000fe200078e0a07 */
[----:B0-----:R-:W-:Y:S01]  /*e0a0*/  IABS R14, R12 ;  /* 0x0000000c000e7213 */ /* 0x001fe20000000000 */
[----:B------:R-:W-:Y:S01]  /*e0b0*/  VIADD R9, R3, 0x108 ;  /* 0x0000010803097836 */ /* 0x000fe20000000000 */
[----:B------:R-:W-:Y:S01]  /*e0c0*/  ISETP.GT.U32.AND P4, PT, R7, R18, PT ;  /* 0x000000120700720c */ /* 0x000fe20003f84070 */
[----:B------:R0:W-:Y:S01]  /*e0d0*/  STL [R1+0x3d4], R6 ;  /* 0x0003d40601007387 */ /* 0x0001e20000100800 */
[C---:B-1----:R-:W-:Y:S02]  /*e0e0*/  IMAD.HI.U32 R2, R8.reuse, R15, RZ ;  /* 0x0000000f08027227 */ /* 0x042fe400078e00ff */
[----:B------:R-:W-:Y:S02]  /*e0f0*/  IABS R11, R9 ;  /* 0x00000009000b7213 */ /* 0x000fe40000000000 */
[----:B---3--:R-:W-:Y:S01]  /*e100*/  IMAD.HI.U32 R4, R8, R14, RZ ;  /* 0x0000000e08047227 */ /* 0x008fe200078e00ff */
[----:B------:R-:W-:-:S03]  /*e110*/  ISETP.GE.AND P6, PT, R9, RZ, PT ;  /* 0x000000ff0900720c */ /* 0x000fc60003fc6270 */
[----:B------:R-:W-:Y:S02]  /*e120*/  IMAD.MOV R5, RZ, RZ, -R2 ;  /* 0x000000ffff057224 */ /* 0x000fe400078e0a02 */
[----:B------:R-:W-:Y:S02]  /*e130*/  IMAD.MOV R4, RZ, RZ, -R4 ;  /* 0x000000ffff047224 */ /* 0x000fe400078e0a04 */
[C---:B------:R-:W-:Y:S02]  /*e140*/  IMAD R15, R7.reuse, R5, R15 ;  /* 0x00000005070f7224 */ /* 0x040fe400078e020f */
[C---:B------:R-:W-:Y:S02]  /*e150*/  IMAD R14, R7.reuse, R4, R14 ;  /* 0x00000004070e7224 */ /* 0x040fe400078e020e */
[----:B0-----:R-:W-:Y:S01]  /*e160*/  IMAD.MOV.U32 R6, RZ, RZ, R10 ;  /* 0x000000ffff067224 */ /* 0x001fe200078e000a */
[----:B------:R-:W-:Y:S01]  /*e170*/  ISETP.GT.U32.AND P3, PT, R7, R15, PT ;  /* 0x0000000f0700720c */ /* 0x000fe20003f64070 */
[----:B------:R-:W-:-:S04]  /*e180*/  IMAD.HI.U32 R2, R8, R11, RZ ;  /* 0x0000000b08027227 */ /* 0x000fc800078e00ff */
[----:B------:R-:W-:Y:S01]  /*e190*/  @!P5 IMAD.MOV R6, RZ, RZ, -R6 ;  /* 0x000000ffff06d224 */ /* 0x000fe200078e0a06 */
[----:B------:R-:W-:Y:S01]  /*e1a0*/  ISETP.GT.U32.AND P5, PT, R7, R14, PT ;  /* 0x0000000e0700720c */ /* 0x000fe20003fa4070 */
[----:B------:R-:W-:Y:S02]  /*e1b0*/  @!P4 IMAD.IADD R18, R18, 0x1, -R7 ;  /* 0x000000011212c824 */ /* 0x000fe400078e0a07 */
[----:B------:R-:W-:Y:S01]  /*e1c0*/  IMAD.MOV R2, RZ, RZ, -R2 ;  /* 0x000000ffff027224 */ /* 0x000fe200078e0a02 */
[----:B------:R0:W-:Y:S01]  /*e1d0*/  STL [R1+0x84], R6 ;  /* 0x0000840601007387 */ /* 0x0001e20000100800 */
[----:B------:R-:W-:Y:S01]  /*e1e0*/  VIADD R19, R3, 0x109 ;  /* 0x0000010903137836 */ /* 0x000fe20000000000 */
[----:B------:R-:W-:Y:S01]  /*e1f0*/  ISETP.GT.U32.AND P4, PT, R7, R18, PT ;  /* 0x000000120700720c */ /* 0x000fe20003f84070 */
[----:B------:R-:W-:Y:S02]  /*e200*/  VIADD R10, R3, 0x10a ;  /* 0x0000010a030a7836 */ /* 0x000fe40000000000 */
[----:B------:R-:W-:Y:S01]  /*e210*/  IMAD R11, R7, R2, R11 ;  /* 0x00000002070b7224 */ /* 0x000fe200078e020b */
[----:B------:R-:W-:Y:S01]  /*e220*/  IABS R2, R19 ;  /* 0x0000001300027213 */ /* 0x000fe20000000000 */
[----:B------:R-:W-:-:S02]  /*e230*/  @!P3 IMAD.IADD R15, R15, 0x1, -R7 ;  /* 0x000000010f0fb824 */ /* 0x000fc400078e0a07 */
[----:B------:R-:W-:Y:S01]  /*e240*/  @!P5 IMAD.IADD R14, R14, 0x1, -R7 ;  /* 0x000000010e0ed824 */ /* 0x000fe200078e0a07 */
[----:B0-----:R-:W-:Y:S01]  /*e250*/  IABS R6, R10 ;  /* 0x0000000a00067213 */ /* 0x001fe20000000000 */
[C---:B------:R-:W-:Y:S01]  /*e260*/  IMAD.HI.U32 R16, R8.reuse, R2, RZ ;  /* 0x0000000208107227 */ /* 0x040fe200078e00ff */
[C---:B------:R-:W-:Y:S02]  /*e270*/  ISETP.GT.U32.AND P3, PT, R7.reuse, R15, PT ;  /* 0x0000000f0700720c */ /* 0x040fe40003f64070 */
[----:B------:R-:W-:Y:S01]  /*e280*/  ISETP.GT.U32.AND P5, PT, R7, R14, PT ;  /* 0x0000000e0700720c */ /* 0x000fe20003fa4070 */
[----:B------:R-:W-:-:S04]  /*e290*/  IMAD.HI.U32 R4, R8, R6, RZ ;  /* 0x0000000608047227 */ /* 0x000fc800078e00ff */
[----:B------:R-:W-:Y:S02]  /*e2a0*/  IMAD.MOV R16, RZ, RZ, -R16 ;  /* 0x000000ffff107224 */ /* 0x000fe400078e0a10 */
[----:B------:R-:W-:Y:S02]  /*e2b0*/  IMAD.MOV R4, RZ, RZ, -R4 ;  /* 0x000000ffff047224 */ /* 0x000fe400078e0a04 */
[--C-:B------:R-:W-:Y:S01]  /*e2c0*/  @!P4 IMAD.IADD R18, R18, 0x1, -R7.reuse ;  /* 0x000000011212c824 */ /* 0x100fe200078e0a07 */
[C---:B------:R-:W-:Y:S01]  /*e2d0*/  ISETP.GT.U32.AND P4, PT, R7.reuse, R11, PT ;  /* 0x0000000b0700720c */ /* 0x040fe20003f84070 */
        /* <DEDUP_REMOVED lines=8> */
[----:B------:R-:W-:Y:S01]  /*e360*/  IMAD.MOV.U32 R20, RZ, RZ, R18 ;  /* 0x000000ffff147224 */ /* 0x000fe200078e0012 */
[----:B------:R-:W-:Y:S01]  /*e370*/  IABS R12, R9 ;  /* 0x00000009000c7213 */ /* 0x000fe20000000000 */
[--C-:B------:R-:W-:Y:S01]  /*e380*/  @!P4 IMAD.IADD R11, R11, 0x1, -R7.reuse ;  /* 0x000000010b0bc824 */ /* 0x100fe200078e0a07 */
[----:B------:R-:W-:Y:S01]  /*e390*/  IABS R18, R4 ;  /* 0x0000000400127213 */ /* 0x000fe20000000000 */
[----:B------:R-:W-:Y:S01]  /*e3a0*/  VIADD R5, R3, 0x10c ;  /* 0x0000010c03057836 */ /* 0x000fe20000000000 */
[----:B------:R-:W-:Y:S01]  /*e3b0*/  ISETP.GE.AND P4, PT, R19, RZ, PT ;  /* 0x000000ff1300720c */ /* 0x000fe20003f86270 */
[----:B------:R-:W-:Y:S01]  /*e3c0*/  @!P1 IMAD.MOV R20, RZ, RZ, -R20 ;  /* 0x000000ffff149224 */ /* 0x000fe200078e0a14 */
[C---:B------:R-:W-:Y:S01]  /*e3d0*/  ISETP.GT.U32.AND P1, PT, R7.reuse, R11, PT ;  /* 0x0000000b0700720c */ /* 0x040fe20003f24070 */
[--C-:B------:R-:W-:Y:S01]  /*e3e0*/  @!P3 IMAD.IADD R2, R2, 0x1, -R7.reuse ;  /* 0x000000010202b824 */ /* 0x100fe200078e0a07 */
[----:B------:R-:W-:Y:S01]  /*e3f0*/  IABS R13, R5 ;  /* 0x00000005000d7213 */ /* 0x000fe20000000000 */
[----:B------:R-:W-:Y:S01]  /*e400*/  @!P5 IMAD.IADD R6, R6, 0x1, -R7 ;  /* 0x000000010606d824 */ /* 0x000fe200078e0a07 */
[----:B------:R-:W-:Y:S01]  /*e410*/  ISETP.GE.AND P3, PT, R10, RZ, PT ;  /* 0x000000ff0a00720c */ /* 0x000fe20003f66270 */
[----:B------:R-:W-:Y:S01]  /*e420*/  IMAD.HI.U32 R17, R8, R12, RZ ;  /* 0x0000000c08117227 */ /* 0x000fe200078e00ff */
[----:B------:R0:W-:Y:S02]  /*e430*/  STL [R1+0x638], R20 ;  /* 0x0006381401007387 */ /* 0x0001e40000100800 */
[----:B------:R-:W-:Y:S01]  /*e440*/  ISETP.GT.U32.AND P5, PT, R7, R6, PT ;  /* 0x000000060700720c */ /* 0x000fe20003fa4070 */
[----:B------:R-:W-:-:S02]  /*e450*/  IMAD.MOV.U32 R10, RZ, RZ, R18 ;  /* 0x000000ffff0a7224 */ /* 0x000fc400078e0012 */
[----:B------:R-:W-:-:S04]  /*e460*/  IMAD.HI.U32 R16, R8, R13, RZ ;  /* 0x0000000d08107227 */ /* 0x000fc800078e00ff */
[----:B------:R-:W-:Y:S02]  /*e470*/  IMAD.MOV R17, RZ, RZ, -R17 ;  /* 0x000000ffff117224 */ /* 0x000fe400078e0a11 */
[----:B0-----:R-:W-:Y:S02]  /*e480*/  IMAD.MOV.U32 R20, RZ, RZ, R15 ;  /* 0x000000ffff147224 */ /* 0x001fe400078e000f */
[----:B------:R-:W-:-:S04]  /*e490*/  IMAD.HI.U32 R15, R8, R10, RZ ;  /* 0x0000000a080f7227 */ /* 0x000fc800078e00ff */
[----:B------:R-:W-:Y:S02]  /*e4a0*/  IMAD.MOV R16, RZ, RZ, -R16 ;  /* 0x000000ffff107224 */ /* 0x000fe400078e0a10 */
[----:B------:R-:W-:Y:S02]  /*e4b0*/  IMAD R12, R7, R17, R12 ;  /* 0x00000011070c7224 */ /* 0x000fe400078e020c */
[----:B------:R-:W-:Y:S02]  /*e4c0*/  @!P1 IMAD.IADD R11, R11, 0x1, -R7 ;  /* 0x000000010b0b9824 */ /* 0x000fe400078e0a07 */
[----:B------:R-:W-:Y:S01]  /*e4d0*/  IMAD.MOV R15, RZ, RZ, -R15 ;  /* 0x000000ffff0f7224 */ /* 0x000fe200078e0a0f */
[----:B------:R-:W-:Y:S01]  /*e4e0*/  ISETP.GT.U32.AND P1, PT, R7, R12, PT ;  /* 0x0000000c0700720c */ /* 0x000fe20003f24070 */
[----:B------:R-:W-:Y:S01]  /*e4f0*/  @!P0 IMAD.MOV R14, RZ, RZ, -R14 ;  /* 0x000000ffff0e8224 */ /* 0x000fe200078e0a0e */
[----:B------:R-:W-:Y:S01]  /*e500*/  ISETP.GE.AND P0, PT, R9, RZ, PT ;  /* 0x000000ff0900720c */ /* 0x000fe20003f06270 */
[----:B------:R-:W-:-:S02]  /*e510*/  IMAD R13, R7, R16, R13 ;  /* 0x00000010070d7224 */ /* 0x000fc400078e020d */
[----:B------:R-:W-:Y:S01]  /*e520*/  @!P2 IMAD.MOV R20, RZ, RZ, -R20 ;  /* 0x000000ffff14a224 */ /* 0x000fe200078e0a14 */
[C---:B------:R-:W-:Y:S01]  /*e530*/  ISETP.GT.U32.AND P2, PT, R7.reuse, R2, PT ;  /* 0x000000020700720c */ /* 0x040fe20003f44070 */
[----:B------:R-:W-:Y:S02]  /*e540*/  IMAD.MOV.U32 R16, RZ, RZ, R11 ;  /* 0x000000ffff107224 */ /* 0x000fe400078e000b */
[C---:B------:R-:W-:Y:S01]  /*e550*/  IMAD R9, R7.reuse, R15, R10 ;  /* 0x0000000f07097224 */ /* 0x040fe200078e020a */
[----:B------:R-:W-:Y:S01]  /*e560*/  STL [R1+0x3f4], R20 ;  /* 0x0003f41401007387 */ /* 0x000fe20000100800 */
[----:B------:R-:W-:Y:S01]  /*e570*/  @!P6 IMAD.MOV R16, RZ, RZ, -R16 ;  /* 0x000000ffff10e224 */ /* 0x000fe200078e0a10 */
[C---:B------:R-:W-:Y:S01]  /*e580*/  ISETP.GT.U32.AND P6, PT, R7.reuse, R13, PT ;  /* 0x0000000d0700720c */ /* 0x040fe20003fc4070 */
[----:B------:R-:W-:Y:S01]  /*e590*/  @!P5 IMAD.IADD R6, R6, 0x1, -R7 ;  /* 0x000000010606d824 */ /* 0x000fe200078e0a07 */
[----:B------:R-:W-:Y:S01]  /*e5a0*/  ISETP.GT.U32.AND P5, PT, R7, R9, PT ;  /* 0x000000090700720c */ /* 0x000fe20003fa4070 */
[----:B------:R0:W-:Y:S01]  /*e5b0*/  STL [R1+0x3ec], R14 ;  /* 0x0003ec0e01007387 */ /* 0x0001e20000100800 */
[----:B------:R-:W-:-:S02]  /*e5c0*/  VIADD R10, R3, 0x10f ;  /* 0x0000010f030a7836 */ /* 0x000fc40000000000 */
[--C-:B------:R-:W-:Y:S01]  /*e5d0*/  @!P1 IMAD.IADD R12, R12, 0x1, -R7.reuse ;  /* 0x000000010c0c9824 */ /* 0x100fe200078e0a07 */
[----:B------:R-:W-:Y:S01]  /*e5e0*/  ISETP.GE.AND P1, PT, R4, RZ, PT ;  /* 0x000000ff0400720c */ /* 0x000fe20003f26270 */
[--C-:B------:R-:W-:Y:S01]  /*e5f0*/  @!P2 IMAD.IADD R2, R2, 0x1, -R7.reuse ;  /* 0x000000010202a824 */ /* 0x100fe200078e0a07 */
[----:B------:R-:W-:Y:S01]  /*e600*/  ISETP.GE.AND P2, PT, R5, RZ, PT ;  /* 0x000000ff0500720c */ /* 0x000fe20003f46270 */
[----:B------:R1:W-:Y:S01]  /*e610*/  STL [R1+0x224], R16 ;  /* 0x0002241001007387 */ /* 0x0003e20000100800 */
[----:B------:R-:W-:Y:S01]  /*e620*/  IABS R5, R10 ;  /* 0x0000000a00057213 */ /* 0x000fe20000000000 */
[----:B------:R-:W-:Y:S02]  /*e630*/  IMAD.MOV.U32 R11, RZ, RZ, R2 ;  /* 0x000000ffff0b7224 */ /* 0x000fe400078e0002 */
[----:B0-----:R-:W-:Y:S02]  /*e640*/  VIADD R14, R3, 0x10e ;  /* 0x0000010e030e7836 */ /* 0x001fe40000000000 */
[--C-:B------:R-:W-:Y:S01]  /*e650*/  @!P6 IMAD.IADD R13, R13, 0x1, -R7.reuse ;  /* 0x000000010d0de824 */ /* 0x100fe200078e0a07 */
[----:B------:R-:W-:Y:S01]  /*e660*/  ISETP.GT.U32.AND P6, PT, R7, R12, PT ;  /* 0x0000000c0700720c */ /* 0x000fe20003fc4070 */
[----:B------:R-:W-:Y:S01]  /*e670*/  @!P5 IMAD.IADD R9, R9, 0x1, -R7 ;  /* 0x000000010909d824 */ /* 0x000fe200078e0a07 */
[----:B------:R-:W-:Y:S01]  /*e680*/  IABS R17, R14 ;  /* 0x0000000e00117213 */ /* 0x000fe20000000000 */
[----:B------:R-:W-:Y:S01]  /*e690*/  @!P4 IMAD.MOV R11, RZ, RZ, -R11 ;  /* 0x000000ffff0bc224 */ /* 0x000fe200078e0a0b */
[C---:B------:R-:W-:Y:S01]  /*e6a0*/  ISETP.GT.U32.AND P5, PT, R7.reuse, R13, PT ;  /* 0x0000000d0700720c */ /* 0x040fe20003fa4070 */
[----:B-1----:R-:W-:Y:S01]  /*e6b0*/  IMAD.HI.U32 R16, R8, R5, RZ ;  /* 0x0000000508107227 */ /* 0x002fe200078e00ff */
[----:B------:R-:W-:-:S02]  /*e6c0*/  ISETP.GT.U32.AND P4, PT, R7, R9, PT ;  /* 0x000000090700720c */ /* 0x000fc40003f84070 */
[----:B------:R0:W-:Y:S01]  /*e6d0*/  STL [R1+0x228], R11 ;  /* 0x0002280b01007387 */ /* 0x0001e20000100800 */
[----:B------:R-:W-:-:S04]  /*e6e0*/  IMAD.HI.U32 R4, R8, R17, RZ ;  /* 0x0000001108047227 */ /* 0x000fc800078e00ff */
[----:B------:R-:W-:Y:S02]  /*e6f0*/  IMAD.MOV R4, RZ, RZ, -R4 ;  /* 0x000000ffff047224 */ /* 0x000fe400078e0a04 */
[----:B------:R-:W-:Y:S02]  /*e700*/  IMAD.MOV R16, RZ, RZ, -R16 ;  /* 0x000000ffff107224 */ /* 0x000fe400078e0a10 */
[C---:B------:R-:W-:Y:S02]  /*e710*/  IMAD R4, R7.reuse, R4, R17 ;  /* 0x0000000407047224 */ /* 0x040fe400078e0211 */
[----:B------:R-:W-:Y:S02]  /*e720*/  @!P6 IMAD.IADD R12, R12, 0x1, -R7 ;  /* 0x000000010c0ce824 */ /* 0x000fe400078e0a07 */
[C---:B------:R-:W-:Y:S01]  /*e730*/  IMAD R5, R7.reuse, R16, R5 ;  /* 0x0000001007057224 */ /* 0x040fe200078e0205 */
[----:B------:R-:W-:Y:S01]  /*e740*/  ISETP.GT.U32.AND P6, PT, R7, R4, PT ;  /* 0x000000040700720c */ /* 0x000fe20003fc4070 */
[----:B------:R-:W-:-:S02]  /*e750*/  VIADD R15, R3, 0x110 ;  /* 0x00000110030f7836 */ /* 0x000fc40000000000 */
[--C-:B------:R-:W-:Y:S01]  /*e760*/  @!P4 IMAD.IADD R9, R9, 0x1, -R7.reuse ;  /* 0x000000010909c824 */ /* 0x100fe200078e0a07 */
[----:B------:R-:W-:Y:S01]  /*e770*/  ISETP.GT.U32.AND P4, PT, R7, R5, PT ;  /* 0x000000050700720c */ /* 0x000fe20003f84070 */
[----:B0-----:R-:W-:Y:S01]  /*e780*/  VIADD R11, R3, 0x111 ;  /* 0x00000111030b7836 */ /* 0x001fe20000000000 */
[----:B------:R-:W-:Y:S01]  /*e790*/  IABS R2, R15 ;  /* 0x0000000f00027213 */ /* 0x000fe20000000000 */
[----:B------:R-:W-:Y:S01]  /*e7a0*/  @!P5 IMAD.IADD R13, R13, 0x1, -R7 ;  /* 0x000000010d0dd824 */ /* 0x000fe200078e0a07 */
[----:B------:R-:W-:Y:S01]  /*e7b0*/  ISETP.GE.AND P5, PT, R14, RZ, PT ;  /* 0x000000ff0e00720c */ /* 0x000fe20003fa6270 */
[----:B------:R-:W-:Y:S01]  /*e7c0*/  VIADD R14, R3, 0x112 ;  /* 0x00000112030e7836 */ /* 0x000fe20000000000 */
[----:B------:R-:W-:Y:S01]  /*e7d0*/  IABS R19, R11 ;  /* 0x0000000b00137213 */ /* 0x000fe20000000000 */
[----:B------:R-:W-:-:S04]  /*e7e0*/  IMAD.HI.U32 R16, R8, R2, RZ ;  /* 0x0000000208107227 */ /* 0x000fc800078e00ff */
[----:B------:R-:W-:Y:S01]  /*e7f0*/  @!P6 IMAD.IADD R4, R4, 0x1, -R7 ;  /* 0x000000010404e824 */ /* 0x000fe200078e0a07 */
[----:B------:R-:W-:Y:S01]  /*e800*/  ISETP.GE.AND P6, PT, R10, RZ, PT ;  /* 0x000000ff0a00720c */ /* 0x000fe20003fc6270 */
[----:B------:R-:W-:-:S04]  /*e810*/  IMAD.HI.U32 R17, R8, R19, RZ ;  /* 0x0000001308117227 */ /* 0x000fc800078e00ff */
[----:B------:R-:W-:Y:S02]  /*e820*/  IMAD.MOV R16, RZ, RZ, -R16 ;  /* 0x000000ffff107224 */ /* 0x000fe400078e0a10 */
[----:B------:R-:W-:Y:S02]  /*e830*/  @!P4 IMAD.IADD R5, R5, 0x1, -R7 ;  /* 0x000000010505c824 */ /* 0x000fe400078e0a07 */
[----:B------:R-:W-:Y:S01]  /*e840*/  @!P3 IMAD.MOV R6, RZ, RZ, -R6 ;  /* 0x000000ffff06b224 */ /* 0x000fe200078e0a06 */
[C---:B------:R-:W-:Y:S01]  /*e850*/  ISETP.GT.U32.AND P3, PT, R7.reuse, R4, PT ;  /* 0x000000040700720c */ /* 0x040fe20003f64070 */
[----:B------:R-:W-:Y:S01]  /*e860*/  IMAD.MOV R17, RZ, RZ, -R17 ;  /* 0x000000ffff117224 */ /* 0x000fe200078e0a11 */
[----:B------:R-:W-:Y:S01]  /*e870*/  ISETP.GT.U32.AND P4, PT, R7, R5, PT ;  /* 0x000000050700720c */ /* 0x000fe20003f84070 */
[----:B------:R-:W-:Y:S01]  /*e880*/  VIADD R10, R3, 0x113 ;  /* 0x00000113030a7836 */ /* 0x000fe20000000000 */
[----:B------:R0:W-:Y:S01]  /*e890*/  STL [R1+0x3dc], R6 ;  /* 0x0003dc0601007387 */ /* 0x0001e20000100800 */
[----:B------:R-:W-:Y:S01]  /*e8a0*/  IMAD R2, R7, R16, R2 ;  /* 0x0000001007027224 */ /* 0x000fe200078e0202 */
[----:B------:R-:W-:Y:S01]  /*e8b0*/  IABS R16, R14 ;  /* 0x0000000e00107213 */ /* 0x000fe20000000000 */
[----:B------:R-:W-:-:S02]  /*e8c0*/  IMAD.MOV.U32 R18, RZ, RZ, R12 ;  /* 0x000000ffff127224 */ /* 0x000fc400078e000c */
[C---:B------:R-:W-:Y:S01]  /*e8d0*/  IMAD R19, R7.reuse, R17, R19 ;  /* 0x0000001107137224 */ /* 0x040fe200078e0213 */
[----:B------:R-:W-:Y:S01]  /*e8e0*/  IABS R17, R10 ;  /* 0x0000000a00117213 */ /* 0x000fe20000000000 */
[----:B------:R-:W-:Y:S01]  /*e8f0*/  @!P0 IMAD.MOV R18, RZ, RZ, -R18 ;  /* 0x000000ffff128224 */ /* 0x000fe200078e0a12 */
[----:B------:R-:W-:Y:S01]  /*e900*/  ISETP.GT.U32.AND P0, PT, R7, R2, PT ;  /* 0x000000020700720c */ /* 0x000fe20003f04070 */
[----:B------:R-:W-:Y:S02]  /*e910*/  IMAD.MOV.U32 R12, RZ, RZ, R9 ;  /* 0x000000ffff0c7224 */ /* 0x000fe400078e0009 */
[C---:B0-----:R-:W-:Y:S01]  /*e920*/  IMAD.HI.U32 R6, R8.reuse, R16, RZ ;  /* 0x0000001008067227 */ /* 0x041fe200078e00ff */
[----:B------:R0:W-:Y:S03]  /*e930*/  STL [R1+0x3e8], R18 ;  /* 0x0003e81201007387 */ /* 0x0001e60000100800 */
[----:B------:R-:W-:-:S04]  /*e940*/  IMAD.HI.U32 R9, R8, R17, RZ ;  /* 0x0000001108097227 */ /* 0x000fc800078e00ff */
[----:B------:R-:W-:Y:S01]  /*e950*/  @!P3 IMAD.IADD R4, R4, 0x1, -R7 ;  /* 0x000000010404b824 */ /* 0x000fe200078e0a07 */
[----:B------:R-:W-:Y:S01]  /*e960*/  ISETP.GE.AND P3, PT, R11, RZ, PT ;  /* 0x000000ff0b00720c */ /* 0x000fe20003f66270 */
[----:B------:R-:W-:Y:S02]  /*e970*/  IMAD.MOV R6, RZ, RZ, -R6 ;  /* 0x000000ffff067224 */ /* 0x000fe400078e0a06 */
[----:B------:R-:W-:Y:S01]  /*e980*/  @!P2 IMAD.MOV R13, RZ, RZ, -R13 ;  /* 0x000000ffff0da224 */ /* 0x000fe200078e0a0d */
[----:B------:R-:W-:Y:S01]  /*e990*/  ISETP.GT.U32.AND P2, PT, R7, R19, PT ;  /* 0x000000130700720c */ /* 0x000fe20003f44070 */
[----:B------:R-:W-:Y:S01]  /*e9a0*/  @!P1 IMAD.MOV R12, RZ, RZ, -R12 ;  /* 0x000000ffff0c9224 */ /* 0x000fe200078e0a0c */
[----:B------:R-:W-:Y:S01]  /*e9b0*/  ISETP.GE.AND P1, PT, R15, RZ, PT ;  /* 0x000000ff0f00720c */ /* 0x000fe20003f26270 */
[----:B------:R-:W-:Y:S01]  /*e9c0*/  IMAD.MOV R9, RZ, RZ, -R9 ;  /* 0x000000ffff097224 */ /* 0x000fe200078e0a09 */
[----:B------:R1:W-:Y:S01]  /*e9d0*/  STL [R1+0x3fc], R13 ;  /* 0x0003fc0d01007387 */ /* 0x0003e20000100800 */
[----:B------:R-:W-:Y:S01]  /*e9e0*/  @!P4 IMAD.IADD R5, R5, 0x1, -R7 ;  /* 0x000000010505c824 */ /* 0x000fe200078e0a07 */
[----:B------:R-:W-:Y:S01]  /*e9f0*/  ISETP.GE.AND P4, PT, R14, RZ, PT ;  /* 0x000000ff0e00720c */ /* 0x000fe20003f86270 */
[----:B------:R-:W-:Y:S01]  /*ea00*/  IMAD R6, R7, R6, R16 ;  /* 0x0000000607067224 */ /* 0x000fe200078e0210 */
[----:B------:R3:W-:Y:S01]  /*ea10*/  STL [R1+0x40c], R12 ;  /* 0x00040c0c01007387 */ /* 0x0007e20000100800 */
[----:B0-----:R-:W-:-:S02]  /*ea20*/  IMAD.MOV.U32 R18, RZ, RZ, R4 ;  /* 0x000000ffff127224 */ /* 0x001fc400078e0004 */
[----:B------:R-:W-:Y:S02]  /*ea30*/  @!P0 IMAD.IADD R2, R2, 0x1, -R7 ;  /* 0x0000000102028824 */ /* 0x000fe400078e0a07 */
[C---:B------:R-:W-:Y:S02]  /*ea40*/  IMAD R9, R7.reuse, R9, R17 ;  /* 0x0000000907097224 */ /* 0x040fe400078e0211 */
[----:B------:R-:W-:Y:S01]  /*ea50*/  @!P5 IMAD.MOV R18, RZ, RZ, -R18 ;  /* 0x000000ffff12d224 */ /* 0x000fe200078e0a12 */
[----:B------:R-:W-:Y:S01]  /*ea60*/  ISETP.GT.U32.AND P5, PT, R7, R6, PT ;  /* 0x000000060700720c */ /* 0x000fe20003fa4070 */
[----:B-1----:R-:W-:Y:S01]  /*ea70*/  VIADD R13, R3, 0x114 ;  /* 0x00000114030d7836 */ /* 0x002fe20000000000 */
[----:B------:R-:W-:Y:S01]  /*ea80*/  ISETP.GT.U32.AND P0, PT, R7, R2, PT ;  /* 0x000000020700720c */ /* 0x000fe20003f04070 */
[----:B---3--:R-:W-:Y:S01]  /*ea90*/  IMAD.MOV.U32 R12, RZ, RZ, R5 ;  /* 0x000000ffff0c7224 */ /* 0x008fe200078e0005 */
[----:B------:R-:W-:Y:S01]  /*eaa0*/  STL [R1+0x3f0], R18 ;  /* 0x0003f01201007387 */ /* 0x000fe20000100800 */
[----:B------:R-:W-:Y:S01]  /*eab0*/  VIADD R11, R3, 0x115 ;  /* 0x00000115030b7836 */ /* 0x000fe20000000000 */
[----:B------:R-:W-:Y:S01]  /*eac0*/  IABS R4, R13 ;  /* 0x0000000d00047213 */ /* 0x000fe20000000000 */
[----:B------:R-:W-:Y:S01]  /*ead0*/  @!P6 IMAD.MOV R12, RZ, RZ, -R12 ;  /* 0x000000ffff0ce224 */ /* 0x000fe200078e0a0c */
[----:B------:R-:W-:Y:S01]  /*eae0*/  ISETP.GT.U32.AND P6, PT, R7, R9, PT ;  /* 0x000000090700720c */ /* 0x000fe20003fc4070 */
[--C-:B------:R-:W-:Y:S01]  /*eaf0*/  @!P2 IMAD.IADD R19, R19, 0x1, -R7.reuse ;  /* 0x000000011313a824 */ /* 0x100fe200078e0a07 */
[----:B------:R-:W-:Y:S01]  /*eb00*/  IABS R5, R11 ;  /* 0x0000000b00057213 */ /* 0x000fe20000000000 */
[----:B------:R-:W-:Y:S01]  /*eb10*/  IMAD.U32 R68, RZ, RZ, UR8 ;  /* 0x00000008ff447e24 */ /* 0x000fe2000f8e00ff */
[----:B------:R0:W-:Y:S01]  /*eb20*/  STL [R1+0x404], R12 ;  /* 0x0004040c01007387 */ /* 0x0001e20000100800 */
[--C-:B------:R-:W-:Y:S01]  /*eb30*/  @!P5 IMAD.IADD R6, R6, 0x1, -R7.reuse ;  /* 0x000000010606d824 */ /* 0x100fe200078e0a07 */
[C---:B------:R-:W-:Y:S01]  /*eb40*/  ISETP.GT.U32.AND P2, PT, R7.reuse, R19, PT ;  /* 0x000000130700720c */ /* 0x040fe20003f44070 */
[----:B------:R-:W-:Y:S01]  /*eb50*/  @!P0 IMAD.IADD R2, R2, 0x1, -R7 ;  /* 0x0000000102028824 */ /* 0x000fe200078e0a07 */
[----:B------:R-:W-:Y:S01]  /*eb60*/  ISETP.GE.AND P0, PT, R10, RZ, PT ;  /* 0x000000ff0a00720c */ /* 0x000fe20003f06270 */
[----:B------:R-:W-:Y:S01]  /*eb70*/  IMAD.HI.U32 R10, R8, R4, RZ ;  /* 0x00000004080a7227 */ /* 0x000fe200078e00ff */
[----:B------:R-:W-:-:S03]  /*eb80*/  ISETP.GT.U32.AND P5, PT, R7, R6, PT ;  /* 0x000000060700720c */ /* 0x000fc60003fa4070 */
[----:B------:R-:W-:Y:S02]  /*eb90*/  @!P6 IMAD.IADD R9, R9, 0x1, -R7 ;  /* 0x000000010909e824 */ /* 0x000fe400078e0a07 */
[----:B------:R-:W-:-:S03]  /*eba0*/  IMAD.HI.U32 R14, R8, R5, RZ ;  /* 0x00000005080e7227 */ /* 0x000fc600078e00ff */
[C---:B------:R-:W-:Y:S01]  /*ebb0*/  ISETP.GT.U32.AND P6, PT, R7.reuse, R9, PT ;  /* 0x000000090700720c */ /* 0x040fe20003fc4070 */
[----:B------:R-:W-:Y:S02]  /*ebc0*/  IMAD.MOV R10, RZ, RZ, -R10 ;  /* 0x000000ffff0a7224 */ /* 0x000fe400078e0a0a */
[----:B------:R-:W-:Y:S02]  /*ebd0*/  IMAD.MOV.U32 R15, RZ, RZ, R2 ;  /* 0x000000ffff0f7224 */ /* 0x000fe400078e0002 */
[----:B------:R-:W-:Y:S02]  /*ebe0*/  IMAD.MOV R2, RZ, RZ, -R14 ;  /* 0x000000ffff027224 */ /* 0x000fe400078e0a0e */
[C---:B------:R-:W-:Y:S02]  /*ebf0*/  IMAD R10, R7.reuse, R10, R4 ;  /* 0x0000000a070a7224 */ /* 0x040fe400078e0204 */
[C---:B------:R-:W-:Y:S02]  /*ec00*/  IMAD R5, R7.reuse, R2, R5 ;  /* 0x0000000207057224 */ /* 0x040fe400078e0205 */
[--C-:B------:R-:W-:Y:S01]  /*ec10*/  @!P5 IMAD.IADD R6, R6, 0x1, -R7.reuse ;  /* 0x000000010606d824 */ /* 0x100fe200078e0a07 */
[----:B------:R-:W-:Y:S01]  /*ec20*/  ISETP.GT.U32.AND P5, PT, R7, R10, PT ;  /* 0x0000000a0700720c */ /* 0x000fe20003fa4070 */
[----:B------:R-:W-:Y:S01]  /*ec30*/  @!P6 IMAD.IADD R9, R9, 0x1, -R7 ;  /* 0x000000010909e824 */ /* 0x000fe200078e0a07 */
[----:B------:R-:W-:Y:S01]  /*ec40*/  ISETP.GT.U32.AND P6, PT, R7, R5, PT ;  /* 0x000000050700720c */ /* 0x000fe20003fc4070 */
[----:B0-----:R-:W-:-:S02]  /*ec50*/  VIADD R12, R3, 0x116 ;  /* 0x00000116030c7836 */ /* 0x001fc40000000000 */
[----:B------:R-:W-:Y:S02]  /*ec60*/  VIADD R14, R3, 0x117 ;  /* 0x00000117030e7836 */ /* 0x000fe40000000000 */
[----:B------:R-:W-:Y:S01]  /*ec70*/  @!P1 IMAD.MOV R15, RZ, RZ, -R15 ;  /* 0x000000ffff0f9224 */ /* 0x000fe200078e0a0f */
[----:B------:R-:W-:Y:S01]  /*ec80*/  ISETP.GE.AND P1, PT, R11, RZ, PT ;  /* 0x000000ff0b00720c */ /* 0x000fe20003f26270 */
[--C-:B------:R-:W-:Y:S01]  /*ec90*/  @!P2 IMAD.IADD R19, R19, 0x1, -R7.reuse ;  /* 0x000000011313a824 */ /* 0x100fe200078e0a07 */
[----:B------:R-:W-:Y:S01]  /*eca0*/  ISETP.GE.AND P2, PT, R13, RZ, PT ;  /* 0x000000ff0d00720c */ /* 0x000fe20003f46270 */
[----:B------:R-:W-:Y:S01]  /*ecb0*/  VIADD R2, R3, 0x119 ;  /* 0x0000011903027836 */ /* 0x000fe20000000000 */
[----:B------:R-:W-:Y:S01]  /*ecc0*/  IABS R13, R12 ;  /* 0x0000000c000d7213 */ /* 0x000fe20000000000 */
[--C-:B------:R-:W-:Y:S01]  /*ecd0*/  @!P5 IMAD.IADD R10, R10, 0x1, -R7.reuse ;  /* 0x000000010a0ad824 */ /* 0x100fe200078e0a07 */
[----:B------:R-:W-:Y:S01]  /*ece0*/  IABS R17, R14 ;  /* 0x0000000e00117213 */ /* 0x000fe20000000000 */
[----:B------:R0:W-:Y:S01]  /*ecf0*/  STL [R1+0x230], R15 ;  /* 0x0002300f01007387 */ /* 0x0001e20000100800 */
[----:B------:R-:W-:Y:S01]  /*ed00*/  @!P6 IMAD.IADD R5, R5, 0x1, -R7 ;  /* 0x000000010505e824 */ /* 0x000fe200078e0a07 */
[----:B------:R-:W-:Y:S01]  /*ed10*/  IABS R11, R2 ;  /* 0x00000002000b7213 */ /* 0x000fe20000000000 */
[----:B------:R-:W-:Y:S01]  /*ed20*/  IMAD.HI.U32 R4, R8, R13, RZ ;  /* 0x0000000d08047227 */ /* 0x000fe200078e00ff */
[----:B------:R-:W-:-:S03]  /*ed30*/  ISETP.GT.U32.AND P6, PT, R7, R10, PT ;  /* 0x0000000a0700720c */ /* 0x000fc60003fc4070 */
[----:B------:R-:W-:-:S04]  /*ed40*/  IMAD.HI.U32 R20, R8, R17, RZ ;  /* 0x0000001108147227 */ /* 0x000fc800078e00ff */
[----:B0-----:R-:W-:Y:S02]  /*ed50*/  VIADD R15, R3, 0x118 ;  /* 0x00000118030f7836 */ /* 0x001fe40000000000 */
[----:B------:R-:W-:Y:S02]  /*ed60*/  IMAD.MOV R4, RZ, RZ, -R4 ;  /* 0x000000ffff047224 */ /* 0x000fe400078e0a04 */
[----:B------:R-:W-:Y:S01]  /*ed70*/  IMAD.MOV R20, RZ, RZ, -R20 ;  /* 0x000000ffff147224 */ /* 0x000fe200078e0a14 */
[----:B------:R-:W-:Y:S01]  /*ed80*/  IABS R16, R15 ;  /* 0x0000000f00107213 */ /* 0x000fe20000000000 */
[----:B------:R-:W-:Y:S01]  /*ed90*/  @!P3 IMAD.MOV R19, RZ, RZ, -R19 ;  /* 0x000000ffff13b224 */ /* 0x000fe200078e0a13 */
[----:B------:R-:W-:Y:S01]  /*eda0*/  ISETP.GE.AND P3, PT, R12, RZ, PT ;  /* 0x000000ff0c00720c */ /* 0x000fe20003f66270 */
[C---:B------:R-:W-:Y:S02]  /*edb0*/  IMAD R13, R7.reuse, R4, R13 ;  /* 0x00000004070d7224 */ /* 0x040fe400078e020d */
[----:B------:R-:W-:Y:S01]  /*edc0*/  IMAD.HI.U32 R18, R8, R16, RZ ;  /* 0x0000001008127227 */ /* 0x000fe200078e00ff */
[----:B------:R0:W-:Y:S02]  /*edd0*/  STL [R1+0x22c], R19 ;  /* 0x00022c1301007387 */ /* 0x0001e40000100800 */
[C---:B------:R-:W-:Y:S01]  /*ede0*/  ISETP.GT.U32.AND P5, PT, R7.reuse, R13, PT ;  /* 0x0000000d0700720c */ /* 0x040fe20003fa4070 */
[----:B------:R-:W-:-:S02]  /*edf0*/  IMAD R12, R7, R20, R17 ;  /* 0x00000014070c7224 */ /* 0x000fc400078e0211 */
[----:B------:R-:W-:Y:S02]  /*ee00*/  IMAD.MOV R18, RZ, RZ, -R18 ;  /* 0x000000ffff127224 */ /* 0x000fe400078e0a12 */
[----:B------:R-:W-:Y:S01]  /*ee10*/  @!P6 IMAD.IADD R10, R10, 0x1, -R7 ;  /* 0x000000010a0ae824 */ /* 0x000fe200078e0a07 */
[C---:B------:R-:W-:Y:S01]  /*ee20*/  ISETP.GT.U32.AND P6, PT, R7.reuse, R12, PT ;  /* 0x0000000c0700720c */ /* 0x040fe20003fc4070 */
[----:B------:R-:W-:Y:S02]  /*ee30*/  IMAD.MOV.U32 R21, RZ, RZ, R6 ;  /* 0x000000ffff157224 */ /* 0x000fe400078e0006 */
[----:B0-----:R-:W-:Y:S02]  /*ee40*/  IMAD.MOV.U32 R19, RZ, RZ, R11 ;  /* 0x000000ffff137224 */ /* 0x001fe400078e000b */
[----:B------:R-:W-:Y:S02]  /*ee50*/  IMAD R11, R7, R18, R16 ;  /* 0x00000012070b7224 */ /* 0x000fe400078e0210 */
[----:B------:R-:W-:-:S04]  /*ee60*/  IMAD.HI.U32 R6, R8, R19, RZ ;  /* 0x0000001308067227 */ /* 0x000fc800078e00ff */
[----:B------:R-:W-:Y:S02]  /*ee70*/  IMAD.MOV.U32 R16, RZ, RZ, R10 ;  /* 0x000000ffff107224 */ /* 0x000fe400078e000a */
[----:B------:R-:W-:Y:S02]  /*ee80*/  IMAD.MOV R6, RZ, RZ, -R6 ;  /* 0x000000ffff067224 */ /* 0x000fe400078e0a06 */
[----:B------:R-:W-:Y:S01]  /*ee90*/  @!P4 IMAD.MOV R21, RZ, RZ, -R21 ;  /* 0x000000ffff15c224 */ /* 0x000fe200078e0a15 */
[C---:B------:R-:W-:Y:S01]  /*eea0*/  ISETP.GT.U32.AND P4, PT, R7.reuse, R5, PT ;  /* 0x000000050700720c */ /* 0x040fe20003f84070 */
[----:B------:R-:W-:Y:S01]  /*eeb0*/  @!P2 IMAD.MOV R16, RZ, RZ, -R16 ;  /* 0x000000ffff10a224 */ /* 0x000fe200078e0a10 */
[C---:B------:R-:W-:Y:S01]  /*eec0*/  ISETP.GT.U32.AND P2, PT, R7.reuse, R11, PT ;  /* 0x0000000b0700720c */ /* 0x040fe20003f44070 */
[----:B------:R-:W-:Y:S01]  /*eed0*/  IMAD R10, R7, R6, R19 ;  /* 0x00000006070a7224 */ /* 0x000fe200078e0213 */
[----:B------:R-:W-:Y:S01]  /*eee0*/  STL [R1+0x3f8], R21 ;  /* 0x0003f81501007387 */ /* 0x000fe20000100800 */
[----:B------:R-:W-:-:S02]  /*eef0*/  @!P5 IMAD.IADD R13, R13, 0x1, -R7 ;  /* 0x000000010d0dd824 */ /* 0x000fc400078e0a07 */
[----:B------:R-:W-:Y:S02]  /*ef00*/  IMAD.MOV.U32 R18, RZ, RZ, R9 ;  /* 0x000000ffff127224 */ /* 0x000fe400078e0009 */
[--C-:B------:R-:W-:Y:S01]  /*ef10*/  @!P6 IMAD.IADD R12, R12, 0x1, -R7.reuse ;  /* 0x000000010c0ce824 */ /* 0x100fe200078e0a07 */
[----:B------:R-:W-:Y:S01]  /*ef20*/  ISETP.GT.U32.AND P6, PT, R7, R10, PT ;  /* 0x0000000a0700720c */ /* 0x000fe20003fc4070 */
[----:B------:R-:W-:Y:S01]  /*ef30*/  VIADD R4, R3, 0x11a ;  /* 0x0000011a03047836 */ /* 0x000fe20000000000 */
[----:B------:R-:W-:Y:S01]  /*ef40*/  ISETP.GT.U32.AND P5, PT, R7, R13, PT ;  /* 0x0000000d0700720c */ /* 0x000fe20003fa4070 */
[----:B------:R-:W-:Y:S01]  /*ef50*/  @!P0 IMAD.MOV R18, RZ, RZ, -R18 ;  /* 0x000000ffff128224 */ /* 0x000fe200078e0a12 */
[----:B------:R-:W-:Y:S01]  /*ef60*/  ISETP.GE.AND P0, PT, R14, RZ, PT ;  /* 0x000000ff0e00720c */ /* 0x000fe20003f06270 */
[--C-:B------:R-:W-:Y:S01]  /*ef70*/  @!P4 IMAD.IADD R5, R5, 0x1, -R7.reuse ;  /* 0x000000010505c824 */ /* 0x100fe200078e0a07 */
[----:B------:R-:W-:Y:S01]  /*ef80*/  IABS R17, R4 ;  /* 0x0000000400117213 */ /* 0x000fe20000000000 */
[----:B------:R-:W-:Y:S01]  /*ef90*/  @!P2 IMAD.IADD R11, R11, 0x1, -R7 ;  /* 0x000000010b0ba824 */ /* 0x000fe200078e0a07 */
[----:B------:R0:W-:Y:S01]  /*efa0*/  STL [R1+0x400], R18 ;  /* 0x0004001201007387 */ /* 0x0001e20000100800 */
[----:B------:R-:W-:Y:S01]  /*efb0*/  IMAD.MOV.U32 R14, RZ, RZ, R5 ;  /* 0x000000ffff0e7224 */ /* 0x000fe200078e0005 */
[----:B------:R-:W-:Y:S01]  /*efc0*/  ISETP.GE.AND P4, PT, R15, RZ, PT ;  /* 0x000000ff0f00720c */ /* 0x000fe20003f86270 */
[----:B------:R-:W-:Y:S01]  /*efd0*/  IMAD.HI.U32 R9, R8, R17, RZ ;  /* 0x0000001108097227 */ /* 0x000fe200078e00ff */
[----:B------:R-:W-:Y:S01]  /*efe0*/  ISETP.GT.U32.AND P2, PT, R7, R11, PT ;  /* 0x0000000b0700720c */ /* 0x000fe20003f44070 */
[----:B------:R1:W-:Y:S02]  /*eff0*/  STL [R1+0x42c], R16 ;  /* 0x00042c1001007387 */ /* 0x0003e40000100800 */
[----:B------:R-:W-:-:S02]  /*f000*/  @!P6 IMAD.IADD R10, R10, 0x1, -R7 ;  /* 0x000000010a0ae824 */ /* 0x000fc400078e0a07 */
[----:B------:R-:W-:Y:S02]  /*f010*/  IMAD.MOV R9, RZ, RZ, -R9 ;  /* 0x000000ffff097224 */ /* 0x000fe400078e0a09 */
[----:B0-----:R-:W-:Y:S01]  /*f020*/  VIADD R18, R3, 0x11b ;  /* 0x0000011b03127836 */ /* 0x001fe20000000000 */
[C---:B------:R-:W-:Y:S01]  /*f030*/  ISETP.GT.U32.AND P6, PT, R7.reuse, R10, PT ;  /* 0x0000000a0700720c */ /* 0x040fe20003fc4070 */
[----:B------:R-:W-:Y:S01]  /*f040*/  @!P1 IMAD.MOV R14, RZ, RZ, -R14 ;  /* 0x000000ffff0e9224 */ /* 0x000fe200078e0a0e */
[----:B------:R-:W-:Y:S01]  /*f050*/  ISETP.GT.U32.AND P1, PT, R7, R12, PT ;  /* 0x0000000c0700720c */ /* 0x000fe20003f24070 */
[--C-:B------:R-:W-:Y:S01]  /*f060*/  @!P5 IMAD.IADD R13, R13, 0x1, -R7.reuse ;  /* 0x000000010d0dd824 */ /* 0x100fe200078e0a07 */
[----:B-1----:R-:W-:Y:S01]  /*f070*/  IABS R16, R18 ;  /* 0x0000001200107213 */ /* 0x002fe20000000000 */
[----:B------:R-:W-:Y:S01]  /*f080*/  @!P2 IMAD.IADD R11, R11, 0x1, -R7 ;  /* 0x000000010b0ba824 */ /* 0x000fe200078e0a07 */
[----:B------:R-:W-:Y:S01]  /*f090*/  ISETP.GE.AND P5, PT, R2, RZ, PT ;  /* 0x000000ff0200720c */ /* 0x000fe20003fa6270 */
[----:B------:R-:W-:Y:S01]  /*f0a0*/  IMAD R2, R7, R9, R17 ;  /* 0x0000000907027224 */ /* 0x000fe200078e0211 */
[----:B------:R-:W-:Y:S01]  /*f0b0*/  ISETP.GE.AND P2, PT, R4, RZ, PT ;  /* 0x000000ff0400720c */ /* 0x000fe20003f46270 */
[----:B------:R-:W-:Y:S01]  /*f0c0*/  IMAD.HI.U32 R17, R8, R16, RZ ;  /* 0x0000001008117227 */ /* 0x000fe200078e00ff */
[----:B------:R0:W-:Y:S03]  /*f0d0*/  STL [R1+0x414], R14 ;  /* 0x0004140e01007387 */ /* 0x0001e60000100800 */
[----:B------:R-:W-:-:S02]  /*f0e0*/  IMAD.MOV R17, RZ, RZ, -R17 ;  /* 0x000000ffff117224 */ /* 0x000fc400078e0a11 */
[----:B------:R-:W-:Y:S02]  /*f0f0*/  VIADD R9, R3, 0x11c ;  /* 0x0000011c03097836 */ /* 0x000fe40000000000 */
[C---:B------:R-:W-:Y:S02]  /*f100*/  IMAD R4, R7.reuse, R17, R16 ;  /* 0x0000001107047224 */ /* 0x040fe400078e0210 */
[--C-:B------:R-:W-:Y:S01]  /*f110*/  @!P1 IMAD.IADD R12, R12, 0x1, -R7.reuse ;  /* 0x000000010c0c9824 */ /* 0x100fe200078e0a07 */
[----:B------:R-:W-:Y:S01]  /*f120*/  ISETP.GT.U32.AND P1, PT, R7, R2, PT ;  /* 0x000000020700720c */ /* 0x000fe20003f24070 */
[----:B------:R-:W-:Y:S01]  /*f130*/  VIADD R5, R3, 0x11d ;  /* 0x0000011d03057836 */ /* 0x000fe20000000000 */
[----:B------:R-:W-:Y:S01]  /*f140*/  IABS R19, R9 ;  /* 0x0000000900137213 */ /* 0x000fe20000000000 */
[----:B------:R-:W-:Y:S01]  /*f150*/  @!P6 IMAD.IADD R10, R10, 0x1, -R7 ;  /* 0x000000010a0ae824 */ /* 0x000fe200078e0a07 */
[----:B------:R-:W-:Y:S01]  /*f160*/  ISETP.GT.U32.AND P6, PT, R7, R4, PT ;  /* 0x000000040700720c */ /* 0x000fe20003fc4070 */
[----:B------:R-:W-:Y:S01]  /*f170*/  VIADD R6, R3, 0x11e ;  /* 0x0000011e03067836 */ /* 0x000fe20000000000 */
[----:B0-----:R-:W-:Y:S01]  /*f180*/  IABS R14, R5 ;  /* 0x00000005000e7213 */ /* 0x001fe20000000000 */
[----:B------:R-:W-:-:S03]  /*f190*/  IMAD.HI.U32 R20, R8, R19, RZ ;  /* 0x0000001308147227 */ /* 0x000fc600078e00ff */
[----:B------:R-:W-:Y:S01]  /*f1a0*/  IABS R15, R6 ;  /* 0x00000006000f7213 */ /* 0x000fe20000000000 */
[----:B------:R-:W-:-:S04]  /*f1b0*/  IMAD.HI.U32 R16, R8, R14, RZ ;  /* 0x0000000e08107227 */ /* 0x000fc800078e00ff */
[----:B------:R-:W-:Y:S02]  /*f1c0*/  IMAD.MOV R20, RZ, RZ, -R20 ;  /* 0x000000ffff147224 */ /* 0x000fe400078e0a14 */
[----:B------:R-:W-:Y:S01]  /*f1d0*/  @!P1 IMAD.IADD R2, R2, 0x1, -R7 ;  /* 0x0000000102029824 */ /* 0x000fe200078e0a07 */
[----:B------:R-:W-:Y:S01]  /*f1e0*/  ISETP.GE.AND P1, PT, R18, RZ, PT ;  /* 0x000000ff1200720c */ /* 0x000fe20003f26270 */
[----:B------:R-:W-:Y:S02]  /*f1f0*/  IMAD.MOV R16, RZ, RZ, -R16 ;  /* 0x000000ffff107224 */ /* 0x000fe400078e0a10 */
[C---:B------:R-:W-:Y:S02]  /*f200*/  IMAD R19, R7.reuse, R20, R19 ;  /* 0x0000001407137224 */ /* 0x040fe400078e0213 */
[----:B------:R-:W-:Y:S02]  /*f210*/  IMAD.MOV.U32 R22, RZ, RZ, R13 ;  /* 0x000000ffff167224 */ /* 0x000fe400078e000d */
[----:B------:R-:W-:Y:S01]  /*f220*/  @!P6 IMAD.IADD R4, R4, 0x1, -R7 ;  /* 0x000000010404e824 */ /* 0x000fe200078e0a07 */
[----:B------:R-:W-:Y:S01]  /*f230*/  ISETP.GT.U32.AND P6, PT, R7, R2, PT ;  /* 0x000000020700720c */ /* 0x000fe20003fc4070 */
[----:B------:R-:W-:-:S02]  /*f240*/  IMAD.MOV.U32 R21, RZ, RZ, R12 ;  /* 0x000000ffff157224 */ /* 0x000fc400078e000c */
[----:B------:R-:W-:Y:S02]  /*f250*/  IMAD R14, R7, R16, R14 ;  /* 0x00000010070e7224 */ /* 0x000fe400078e020e */
[----:B------:R-:W-:-:S04]  /*f260*/  IMAD.HI.U32 R17, R8, R15, RZ ;  /* 0x0000000f08117227 */ /* 0x000fc800078e00ff */
        /* <DEDUP_REMOVED lines=10> */
[----:B------:R-:W-:Y:S01]  /*f310*/  STL [R1+0x408], R22 ;  /* 0x0004081601007387 */ /* 0x000fe20000100800 */
[----:B------:R-:W-:-:S02]  /*f320*/  IMAD.MOV.U32 R18, RZ, RZ, R10 ;  /* 0x000000ffff127224 */ /* 0x000fc400078e000a */
[----:B------:R-:W-:Y:S01]  /*f330*/  IMAD.HI.U32 R10, R8, R13, RZ ;  /* 0x0000000d080a7227 */ /* 0x000fe200078e00ff */
[----:B------:R-:W-:Y:S03]  /*f340*/  STL [R1+0x41c], R21 ;  /* 0x00041c1501007387 */ /* 0x000fe60000100800 */
[--C-:B------:R-:W-:Y:S01]  /*f350*/  @!P6 IMAD.IADD R2, R2, 0x1, -R7.reuse ;  /* 0x000000010202e824 */ /* 0x100fe200078e0a07 */
[----:B------:R-:W-:Y:S01]  /*f360*/  ISETP.GT.U32.AND P6, PT, R7, R17, PT ;  /* 0x000000110700720c */ /* 0x000fe20003fc4070 */
[----:B------:R-:W-:Y:S01]  /*f370*/  IMAD.MOV R10, RZ, RZ, -R10 ;  /* 0x000000ffff0a7224 */ /* 0x000fe200078e0a0a */
[----:B------:R0:W-:Y:S01]  /*f380*/  STL [R1+0x214], R11 ;  /* 0x0002140b01007387 */ /* 0x0001e20000100800 */
[--C-:B------:R-:W-:Y:S01]  /*f390*/  @!P0 IMAD.IADD R4, R4, 0x1, -R7.reuse ;  /* 0x0000000104048824 */ /* 0x100fe200078e0a07 */
[----:B------:R-:W-:Y:S01]  /*f3a0*/  ISETP.GE.AND P0, PT, R5, RZ, PT ;  /* 0x000000ff0500720c */ /* 0x000fe20003f06270 */
[----:B------:R-:W-:Y:S01]  /*f3b0*/  @!P3 IMAD.IADD R19, R19, 0x1, -R7 ;  /* 0x000000011313b824 */ /* 0x000fe200078e0a07 */
[----:B------:R-:W-:Y:S01]  /*f3c0*/  ISETP.GE.AND P3, PT, R6, RZ, PT ;  /* 0x000000ff0600720c */ /* 0x000fe20003f66270 */
[----:B------:R-:W-:-:S02]  /*f3d0*/  VIADD R15, R3, 0x120 ;  /* 0x00000120030f7836 */ /* 0x000fc40000000000 */
[C---:B------:R-:W-:Y:S02]  /*f3e0*/  IMAD R13, R7.reuse, R10, R13 ;  /* 0x0000000a070d7224 */ /* 0x040fe400078e020d */
[--C-:B------:R-:W-:Y:S01]  /*f3f0*/  @!P4 IMAD.IADD R14, R14, 0x1, -R7.reuse ;  /* 0x000000010e0ec824 */ /* 0x100fe200078e0a07 */
[C---:B------:R-:W-:Y:S01]  /*f400*/  ISETP.GT.U32.AND P4, PT, R7.reuse, R19, PT ;  /* 0x000000130700720c */ /* 0x040fe20003f84070 */
[----:B------:R-:W-:Y:S01]  /*f410*/  IMAD.MOV.U32 R6, RZ, RZ, R4 ;  /* 0x000000ffff067224 */ /* 0x000fe200078e0004 */
[----:B------:R-:W-:Y:S01]  /*f420*/  IABS R12, R15 ;  /* 0x0000000f000c7213 */ /* 0x000fe20000000000 */
[----:B0-----:R-:W-:Y:S02]  /*f430*/  IMAD.MOV.U32 R11, RZ, RZ, R2 ;  /* 0x000000ffff0b7224 */ /* 0x001fe400078e0002 */
[----:B------:R-:W-:Y:S01]  /*f440*/  @!P1 IMAD.MOV R6, RZ, RZ, -R6 ;  /* 0x000000ffff069224 */ /* 0x000fe200078e0a06 */
[----:B------:R-:W-:Y:S01]  /*f450*/  ISETP.GT.U32.AND P1, PT, R7, R13, PT ;  /* 0x0000000d0700720c */ /* 0x000fe20003f24070 */
[----:B------:R-:W-:Y:S01]  /*f460*/  @!P5 IMAD.MOV R18, RZ, RZ, -R18 ;  /* 0x000000ffff12d224 */ /* 0x000fe200078e0a12 */
[----:B------:R-:W-:Y:S01]  /*f470*/  ISETP.GE.AND P5, PT, R9, RZ, PT ;  /* 0x000000ff0900720c */ /* 0x000fe20003fa6270 */
[----:B------:R-:W-:Y:S01]  /*f480*/  @!P6 IMAD.IADD R17, R17, 0x1, -R7 ;  /* 0x000000011111e824 */ /* 0x000fe200078e0a07 */
[C---:B------:R-:W-:Y:S01]  /*f490*/  ISETP.GT.U32.AND P6, PT, R7.reuse, R14, PT ;  /* 0x0000000e0700720c */ /* 0x040fe20003fc4070 */
[----:B------:R-:W-:Y:S01]  /*f4a0*/  IMAD.HI.U32 R5, R8, R12, RZ ;  /* 0x0000000c08057227 */ /* 0x000fe200078e00ff */
[----:B------:R0:W-:Y:S03]  /*f4b0*/  STL [R1+0x218], R18 ;  /* 0x0002181201007387 */ /* 0x0001e60000100800 */
[----:B------:R-:W-:Y:S01]  /*f4c0*/  @!P2 IMAD.MOV R11, RZ, RZ, -R11 ;  /* 0x000000ffff0ba224 */ /* 0x000fe200078e0a0b */
[----:B------:R-:W-:Y:S01]  /*f4d0*/  ISETP.GT.U32.AND P2, PT, R7, R17, PT ;  /* 0x000000110700720c */ /* 0x000fe20003f44070 */
[----:B------:R-:W-:-:S02]  /*f4e0*/  VIADD R4, R3, 0x122 ;  /* 0x0000012203047836 */ /* 0x000fc40000000000 */
[----:B------:R-:W-:Y:S01]  /*f4f0*/  IMAD.MOV R5, RZ, RZ, -R5 ;  /* 0x000000ffff057224 */ /* 0x000fe200078e0a05 */
[----:B------:R-:W-:Y:S01]  /*f500*/  STL [R1+0x410], R11 ;  /* 0x0004100b01007387 */ /* 0x000fe20000100800 */
[--C-:B------:R-:W-:Y:S01]  /*f510*/  @!P4 IMAD.IADD R19, R19, 0x1, -R7.reuse ;  /* 0x000000011313c824 */ /* 0x100fe200078e0a07 */
[----:B------:R-:W-:Y:S01]  /*f520*/  ISETP.GE.AND P4, PT, R16, RZ, PT ;  /* 0x000000ff1000720c */ /* 0x000fe20003f86270 */
[----:B------:R-:W-:Y:S01]  /*f530*/  VIADD R2, R3, 0x121 ;  /* 0x0000012103027836 */ /* 0x000fe20000000000 */
[----:B------:R1:W-:Y:S01]  /*f540*/  STL [R1+0x424], R6 ;  /* 0x0004240601007387 */ /* 0x0003e20000100800 */
[----:B------:R-:W-:Y:S02]  /*f550*/  IMAD R12, R7, R5, R12 ;  /* 0x00000005070c7224 */ /* 0x000fe400078e020c */
[----:B------:R-:W-:Y:S01]  /*f560*/  VIADD R9, R3, 0x123 ;  /* 0x0000012303097836 */ /* 0x000fe20000000000 */
[----:B------:R-:W-:Y:S01]  /*f570*/  IABS R5, R2 ;  /* 0x0000000200057213 */ /* 0x000fe20000000000 */
[----:B------:R-:W-:Y:S01]  /*f580*/  @!P1 IMAD.IADD R13, R13, 0x1, -R7 ;  /* 0x000000010d0d9824 */ /* 0x000fe200078e0a07 */
[----:B------:R-:W-:Y:S01]  /*f590*/  ISETP.GE.AND P1, PT, R2, RZ, PT ;  /* 0x000000ff0200720c */ /* 0x000fe20003f26270 */
[----:B0-----:R-:W-:Y:S01]  /*f5a0*/  IMAD.MOV.U32 R18, RZ, RZ, R19 ;  /* 0x000000ffff127224 */ /* 0x001fe200078e0013 */
[----:B------:R-:W-:Y:S01]  /*f5b0*/  IABS R2, R9 ;  /* 0x0000000900027213 */ /* 0x000fe20000000000 */
[--C-:B------:R-:W-:Y:S01]  /*f5c0*/  @!P6 IMAD.IADD R14, R14, 0x1, -R7.reuse ;  /* 0x000000010e0ee824 */ /* 0x100fe200078e0a07 */
[----:B-1----:R-:W-:Y:S01]  /*f5d0*/  IABS R6, R4 ;  /* 0x0000000400067213 */ /* 0x002fe20000000000 */
[----:B------:R-:W-:Y:S01]  /*f5e0*/  @!P5 IMAD.MOV R18, RZ, RZ, -R18 ;  /* 0x000000ffff12d224 */ /* 0x000fe200078e0a12 */
[----:B------:R-:W-:Y:S01]  /*f5f0*/  ISETP.GT.U32.AND P6, PT, R7, R12, PT ;  /* 0x0000000c0700720c */ /* 0x000fe20003fc4070 */
[----:B------:R-:W-:Y:S01]  /*f600*/  @!P2 IMAD.IADD R17, R17, 0x1, -R7 ;  /* 0x000000011111a824 */ /* 0x000fe200078e0a07 */
[----:B------:R-:W-:Y:S01]  /*f610*/  ISETP.GT.U32.AND P5, PT, R7, R13, PT ;  /* 0x0000000d0700720c */ /* 0x000fe20003fa4070 */
[----:B------:R-:W-:Y:S01]  /*f620*/  IMAD.HI.U32 R10, R8, R6, RZ ;  /* 0x00000006080a7227 */ /* 0x000fe200078e00ff */
[----:B------:R-:W-:Y:S01]  /*f630*/  ISETP.GE.AND P2, PT, R15, RZ, PT ;  /* 0x000000ff0f00720c */ /* 0x000fe20003f46270 */
[----:B------:R-:W-:Y:S02]  /*f640*/  STL [R1+0x418], R18 ;  /* 0x0004181201007387 */ /* 0x000fe40000100800 */
[----:B------:R-:W-:-:S02]  /*f650*/  IMAD.MOV R10, RZ, RZ, -R10 ;  /* 0x000000ffff0a7224 */ /* 0x000fc400078e0a0a */
[----:B------:R-:W-:Y:S02]  /*f660*/  IMAD.MOV.U32 R15, RZ, RZ, R2 ;  /* 0x000000ffff0f7224 */ /* 0x000fe400078e0002 */
[----:B------:R-:W-:Y:S02]  /*f670*/  IMAD.MOV.U32 R16, RZ, RZ, R17 ;  /* 0x000000ffff107224 */ /* 0x000fe400078e0011 */
[----:B------:R-:W-:Y:S02]  /*f680*/  IMAD R2, R7, R10, R6 ;  /* 0x0000000a07027224 */ /* 0x000fe400078e0206 */
[----:B------:R-:W-:-:S04]  /*f690*/  IMAD.HI.U32 R6, R8, R15, RZ ;  /* 0x0000000f08067227 */ /* 0x000fc800078e00ff */
[----:B------:R-:W-:Y:S02]  /*f6a0*/  @!P0 IMAD.MOV R14, RZ, RZ, -R14 ;  /* 0x000000ffff0e8224 */ /* 0x000fe400078e0a0e */
[----:B------:R-:W-:-:S03]  /*f6b0*/  IMAD.HI.U32 R11, R8, R5, RZ ;  /* 0x00000005080b7227 */ /* 0x000fc600078e00ff */
[----:B------:R-:W-:Y:S01]  /*f6c0*/  STL [R1+0x420], R14 ;  /* 0x0004200e01007387 */ /* 0x000fe20000100800 */
[----:B------:R-:W-:Y:S01]  /*f6d0*/  @!P3 IMAD.MOV R16, RZ, RZ, -R16 ;  /* 0x000000ffff10b224 */ /* 0x000fe200078e0a10 */
[----:B------:R-:W-:Y:S01]  /*f6e0*/  ISETP.GE.AND P3, PT, R4, RZ, PT ;  /* 0x000000ff0400720c */ /* 0x000fe20003f66270 */
[--C-:B------:R-:W-:Y:S02]  /*f6f0*/  @!P6 IMAD.IADD R12, R12, 0x1, -R7.reuse ;  /* 0x000000010c0ce824 */ /* 0x100fe400078e0a07 */
[----:B------:R-:W-:Y:S01]  /*f700*/  IMAD.MOV R4, RZ, RZ, -R6 ;  /* 0x000000ffff047224 */ /* 0x000fe200078e0a06 */
[----:B------:R0:W-:Y:S01]  /*f710*/  STL [R1+0x478], R16 ;  /* 0x0004781001007387 */ /* 0x0001e20000100800 */
[----:B------:R-:W-:Y:S01]  /*f720*/  @!P5 IMAD.IADD R13, R13, 0x1, -R7 ;  /* 0x000000010d0dd824 */ /* 0x000fe200078e0a07 */
[C---:B------:R-:W-:Y:S01]  /*f730*/  ISETP.GT.U32.AND P6, PT, R7.reuse, R12, PT ;  /* 0x0000000c0700720c */ /* 0x040fe20003fc4070 */
[----:B------:R-:W-:Y:S01]  /*f740*/  IMAD.MOV R11, RZ, RZ, -R11 ;  /* 0x000000ffff0b7224 */ /* 0x000fe200078e0a0b */
[C---:B------:R-:W-:Y:S01]  /*f750*/  ISETP.GT.U32.AND P5, PT, R7.reuse, R2, PT ;  /* 0x000000020700720c */ /* 0x040fe20003fa4070 */
[----:B------:R-:W-:-:S02]  /*f760*/  IMAD R4, R7, R4, R15 ;  /* 0x0000000407047224 */ /* 0x000fc400078e020f */
[----:B------:R-:W-:Y:S02]  /*f770*/  IMAD R5, R7, R11, R5 ;  /* 0x0000000b07057224 */ /* 0x000fe400078e0205 */
[----:B------:R-:W-:Y:S02]  /*f780*/  VIADD R6, R3, 0x125 ;  /* 0x0000012503067836 */ /* 0x000fe40000000000 */
[----:B0-----:R-:W-:Y:S01]  /*f790*/  IMAD.MOV.U32 R16, RZ, RZ, R13 ;  /* 0x000000ffff107224 */ /* 0x001fe200078e000d */
[----:B------:R-:W-:Y:S01]  /*f7a0*/  ISETP.GT.U32.AND P0, PT, R7, R5, PT ;  /* 0x000000050700720c */ /* 0x000fe20003f04070 */
[----:B------:R-:W-:Y:S01]  /*f7b0*/  VIADD R10, R3, 0x126 ;  /* 0x00000126030a7836 */ /* 0x000fe20000000000 */
[----:B------:R-:W-:Y:S01]  /*f7c0*/  IABS R20, R6 ;  /* 0x0000000600147213 */ /* 0x000fe20000000000 */
[----:B------:R-:W-:Y:S01]  /*f7d0*/  @!P4 IMAD.MOV R16, RZ, RZ, -R16 ;  /* 0x000000ffff10c224 */ /* 0x000fe200078e0a10 */
[----:B------:R-:W-:Y:S01]  /*f7e0*/  ISETP.GT.U32.AND P4, PT, R7, R4, PT ;  /* 0x000000040700720c */ /* 0x000fe20003f84070 */
[--C-:B------:R-:W-:Y:S01]  /*f7f0*/  @!P6 IMAD.IADD R12, R12, 0x1, -R7.reuse ;  /* 0x000000010c0ce824 */ /* 0x100fe200078e0a07 */
[----:B------:R-:W-:Y:S01]  /*f800*/  ISETP.GE.AND P6, PT, R9, RZ, PT ;  /* 0x000000ff0900720c */ /* 0x000fe20003fc6270 */
[----:B------:R-:W-:Y:S01]  /*f810*/  VIADD R9, R3, 0x124 ;  /* 0x0000012403097836 */ /* 0x000fe20000000000 */
[----:B------:R-:W-:Y:S01]  /*f820*/  IABS R11, R10 ;  /* 0x0000000a000b7213 */ /* 0x000fe20000000000 */
[----:B------:R-:W-:Y:S01]  /*f830*/  IMAD.MOV.U32 R14, RZ, RZ, R12 ;  /* 0x000000ffff0e7224 */ /* 0x000fe200078e000c */
[----:B------:R0:W-:Y:S01]  /*f840*/  STL [R1+0x440], R16 ;  /* 0x0004401001007387 */ /* 0x0001e20000100800 */
[--C-:B------:R-:W-:Y:S01]  /*f850*/  @!P5 IMAD.IADD R2, R2, 0x1, -R7.reuse ;  /* 0x000000010202d824 */ /* 0x100fe200078e0a07 */
[----:B------:R-:W-:Y:S01]  /*f860*/  IABS R21, R9 ;  /* 0x0000000900157213 */ /* 0x000fe20000000000 */
[----:B------:R-:W-:-:S02]  /*f870*/  @!P0 IMAD.IADD R5, R5, 0x1, -R7 ;  /* 0x0000000105058824 */ /* 0x000fc400078e0a07 */
[----:B------:R-:W-:Y:S01]  /*f880*/  @!P2 IMAD.MOV R14, RZ, RZ, -R14 ;  /* 0x000000ffff0ea224 */ /* 0x000fe200078e0a0e */
[----:B------:R-:W-:Y:S01]  /*f890*/  ISETP.GE.AND P2, PT, R9, RZ, PT ;  /* 0x000000ff0900720c */ /* 0x000fe20003f46270 */
[----:B------:R-:W-:Y:S01]  /*f8a0*/  @!P4 IMAD.IADD R4, R4, 0x1, -R7 ;  /* 0x000000010404c824 */ /* 0x000fe200078e0a07 */
[C---:B------:R-:W-:Y:S01]  /*f8b0*/  ISETP.GT.U32.AND P0, PT, R7.reuse, R5, PT ;  /* 0x000000050700720c */ /* 0x040fe20003f04070 */
[C---:B------:R-:W-:Y:S01]  /*f8c0*/  IMAD.HI.U32 R9, R8.reuse, R20, RZ ;  /* 0x0000001408097227 */ /* 0x040fe200078e00ff */
[C---:B------:R-:W-:Y:S01]  /*f8d0*/  ISETP.GT.U32.AND P5, PT, R7.reuse, R2, PT ;  /* 0x000000020700720c */ /* 0x040fe20003fa4070 */
[----:B------:R1:W-:Y:S01]  /*f8e0*/  STL [R1+0x21c], R14 ;  /* 0x00021c0e01007387 */ /* 0x0003e20000100800 */
[----:B------:R-:W-:Y:S01]  /*f8f0*/  ISETP.GT.U32.AND P4, PT, R7, R4, PT ;  /* 0x000000040700720c */ /* 0x000fe20003f84070 */
[----:B------:R-:W-:Y:S02]  /*f900*/  IMAD.MOV R9, RZ, RZ, -R9 ;  /* 0x000000ffff097224 */ /* 0x000fe400078e0a09 */
[----:B------:R-:W-:-:S04]  /*f910*/  IMAD.HI.U32 R12, R8, R21, RZ ;  /* 0x00000015080c7227 */ /* 0x000fc800078e00ff */
[----:B------:R-:W-:Y:S02]  /*f920*/  IMAD R20, R7, R9, R20 ;  /* 0x0000000907147224 */ /* 0x000fe400078e0214 */
[--C-:B------:R-:W-:Y:S01]  /*f930*/  @!P0 IMAD.IADD R5, R5, 0x1, -R7.reuse ;  /* 0x0000000105058824 */ /* 0x100fe200078e0a07 */
[----:B------:R-:W-:Y:S01]  /*f940*/  ISETP.GE.AND P0, PT, R6, RZ, PT ;  /* 0x000000ff0600720c */ /* 0x000fe20003f06270 */
[----:B------:R-:W-:Y:S02]  /*f950*/  IMAD.MOV R12, RZ, RZ, -R12 ;  /* 0x000000ffff0c7224 */ /* 0x000fe400078e0a0c */
[--C-:B------:R-:W-:Y:S01]  /*f960*/  @!P4 IMAD.IADD R4, R4, 0x1, -R7.reuse ;  /* 0x000000010404c824 */ /* 0x100fe200078e0a07 */
[----:B------:R-:W-:Y:S01]  /*f970*/  ISETP.GT.U32.AND P4, PT, R7, R20, PT ;  /* 0x000000140700720c */ /* 0x000fe20003f84070 */
[----:B------:R-:W-:Y:S01]  /*f980*/  @!P5 IMAD.IADD R2, R2, 0x1, -R7 ;  /* 0x000000010202d824 */ /* 0x000fe200078e0a07 */
[----:B------:R-:W-:Y:S01]  /*f990*/  ISETP.GE.AND P5, PT, R10, RZ, PT ;  /* 0x000000ff0a00720c */ /* 0x000fe20003fa6270 */
[----:B------:R-:W-:-:S02]  /*f9a0*/  IMAD.MOV.U32 R13, RZ, RZ, R11 ;  /* 0x000000ffff0d7224 */ /* 0x000fc400078e000b */
[----:B------:R-:W-:Y:S02]  /*f9b0*/  IMAD R21, R7, R12, R21 ;  /* 0x0000000c07157224 */ /* 0x000fe400078e0215 */
[----:B0-----:R-:W-:Y:S02]  /*f9c0*/  IMAD.MOV.U32 R16, RZ, RZ, R5 ;  /* 0x000000ffff107224 */ /* 0x001fe400078e0005 */
[----:B-1----:R-:W-:Y:S02]  /*f9d0*/  VIADD R14, R3, 0x127 ;  /* 0x00000127030e7836 */ /* 0x002fe40000000000 */
        /* <DEDUP_REMOVED lines=9> */
[----:B------:R0:W-:Y:S01]  /*fa70*/  STL [R1+0x220], R16 ;  /* 0x0002201001007387 */ /* 0x0001e20000100800 */
[----:B------:R-:W-:Y:S02]  /*fa80*/  @!P4 IMAD.IADD R20, R20, 0x1, -R7 ;  /* 0x000000011414c824 */ /* 0x000fe400078e0a07 */
[C---:B------:R-:W-:Y:S01]  /*fa90*/  IMAD R13, R7.reuse, R6, R13 ;  /* 0x00000006070d7224 */ /* 0x040fe200078e020d */
[----:B------:R1:W-:Y:S01]  /*faa0*/  STL [R1+0x428], R15 ;  /* 0x0004280f01007387 */ /* 0x0003e20000100800 */
[----:B------:R-:W-:Y:S01]  /*fab0*/  IMAD.HI.U32 R10, R8, R14, RZ ;  /* 0x0000000e080a7227 */ /* 0x000fe200078e00ff */
[----:B------:R-:W-:-:S03]  /*fac0*/  ISETP.GT.U32.AND P4, PT, R7, R20, PT ;  /* 0x000000140700720c */ /* 0x000fc60003f84070 */
[----:B------:R-:W-:Y:S02]  /*fad0*/  @!P1 IMAD.IADD R21, R21, 0x1, -R7 ;  /* 0x0000000115159824 */ /* 0x000fe400078e0a07 */
[----:B0-----:R-:W-:Y:S02]  /*fae0*/  IMAD.MOV.U32 R16, RZ, RZ, R4 ;  /* 0x000000ffff107224 */ /* 0x001fe400078e0004 */
[----:B------:R-:W-:Y:S01]  /*faf0*/  IMAD.MOV R10, RZ, RZ, -R10 ;  /* 0x000000ffff0a7224 */ /* 0x000fe200078e0a0a */
[----:B-1----:R-:W-:Y:S01]  /*fb00*/  IABS R15, R9 ;  /* 0x00000009000f7213 */ /* 0x002fe20000000000 */
[----:B------:R-:W-:Y:S01]  /*fb10*/  @!P6 IMAD.MOV R16, RZ, RZ, -R16 ;  /* 0x000000ffff10e224 */ /* 0x000fe200078e0a10 */
[----:B------:R-:W-:Y:S01]  /*fb20*/  ISETP.GT.U32.AND P6, PT, R7, R13, PT ;  /* 0x0000000d0700720c */ /* 0x000fe20003fc4070 */
[----:B------:R-:W-:Y:S01]  /*fb30*/  VIADD R18, R3, 0x129 ;  /* 0x0000012903127836 */ /* 0x000fe20000000000 */
[----:B------:R-:W-:Y:S01]  /*fb40*/  ISETP.GT.U32.AND P1, PT, R7, R21, PT ;  /* 0x000000150700720c */ /* 0x000fe20003f24070 */
[----:B------:R-:W-:Y:S01]  /*fb50*/  IMAD.HI.U32 R6, R8, R15, RZ ;  /* 0x0000000f08067227 */ /* 0x000fe200078e00ff */
[----:B------:R-:W-:Y:S02]  /*fb60*/  STL [R1+0x45c], R16 ;  /* 0x00045c1001007387 */ /* 0x000fe40000100800 */
[----:B------:R-:W-:Y:S01]  /*fb70*/  IABS R12, R18 ;  /* 0x00000012000c7213 */ /* 0x000fe20000000000 */
[----:B------:R-:W-:-:S02]  /*fb80*/  IMAD.MOV R6, RZ, RZ, -R6 ;  /* 0x000000ffff067224 */ /* 0x000fc400078e0a06 */
[----:B------:R-:W-:Y:S02]  /*fb90*/  IMAD R14, R7, R10, R14 ;  /* 0x0000000a070e7224 */ /* 0x000fe400078e020e */
[----:B------:R-:W-:Y:S02]  /*fba0*/  VIADD R17, R3, 0x12a ;  /* 0x0000012a03117836 */ /* 0x000fe40000000000 */
[C---:B------:R-:W-:Y:S02]  /*fbb0*/  IMAD R15, R7.reuse, R6, R15 ;  /* 0x00000006070f7224 */ /* 0x040fe400078e020f */
[--C-:B------:R-:W-:Y:S01]  /*fbc0*/  @!P4 IMAD.IADD R20, R20, 0x1, -R7.reuse ;  /* 0x000000011414c824 */ /* 0x100fe200078e0a07 */
[----:B------:R-:W-:Y:S01]  /*fbd0*/  ISETP.GT.U32.AND P4, PT, R7, R14, PT ;  /* 0x0000000e0700720c */ /* 0x000fe20003f84070 */
[----:B------:R-:W-:Y:S01]  /*fbe0*/  @!P6 IMAD.IADD R13, R13, 0x1, -R7 ;  /* 0x000000010d0de824 */ /* 0x000fe200078e0a07 */
[----:B------:R-:W-:Y:S01]  /*fbf0*/  IABS R5, R17 ;  /* 0x0000001100057213 */ /* 0x000fe20000000000 */
[----:B------:R-:W-:Y:S01]  /*fc00*/  IMAD.HI.U32 R11, R8, R12, RZ ;  /* 0x0000000c080b7227 */ /* 0x000fe200078e00ff */
[----:B------:R-:W-:-:S03]  /*fc10*/  ISETP.GT.U32.AND P6, PT, R7, R15, PT ;  /* 0x0000000f0700720c */ /* 0x000fc60003fc4070 */
[----:B------:R-:W-:-:S04]  /*fc20*/  IMAD.HI.U32 R2, R8, R5, RZ ;  /* 0x0000000508027227 */ /* 0x000fc800078e00ff */
[----:B------:R-:W-:Y:S02]  /*fc30*/  IMAD.MOV R4, RZ, RZ, -R11 ;  /* 0x000000ffff047224 */ /* 0x000fe400078e0a0b */
[----:B------:R-:W-:Y:S01]  /*fc40*/  @!P1 IMAD.IADD R21, R21, 0x1, -R7 ;  /* 0x0000000115159824 */ /* 0x000fe200078e0a07 */
[----:B------:R-:W-:Y:S01]  /*fc50*/  ISETP.GE.AND P1, PT, R9, RZ, PT ;  /* 0x000000ff0900720c */ /* 0x000fe20003f26270 */
[----:B------:R-:W-:Y:S02]  /*fc60*/  VIADD R10, R3, 0x12b ;  /* 0x0000012b030a7836 */ /* 0x000fe40000000000 */
[----:B------:R-:W-:Y:S02]  /*fc70*/  IMAD.MOV R2, RZ, RZ, -R2 ;  /* 0x000000ffff027224 */ /* 0x000fe400078e0a02 */
[----:B------:R-:W-:Y:S01]  /*fc80*/  IMAD R12, R7, R4, R12 ;  /* 0x00000004070c7224 */ /* 0x000fe200078e020c */
[----:B------:R-:W-:Y:S01]  /*fc90*/  IABS R4, R10 ;  /* 0x0000000a00047213 */ /* 0x000fe20000000000 */
[----:B------:R-:W-:-:S02]  /*fca0*/  VIADD R11, R3, 0x12c ;  /* 0x0000012c030b7836 */ /* 0x000fc40000000000 */
[----:B------:R-:W-:Y:S01]  /*fcb0*/  @!P4 IMAD.IADD R14, R14, 0x1, -R7 ;  /* 0x000000010e0ec824 */ /* 0x000fe200078e0a07 */
[C---:B------:R-:W-:Y:S01]  /*fcc0*/  ISETP.GT.U32.AND P4, PT, R7.reuse, R13, PT ;  /* 0x0000000d0700720c */ /* 0x040fe20003f84070 */
[----:B------:R-:W-:Y:S02]  /*fcd0*/  IMAD.MOV.U32 R23, RZ, RZ, R21 ;  /* 0x000000ffff177224 */ /* 0x000fe400078e0015 */
[----:B------:R-:W-:Y:S01]  /*fce0*/  IMAD R5, R7, R2, R5 ;  /* 0x0000000207057224 */ /* 0x000fe200078e0205 */
[----:B------:R-:W-:Y:S01]  /*fcf0*/  IABS R2, R11 ;  /* 0x0000000b00027213 */ /* 0x000fe20000000000 */
[----:B------:R-:W-:Y:S02]  /*fd00*/  @!P6 IMAD.IADD R15, R15, 0x1, -R7 ;  /* 0x000000010f0fe824 */ /* 0x000fe400078e0a07 */
[----:B------:R-:W-:Y:S01]  /*fd10*/  @!P2 IMAD.MOV R23, RZ, RZ, -R23 ;  /* 0x000000ffff17a224 */ /* 0x000fe200078e0a17 */
[C---:B------:R-:W-:Y:S01]  /*fd20*/  ISETP.GT.U32.AND P2, PT, R7.reuse, R14, PT ;  /* 0x0000000e0700720c */ /* 0x040fe20003f44070 */
[----:B------:R-:W-:Y:S01]  /*fd30*/  IMAD.HI.U32 R21, R8, R4, RZ ;  /* 0x0000000408157227 */ /* 0x000fe200078e00ff */
[----:B------:R-:W-:-:S02]  /*fd40*/  ISETP.GT.U32.AND P6, PT, R7, R15, PT ;  /* 0x0000000f0700720c */ /* 0x000fc40003fc4070 */
[----:B------:R0:W-:Y:S01]  /*fd50*/  STL [R1+0x43c], R23 ;  /* 0x00043c1701007387 */ /* 0x0001e20000100800 */
        /* <DEDUP_REMOVED lines=10> */
[--C-:B------:R-:W-:Y:S01]  /*fe00*/  @!P4 IMAD.IADD R13, R13, 0x1, -R7.reuse ;  /* 0x000000010d0dc824 */ /* 0x100fe200078e0a07 */
[----:B------:R-:W-:Y:S01]  /*fe10*/  ISETP.GT.U32.AND P4, PT, R7, R5, PT ;  /* 0x000000050700720c */ /* 0x000fe20003f84070 */
[----:B------:R-:W-:Y:S01]  /*fe20*/  @!P6 IMAD.IADD R15, R15, 0x1, -R7 ;  /* 0x000000010f0fe824 */ /* 0x000fe200078e0a07 */
[----:B------:R-:W-:Y:S01]  /*fe30*/  ISETP.GT.U32.AND P6, PT, R7, R2, PT ;  /* 0x000000020700720c */ /* 0x000fe20003fc4070 */
[----:B------:R-:W-:-:S02]  /*fe40*/  IMAD.MOV.U32 R24, RZ, RZ, R13 ;  /* 0x000000ffff187224 */ /* 0x000fc400078e000d */
[--C-:B------:R-:W-:Y:S01]  /*fe50*/  @!P0 IMAD.IADD R12, R12, 0x1, -R7.reuse ;  /* 0x000000010c0c8824 */ /* 0x100fe200078e0a07 */
[----:B------:R-:W-:Y:S01]  /*fe60*/  ISETP.GE.AND P0, PT, R18, RZ, PT ;  /* 0x000000ff1200720c */ /* 0x000fe20003f06270 */
[C---:B------:R-:W-:Y:S02]  /*fe70*/  VIADD R6, R3.reuse, 0x12d ;  /* 0x0000012d03067836 */ /* 0x040fe40000000000 */
[----:B------:R-:W-:Y:S02]  /*fe80*/  VIADD R9, R3, 0x12e ;  /* 0x0000012e03097836 */ /* 0x000fe40000000000 */
[--C-:B------:R-:W-:Y:S01]  /*fe90*/  @!P2 IMAD.IADD R4, R4, 0x1, -R7.reuse ;  /* 0x000000010404a824 */ /* 0x100fe200078e0a07 */
[----:B------:R-:W-:Y:S01]  /*fea0*/  ISETP.GT.U32.AND P2, PT, R7, R12, PT ;  /* 0x0000000c0700720c */ /* 0x000fe20003f44070 */
[--C-:B------:R-:W-:Y:S01]  /*feb0*/  @!P4 IMAD.IADD R5, R5, 0x1, -R7.reuse ;  /* 0x000000010505c824 */ /* 0x100fe200078e0a07 */
[----:B------:R-:W-:Y:S01]  /*fec0*/  ISETP.GE.AND P4, PT, R17, RZ, PT ;  /* 0x000000ff1100720c */ /* 0x000fe20003f86270 */
[----:B0-----:R-:W-:Y:S01]  /*fed0*/  IMAD.MOV.U32 R23, RZ, RZ, R14 ;  /* 0x000000ffff177224 */ /* 0x001fe200078e000e */
[----:B------:R-:W-:Y:S01]  /*fee0*/  IABS R19, R6 ;  /* 0x0000000600137213 */ /* 0x000fe20000000000 */
[----:B------:R-:W-:Y:S01]  /*fef0*/  @!P6 IMAD.IADD R2, R2, 0x1, -R7 ;  /* 0x000000010202e824 */ /* 0x000fe200078e0a07 */
[----:B------:R-:W-:Y:S01]  /*ff00*/  IABS R16, R9 ;  /* 0x0000000900107213 */ /* 0x000fe20000000000 */
[----:B------:R-:W-:Y:S01]  /*ff10*/  @!P5 IMAD.MOV R24, RZ, RZ, -R24 ;  /* 0x000000ffff18d224 */ /* 0x000fe200078e0a18 */
[----:B------:R-:W-:Y:S01]  /*ff20*/  ISETP.GT.U32.AND P5, PT, R7, R4, PT ;  /* 0x000000040700720c */ /* 0x000fe20003fa4070 */
[----:B------:R-:W-:Y:S01]  /*ff30*/  VIADD R17, R3, 0x12f ;  /* 0x0000012f03117836 */ /* 0x000fe20000000000 */
[C---:B------:R-:W-:Y:S01]  /*ff40*/  ISETP.GT.U32.AND P6, PT, R7.reuse, R5, PT ;  /* 0x000000050700720c */ /* 0x040fe20003fc4070 */
[----:B------:R-:W-:Y:S01]  /*ff50*/  @!P3 IMAD.MOV R23, RZ, RZ, -R23 ;  /* 0x000000ffff17b224 */ /* 0x000fe200078e0a17 */
[----:B------:R-:W-:Y:S01]  /*ff60*/  ISETP.GT.U32.AND P3, PT, R7, R2, PT ;  /* 0x000000020700720c */ /* 0x000fe20003f64070 */
[C---:B-1----:R-:W-:Y:S01]  /*ff70*/  IMAD.HI.U32 R20, R8.reuse, R19, RZ ;  /* 0x0000001308147227 */ /* 0x042fe200078e00ff */
[----:B------:R-:W-:Y:S01]  /*ff80*/  IABS R14, R17 ;  /* 0x00000011000e7213 */ /* 0x000fe20000000000 */
[----:B------:R-:W-:Y:S02]  /*ff90*/  STL [R1+0x450], R24 ;  /* 0x0004501801007387 */ /* 0x000fe40000100800 */
[----:B------:R-:W-:-:S02]  /*ffa0*/  IMAD.HI.U32 R21, R8, R16, RZ ;  /* 0x0000001008157227 */ /* 0x000fc400078e00ff */
[----:B------:R-:W-:Y:S02]  /*ffb0*/  STL [R1+0x46c], R23 ;  /* 0x00046c1701007387 */ /* 0x000fe40000100800 */
[----:B------:R-:W-:Y:S02]  /*ffc0*/  VIADD R18, R3, 0x130 ;  /* 0x0000013003127836 */ /* 0x000fe40000000000 */
[----:B------:R-:W-:Y:S01]  /*ffd0*/  @!P2 IMAD.IADD R12, R12, 0x1, -R7 ;  /* 0x000000010c0ca824 */ /* 0x000fe200078e0a07 */
[----:B------:R-:W-:Y:S01]  /*ffe0*/  ISETP.GE.AND P2, PT, R10, RZ, PT ;  /* 0x000000ff0a00720c */ /* 0x000fe20003f46270 */
[----:B------:R-:W-:Y:S01]  /*fff0*/  IMAD.MOV R20, RZ, RZ, -R20 ;  /* 0x000000ffff147224 */ /* 0x000fe200078e0a14 */
[----:B------:R-:W-:Y:S01]  /*10000*/  IABS R13, R18 ;  /* 0x00000012000d7213 */ /* 0x000fe20000000000 */
[----:B------:R-:W-:Y:S02]  /*10010*/  IMAD.MOV R21, RZ, RZ, -R21 ;  /* 0x000000ffff157224 */ /* 0x000fe400078e0a15 */
[----:B------:R-:W-:-:S02]  /*10020*/  IMAD.MOV.U32 R10, RZ, RZ, R14 ;  /* 0x000000ffff0a7224 */ /* 0x000fc400078e000e */
[----:B------:R-:W-:Y:S01]  /*10030*/  @!P5 IMAD.IADD R4, R4, 0x1, -R7 ;  /* 0x000000010404d824 */ /* 0x000fe200078e0a07 */
[----:B------:R-:W-:Y:S01]  /*10040*/  ISETP.GE.AND P5, PT, R11, RZ, PT ;  /* 0x000000ff0b00720c */ /* 0x000fe20003fa6270 */
[C---:B------:R-:W-:Y:S02]  /*10050*/  IMAD R19, R7.reuse, R20, R19 ;  /* 0x0000001407137224 */ /* 0x040fe400078e0213 */
[----:B------:R-:W-:Y:S02]  /*10060*/  IMAD R16, R7, R21, R16 ;  /* 0x0000001507107224 */ /* 0x000fe400078e0210 */
[----:B------:R-:W-:-:S04]  /*10070*/  IMAD.HI.U32 R11, R8, R10, RZ ;  /* 0x0000000a080b7227 */ /* 0x000fc800078e00ff */
[----:B------:R-:W-:Y:S01]  /*10080*/  @!P3 IMAD.IADD R2, R2, 0x1, -R7 ;  /* 0x000000010202b824 */ /* 0x000fe200078e0a07 */
[----:B------:R-:W-:Y:S01]  /*10090*/  ISETP.GE.AND P3, PT, R6, RZ, PT ;  /* 0x000000ff0600720c */ /* 0x000fe20003f66270 */
[----:B------:R-:W-:Y:S01]  /*100a0*/  @!P1 IMAD.MOV R15, RZ, RZ, -R15 ;  /* 0x000000ffff0f9224 */ /* 0x000fe200078e0a0f */
[----:B------:R-:W-:Y:S01]  /*100b0*/  ISETP.GT.U32.AND P1, PT, R7, R19, PT ;  /* 0x000000130700720c */ /* 0x000fe20003f24070 */
[----:B------:R-:W-:Y:S01]  /*100c0*/  @!P6 IMAD.IADD R5, R5, 0x1, -R7 ;  /* 0x000000010505e824 */ /* 0x000fe200078e0a07 */
[----:B------:R-:W-:Y:S01]  /*100d0*/  ISETP.GT.U32.AND P6, PT, R7, R16, PT ;  /* 0x000000100700720c */ /* 0x000fe20003fc4070 */
[----:B------:R-:W-:Y:S01]  /*100e0*/  IMAD.HI.U32 R6, R8, R13, RZ ;  /* 0x0000000d08067227 */ /* 0x000fe200078e00ff */
[----:B------:R0:W-:Y:S03]  /*100f0*/  STL [R1+0x1a4], R15 ;  /* 0x0001a40f01007387 */ /* 0x0001e60000100800 */
[----:B------:R-:W-:-:S02]  /*10100*/  IMAD.MOV R11, RZ, RZ, -R11 ;  /* 0x000000ffff0b7224 */ /* 0x000fc400078e0a0b */
[----:B------:R-:W-:Y:S02]  /*10110*/  IMAD.MOV R6, RZ, RZ, -R6 ;  /* 0x000000ffff067224 */ /* 0x000fe400078e0a06 */
[C---:B------:R-:W-:Y:S02]  /*10120*/  IMAD R10, R7.reuse, R11, R10 ;  /* 0x0000000b070a7224 */ /* 0x040fe400078e020a */
[----:B------:R-:W-:Y:S02]  /*10130*/  IMAD.MOV.U32 R20, RZ, RZ, R12 ;  /* 0x000000ffff147224 */ /* 0x000fe400078e000c */
[----:B0-----:R-:W-:Y:S02]  /*10140*/  IMAD.MOV.U32 R15, RZ, RZ, R5 ;  /* 0x000000ffff0f7224 */ /* 0x001fe400078e0005 */
[----:B------:R-:W-:Y:S02]  /*10150*/  IMAD R13, R7, R6, R13 ;  /* 0x00000006070d7224 */ /* 0x000fe400078e020d */
[----:B------:R-:W-:-:S02]  /*10160*/  IMAD.MOV.U32 R5, RZ, RZ, R2 ;  /* 0x000000ffff057224 */ /* 0x000fc400078e0002 */
[----:B------:R-:W-:Y:S01]  /*10170*/  @!P2 IMAD.MOV R4, RZ, RZ, -R4 ;  /* 0x000000ffff04a224 */ /* 0x000fe200078e0a04 */
[C---:B------:R-:W-:Y:S01]  /*10180*/  ISETP.GT.U32.AND P2, PT, R7.reuse, R10, PT ;  /* 0x0000000a0700720c */ /* 0x040fe20003f44070 */
[----:B------:R-:W-:Y:S02]  /*10190*/  @!P0 IMAD.MOV R20, RZ, RZ, -R20 ;  /* 0x000000ffff148224 */ /* 0x000fe400078e0a14 */
[----:B------:R-:W-:Y:S02]  /*101a0*/  @!P4 IMAD.MOV R15, RZ, RZ, -R15 ;  /* 0x000000ffff0fc224 */ /* 0x000fe400078e0a0f */
[----:B------:R-:W-:Y:S01]  /*101b0*/  @!P5 IMAD.MOV R5, RZ, RZ, -R5 ;  /* 0x000000ffff05d224 */ /* 0x000fe200078e0a05 */
[----:B------:R-:W-:Y:S01]  /*101c0*/  ISETP.GT.U32.AND P5, PT, R7, R13, PT ;  /* 0x0000000d0700720c */ /* 0x000fe20003fa4070 */
[--C-:B------:R-:W-:Y:S01]  /*101d0*/  @!P1 IMAD.IADD R19, R19, 0x1, -R7.reuse ;  /* 0x0000000113139824 */ /* 0x100fe200078e0a07 */
[----:B------:R-:W-:Y:S01]  /*101e0*/  STL [R1+0x1a8], R20 ;  /* 0x0001a81401007387 */ /* 0x000fe20000100800 */
[--C-:B------:R-:W-:Y:S01]  /*101f0*/  @!P6 IMAD.IADD R16, R16, 0x1, -R7.reuse ;  /* 0x000000011010e824 */ /* 0x100fe200078e0a07 */
[----:B------:R-:W-:Y:S01]  /*10200*/  ISETP.GE.AND P1, PT, R9, RZ, PT ;  /* 0x000000ff0900720c */ /* 0x000fe20003f26270 */
[----:B------:R-:W-:Y:S01]  /*10210*/  VIADD R2, R3, 0x132 ;  /* 0x0000013203027836 */ /* 0x000fe20000000000 */
[----:B------:R-:W-:Y:S01]  /*10220*/  STL [R1+0x460], R15 ;  /* 0x0004600f01007387 */ /* 0x000fe20000100800 */
[C---:B------:R-:W-:Y:S01]  /*10230*/  ISETP.GT.U32.AND P0, PT, R7.reuse, R19, PT ;  /* 0x000000130700720c */ /* 0x040fe20003f04070 */
[--C-:B------:R-:W-:Y:S01]  /*10240*/  @!P2 IMAD.IADD R10, R10, 0x1, -R7.reuse ;  /* 0x000000010a0aa824 */ /* 0x100fe200078e0a07 */
[----:B------:R-:W-:Y:S01]  /*10250*/  ISETP.GT.U32.AND P4, PT, R7, R16, PT ;  /* 0x000000100700720c */ /* 0x000fe20003f84070 */
[----:B------:R0:W-:Y:S01]  /*10260*/  STL [R1+0x468], R4 ;  /* 0x0004680401007387 */ /* 0x0001e20000100800 */
[----:B------:R-:W-:Y:S01]  /*10270*/  ISETP.GE.AND P6, PT, R17, RZ, PT ;  /* 0x000000ff1100720c */ /* 0x000fe20003fc6270 */
[----:B------:R-:W-:Y:S01]  /*10280*/  VIADD R11, R3, 0x135 ;  /* 0x00000135030b7836 */ /* 0x000fe20000000000 */
[----:B------:R-:W-:Y:S01]  /*10290*/  ISETP.GE.AND P2, PT, R2, RZ, PT ;  /* 0x000000ff0200720c */ /* 0x000fe20003f46270 */
[----:B------:R-:W-:Y:S01]  /*102a0*/  @!P5 IMAD.IADD R13, R13, 0x1, -R7 ;  /* 0x000000010d0dd824 */ /* 0x000fe200078e0a07 */
[----:B------:R-:W-:Y:S01]  /*102b0*/  ISETP.GT.U32.AND P5, PT, R7, R10, PT ;  /* 0x0000000a0700720c */ /* 0x000fe20003fa4070 */
[----:B------:R1:W-:Y:S01]  /*102c0*/  STL [R1+0x5e0], R5 ;  /* 0x0005e00501007387 */ /* 0x0003e20000100800 */
[----:B------:R-:W-:-:S02]  /*102d0*/  VIADD R12, R3, 0x134 ;  /* 0x00000134030c7836 */ /* 0x000fc40000000000 */
[----:B------:R-:W-:Y:S02]  /*102e0*/  IMAD.U32 R66, RZ, RZ, UR8 ;  /* 0x00000008ff427e24 */ /* 0x000fe4000f8e00ff */
[----:B0-----:R-:W-:Y:S02]  /*102f0*/  VIADD R4, R3, 0x131 ;  /* 0x0000013103047836 */ /* 0x001fe40000000000 */
[--C-:B------:R-:W-:Y:S01]  /*10300*/  @!P0 IMAD.IADD R19, R19, 0x1, -R7.reuse ;  /* 0x0000000113138824 */ /* 0x100fe200078e0a07 */
[----:B------:R-:W-:Y:S01]  /*10310*/  ISETP.GE.AND P0, PT, R18, RZ, PT ;  /* 0x000000ff1200720c */ /* 0x000fe20003f06270 */
[----:B------:R-:W-:Y:S01]  /*10320*/  @!P4 IMAD.IADD R16, R16, 0x1, -R7 ;  /* 0x000000011010c824 */ /* 0x000fe200078e0a07 */
[----:B------:R-:W-:Y:S01]  /*10330*/  IABS R14, R4 ;  /* 0x00000004000e7213 */ /* 0x000fe20000000000 */
[----:B------:R-:W-:Y:S01]  /*10340*/  IMAD.MOV.U32 R9, RZ, RZ, R19 ;  /* 0x000000ffff097224 */ /* 0x000fe200078e0013 */
[----:B-1----:R-:W-:Y:S01]  /*10350*/  IABS R5, R2 ;  /* 0x0000000200057213 */ /* 0x002fe20000000000 */
[----:B------:R-:W-:Y:S01]  /*10360*/  @!P5 IMAD.IADD R10, R10, 0x1, -R7 ;  /* 0x000000010a0ad824 */ /* 0x000fe200078e0a07 */
[----:B------:R-:W-:Y:S01]  /*10370*/  ISETP.GE.AND P4, PT, R4, RZ, PT ;  /* 0x000000ff0400720c */ /* 0x000fe20003f86270 */
[----:B------:R-:W-:-:S04]  /*10380*/  IMAD.HI.U32 R6, R8, R14, RZ ;  /* 0x0000000e08067227 */ /* 0x000fc800078e00ff */
[----:B------:R-:W-:Y:S02]  /*10390*/  IMAD.MOV R6, RZ, RZ, -R6 ;  /* 0x000000ffff067224 */ /* 0x000fe400078e0a06 */
[----:B------:R-:W-:Y:S02]  /*103a0*/  IMAD.MOV.U32 R4, RZ, RZ, R5 ;  /* 0x000000ffff047224 */ /* 0x000fe400078e0005 */
[----:B------:R-:W-:Y:S02]  /*103b0*/  IMAD R14, R7, R6, R14 ;  /* 0x00000006070e7224 */ /* 0x000fe400078e020e */
[----:B------:R-:W-:-:S03]  /*103c0*/  IMAD.HI.U32 R2, R8, R4, RZ ;  /* 0x0000000408027227 */ /* 0x000fc600078e00ff */
[C---:B------:R-:W-:Y:S01]  /*103d0*/  ISETP.GT.U32.AND P5, PT, R7.reuse, R14, PT ;  /* 0x0000000e0700720c */ /* 0x040fe20003fa4070 */
[----:B------:R-:W-:Y:S01]  /*103e0*/  @!P3 IMAD.MOV R9, RZ, RZ, -R9 ;  /* 0x000000ffff09b224 */ /* 0x000fe200078e0a09 */
[----:B------:R-:W-:Y:S01]  /*103f0*/  ISETP.GT.U32.AND P3, PT, R7, R13, PT ;  /* 0x0000000d0700720c */ /* 0x000fe20003f64070 */
[----:B------:R-:W-:Y:S02]  /*10400*/  IMAD.MOV R2, RZ, RZ, -R2 ;  /* 0x000000ffff027224 */ /* 0x000fe400078e0a02 */
[----:B------:R-:W-:Y:S01]  /*10410*/  VIADD R5, R3, 0x133 ;  /* 0x0000013303057836 */ /* 0x000fe20000000000 */
[----:B------:R0:W-:Y:S01]  /*10420*/  STL [R1+0x470], R9 ;  /* 0x0004700901007387 */ /* 0x0001e20000100800 */
[----:B------:R-:W-:Y:S02]  /*10430*/  IMAD R2, R7, R2, R4 ;  /* 0x0000000207027224 */ /* 0x000fe400078e0204 */
[C---:B------:R-:W-:Y:S02]  /*10440*/  VIADD R6, R3.reuse, 0x136 ;  /* 0x0000013603067836 */ /* 0x040fe40000000000 */
[----:B------:R-:W-:-:S02]  /*10450*/  VIADD R19, R3, 0x137 ;  /* 0x0000013703137836 */ /* 0x000fc40000000000 */
[--C-:B------:R-:W-:Y:S02]  /*10460*/  @!P5 IMAD.IADD R14, R14, 0x1, -R7.reuse ;  /* 0x000000010e0ed824 */ /* 0x100fe400078e0a07 */
[----:B------:R-:W-:Y:S01]  /*10470*/  @!P3 IMAD.IADD R13, R13, 0x1, -R7 ;  /* 0x000000010d0db824 */ /* 0x000fe200078e0a07 */
[----:B------:R-:W-:Y:S01]  /*10480*/  ISETP.GE.AND P3, PT, R12, RZ, PT ;  /* 0x000000ff0c00720c */ /* 0x000fe20003f66270 */
[----:B0-----:R-:W-:Y:S01]  /*10490*/  IMAD.MOV.U32 R9, RZ, RZ, R16 ;  /* 0x000000ffff097224 */ /* 0x001fe200078e0010 */
[----:B------:R-:W-:Y:S01]  /*104a0*/  ISETP.GT.U32.AND P5, PT, R7, R14, PT ;  /* 0x0000000e0700720c */ /* 0x000fe20003fa4070 */
[----:B------:R-:W-:Y:S01]  /*104b0*/  IMAD.MOV.U32 R16, RZ, RZ, R10 ;  /* 0x000000ffff107224 */ /* 0x000fe200078e000a */
[----:B------:R-:W-:Y:S01]  /*104c0*/  IABS R12, R12 ;  /* 0x0000000c000c7213 */ /* 0x000fe20000000000 */
[----:B------:R-:W-:Y:S01]  /*104d0*/  @!P1 IMAD.MOV R9, RZ, RZ, -R9 ;  /* 0x000000ffff099224 */ /* 0x000fe200078e0a09 */
[----:B------:R-:W-:Y:S01]  /*104e0*/  ISETP.GE.AND P1, PT, R5, RZ, PT ;  /* 0x000000ff0500720c */ /* 0x000fe20003f26270 */
[----:B------:R-:W-:Y:S01]  /*104f0*/  @!P6 IMAD.MOV R16, RZ, RZ, -R16 ;  /* 0x000000ffff10e224 */ /* 0x000fe200078e0a10 */
[----:B------:R-:W-:Y:S01]  /*10500*/  IABS R5, R5 ;  /* 0x0000000500057213 */ /* 0x000fe20000000000 */
[----:B------:R-:W-:Y:S01]  /*10510*/  IMAD.MOV.U32 R15, RZ, RZ, R13 ;  /* 0x000000ffff0f7224 */ /* 0x000fe200078e000d */
[----:B------:R-:W-:Y:S01]  /*10520*/  ISETP.GT.U32.AND P6, PT, R7, R2, PT ;  /* 0x000000020700720c */ /* 0x000fe20003fc4070 */
[----:B------:R0:W-:Y:S01]  /*10530*/  STL [R1+0x62c], R9 ;  /* 0x00062c0901007387 */ /* 0x0001e20000100800 */
[----:B------:R-:W-:-:S02]  /*10540*/  IMAD.U32 R64, RZ, RZ, UR8 ;  /* 0x00000008ff407e24 */ /* 0x000fc4000f8e00ff */
[----:B------:R-:W-:Y:S01]  /*10550*/  IMAD.MOV.U32 R4, RZ, RZ, R5 ;  /* 0x000000ffff047224 */ /* 0x000fe200078e0005 */
[----:B------:R-:W-:Y:S01]  /*10560*/  STL [R1+0x628], R16 ;  /* 0x0006281001007387 */ /* 0x000fe20000100800 */
[----:B------:R-:W-:Y:S01]  /*10570*/  @!P0 IMAD.MOV R15, RZ, RZ, -R15 ;  /* 0x000000ffff0f8224 */ /* 0x000fe200078e0a0f */
[----:B------:R-:W-:Y:S01]  /*10580*/  ISETP.GE.AND P0, PT, R11, RZ, PT ;  /* 0x000000ff0b00720c */ /* 0x000fe20003f06270 */
[----:B------:R-:W-:Y:S01]  /*10590*/  @!P5 IMAD.IADD R14, R14, 0x1, -R7 ;  /* 0x000000010e0ed824 */ /* 0x000fe200078e0a07 */
[----:B------:R-:W-:Y:S01]  /*105a0*/  IABS R11, R11 ;  /* 0x0000000b000b7213 */ /* 0x000fe20000000000 */
[C---:B------:R-:W-:Y:S01]  /*105b0*/  IMAD.HI.U32 R5, R8.reuse, R12, RZ ;  /* 0x0000000c08057227 */ /* 0x040fe200078e00ff */
[----:B------:R1:W-:Y:S03]  /*105c0*/  STL [R1+0x1ac], R15 ;  /* 0x0001ac0f01007387 */ /* 0x0003e60000100800 */
[----:B0-----:R-:W-:-:S04]  /*105d0*/  IMAD.HI.U32 R9, R8, R4, RZ ;  /* 0x0000000408097227 */ /* 0x001fc800078e00ff */
[----:B------:R-:W-:Y:S02]  /*105e0*/  IMAD.MOV R9, RZ, RZ, -R9 ;  /* 0x000000ffff097224 */ /* 0x000fe400078e0a09 */
[----:B------:R-:W-:Y:S02]  /*105f0*/  @!P6 IMAD.IADD R2, R2, 0x1, -R7 ;  /* 0x000000010202e824 */ /* 0x000fe400078e0a07 */
[C---:B------:R-:W-:Y:S01]  /*10600*/  IMAD R13, R7.reuse, R9, R4 ;  /* 0x00000009070d7224 */ /* 0x040fe200078e0204 */
[----:B------:R-:W-:Y:S01]  /*10610*/  IABS R4, R6 ;  /* 0x0000000600047213 */ /* 0x000fe20000000000 */
[C---:B------:R-:W-:Y:S01]  /*10620*/  IMAD.HI.U32 R9, R8.reuse, R11, RZ ;  /* 0x0000000b08097227 */ /* 0x040fe200078e00ff */
[C---:B------:R-:W-:Y:S02]  /*10630*/  ISETP.GT.U32.AND P6, PT, R7.reuse, R2, PT ;  /* 0x000000020700720c */ /* 0x040fe40003fc4070 */
[----:B------:R-:W-:Y:S01]  /*10640*/  ISETP.GT.U32.AND P5, PT, R7, R13, PT ;  /* 0x0000000d0700720c */ /* 0x000fe20003fa4070 */
[----:B------:R-:W-:-:S04]  /*10650*/  IMAD.HI.U32 R10, R8, R4, RZ ;  /* 0x00000004080a7227 */ /* 0x000fc800078e00ff */
[----:B------:R-:W-:Y:S02]  /*10660*/  IMAD.MOV R9, RZ, RZ, -R9 ;  /* 0x000000ffff097224 */ /* 0x000fe400078e0a09 */
[----:B------:R-:W-:Y:S02]  /*10670*/  IMAD.MOV R5, RZ, RZ, -R5 ;  /* 0x000000ffff057224 */ /* 0x000fe400078e0a05 */
[----:B------:R-:W-:Y:S02]  /*10680*/  IMAD.MOV R10, RZ, RZ, -R10 ;  /* 0x000000ffff0a7224 */ /* 0x000fe400078e0a0a */
[C---:B------:R-:W-:Y:S02]  /*10690*/  IMAD R11, R7.reuse, R9, R11 ;  /* 0x00000009070b7224 */ /* 0x040fe400078e020b */
[----:B------:R-:W-:Y:S01]  /*106a0*/  IMAD R12, R7, R5, R12 ;  /* 0x00000005070c7224 */ /* 0x000fe200078e020c */
[----:B------:R-:W-:Y:S01]  /*106b0*/  IABS R5, R19 ;  /* 0x0000001300057213 */ /* 0x000fe20000000000 */
[----:B-1----:R-:W-:-:S02]  /*106c0*/  IMAD.MOV.U32 R15, RZ, RZ, R14 ;  /* 0x000000ffff0f7224 */ /* 0x002fc400078e000e */
[C---:B------:R-:W-:Y:S02]  /*106d0*/  IMAD R4, R7.reuse, R10, R4 ;  /* 0x0000000a07047224 */ /* 0x040fe400078e0204 */
[----:B------:R-:W-:Y:S01]  /*106e0*/  @!P6 IMAD.IADD R2, R2, 0x1, -R7 ;  /* 0x000000010202e824 */ /* 0x000fe200078e0a07 */
[C---:B------:R-:W-:Y:S01]  /*106f0*/  ISETP.GT.U32.AND P6, PT, R7.reuse, R11, PT ;  /* 0x0000000b0700720c */ /* 0x040fe20003fc4070 */
[----:B------:R-:W-:Y:S01]  /*10700*/  @!P4 IMAD.MOV R15, RZ, RZ, -R15 ;  /* 0x000000ffff0fc224 */ /* 0x000fe200078e0a0f */
[----:B------:R-:W-:Y:S01]  /*10710*/  ISETP.GT.U32.AND P4, PT, R7, R12, PT ;  /* 0x0000000c0700720c */ /* 0x000fe20003f84070 */
[----:B------:R-:W-:Y:S01]  /*10720*/  @!P5 IMAD.IADD R13, R13, 0x1, -R7 ;  /* 0x000000010d0dd824 */ /* 0x000fe200078e0a07 */
[----:B------:R-:W-:Y:S01]  /*10730*/  ISETP.GT.U32.AND P5, PT, R7, R4, PT ;  /* 0x000000040700720c */ /* 0x000fe20003fa4070 */
[----:B------:R-:W-:Y:S01]  /*10740*/  IMAD.HI.U32 R9, R8, R5, RZ ;  /* 0x0000000508097227 */ /* 0x000fe200078e00ff */
[----:B------:R0:W-:Y:S03]  /*10750*/  STL [R1+0x208], R15 ;  /* 0x0002080f01007387 */ /* 0x0001e60000100800 */
[----:B------:R-:W-:-:S02]  /*10760*/  IMAD.MOV R9, RZ, RZ, -R9 ;  /* 0x000000ffff097224 */ /* 0x000fc400078e0a09 */
[----:B------:R-:W-:Y:S02]  /*10770*/  IMAD.MOV.U32 R16, RZ, RZ, R2 ;  /* 0x000000ffff107224 */ /* 0x000fe400078e0002 */
[--C-:B------:R-:W-:Y:S02]  /*10780*/  @!P6 IMAD.IADD R11, R11, 0x1, -R7.reuse ;  /* 0x000000010b0be824 */ /* 0x100fe400078e0a07 */
[--C-:B------:R-:W-:Y:S01]  /*10790*/  @!P4 IMAD.IADD R12, R12, 0x1, -R7.reuse ;  /* 0x000000010c0cc824 */ /* 0x100fe200078e0a07 */
[----:B------:R-:W-:Y:S01]  /*107a0*/  ISETP.GT.U32.AND P4, PT, R7, R13, PT ;  /* 0x0000000d0700720c */ /* 0x000fe20003f84070 */
[----:B0-----:R-:W-:Y:S02]  /*107b0*/  VIADD R15, R3, 0x138 ;  /* 0x00000138030f7836 */ /* 0x001fe40000000000 */
[----:B------:R-:W-:Y:S01]  /*107c0*/  @!P5 IMAD.IADD R4, R4, 0x1, -R7 ;  /* 0x000000010404d824 */ /* 0x000fe200078e0a07 */
[C---:B------:R-:W-:Y:S01]  /*107d0*/  ISETP.GT.U32.AND P5, PT, R7.reuse, R11, PT ;  /* 0x0000000b0700720c */ /* 0x040fe20003fa4070 */
[C---:B------:R-:W-:Y:S01]  /*107e0*/  IMAD R5, R7.reuse, R9, R5 ;  /* 0x0000000907057224 */ /* 0x040fe200078e0205 */
[----:B------:R-:W-:Y:S01]  /*107f0*/  IABS R17, R15 ;  /* 0x0000000f00117213 */ /* 0x000fe20000000000 */
[----:B------:R-:W-:Y:S01]  /*10800*/  @!P2 IMAD.MOV R16, RZ, RZ, -R16 ;  /* 0x000000ffff10a224 */ /* 0x000fe200078e0a10 */
[----:B------:R-:W-:Y:S01]  /*10810*/  ISETP.GT.U32.AND P2, PT, R7, R4, PT ;  /* 0x000000040700720c */ /* 0x000fe20003f44070 */
[----:B------:R-:W-:Y:S01]  /*10820*/  VIADD R10, R3, 0x13a ;  /* 0x0000013a030a7836 */ /* 0x000fe20000000000 */
[----:B------:R-:W-:Y:S01]  /*10830*/  ISETP.GT.U32.AND P6, PT, R7, R12, PT ;  /* 0x0000000c0700720c */ /* 0x000fe20003fc4070 */
[----:B------:R-:W-:Y:S01]  /*10840*/  IMAD.HI.U32 R9, R8, R17, RZ ;  /* 0x0000001108097227 */ /* 0x000fe200078e00ff */
[----:B------:R0:W-:Y:S02]  /*10850*/  STL [R1+0x484], R16 ;  /* 0x0004841001007387 */ /* 0x0001e40000100800 */
[----:B------:R-:W-:Y:S01]  /*10860*/  IABS R2, R10 ;  /* 0x0000000a00027213 */ /* 0x000fe20000000000 */
[----:B------:R-:W-:-:S02]  /*10870*/  IMAD.MOV R9, RZ, RZ, -R9 ;  /* 0x000000ffff097224 */ /* 0x000fc400078e0a09 */
[----:B------:R-:W-:Y:S01]  /*10880*/  @!P4 IMAD.IADD R13, R13, 0x1, -R7 ;  /* 0x000000010d0dc824 */ /* 0x000fe200078e0a07 */
[C---:B------:R-:W-:Y:S01]  /*10890*/  ISETP.GT.U32.AND P4, PT, R7.reuse, R5, PT ;  /* 0x000000050700720c */ /* 0x040fe20003f84070 */
[----:B------:R-:W-:Y:S02]  /*108a0*/  IMAD R17, R7, R9, R17 ;  /* 0x0000000907117224 */ /* 0x000fe400078e0211 */
[--C-:B------:R-:W-:Y:S02]  /*108b0*/  @!P5 IMAD.IADD R11, R11, 0x1, -R7.reuse ;  /* 0x000000010b0bd824 */ /* 0x100fe400078e0a07 */
[----:B------:R-:W-:Y:S01]  /*108c0*/  VIADD R9, R3, 0x13b ;  /* 0x0000013b03097836 */ /* 0x000fe20000000000 */
[----:B------:R-:W-:Y:S01]  /*108d0*/  ISETP.GT.U32.AND P5, PT, R7, R17, PT ;  /* 0x000000110700720c */ /* 0x000fe20003fa4070 */
[--C-:B------:R-:W-:Y:S01]  /*108e0*/  @!P2 IMAD.IADD R4, R4, 0x1, -R7.reuse ;  /* 0x000000010404a824 */ /* 0x100fe200078e0a07 */
[----:B------:R-:W-:Y:S01]  /*108f0*/  ISETP.GE.AND P2, PT, R19, RZ, PT ;  /* 0x000000ff1300720c */ /* 0x000fe20003f46270 */
[----:B------:R-:W-:Y:S01]  /*10900*/  @!P6 IMAD.IADD R12, R12, 0x1, -R7 ;  /* 0x000000010c0ce824 */ /* 0x000fe200078e0a07 */
[----:B------:R-:W-:Y:S01]  /*10910*/  IABS R19, R9 ;  /* 0x0000000900137213 */ /* 0x000fe20000000000 */
[----:B------:R-:W-:Y:S01]  /*10920*/  IMAD.MOV.U32 R21, RZ, RZ, R13 ;  /* 0x000000ffff157224 */ /* 0x000fe200078e000d */
[----:B------:R-:W-:Y:S01]  /*10930*/  ISETP.GE.AND P6, PT, R6, RZ, PT ;  /* 0x000000ff0600720c */ /* 0x000fe20003fc6270 */
        /* <DEDUP_REMOVED lines=10> */
[C---:B------:R-:W-:Y:S02]  /*109e0*/  IMAD R2, R7.reuse, R6, R2 ;  /* 0x0000000607027224 */ /* 0x040fe400078e0202 */
[----:B------:R-:W-:Y:S01]  /*109f0*/  @!P1 IMAD.MOV R21, RZ, RZ, -R21 ;  /* 0x000000ffff159224 */ /* 0x000fe200078e0a15 */
[----:B------:R-:W-:Y:S01]  /*10a00*/  ISETP.GT.U32.AND P1, PT, R7, R5, PT ;  /* 0x000000050700720c */ /* 0x000fe20003f24070 */
[----:B------:R-:W-:Y:S02]  /*10a10*/  IMAD.MOV.U32 R11, RZ, RZ, R4 ;  /* 0x000000ffff0b7224 */ /* 0x000fe400078e0004 */
[----:B------:R-:W-:Y:S01]  /*10a20*/  VIADD R14, R3, 0x139 ;  /* 0x00000139030e7836 */ /* 0x000fe20000000000 */
[----:B------:R-:W-:Y:S01]  /*10a30*/  STL [R1+0x5f4], R21 ;  /* 0x0005f41501007387 */ /* 0x000fe20000100800 */
[----:B------:R-:W-:-:S02]  /*10a40*/  IMAD.MOV R13, RZ, RZ, -R13 ;  /* 0x000000ffff0d7224 */ /* 0x000fc400078e0a0d */
[----:B------:R-:W-:Y:S01]  /*10a50*/  @!P6 IMAD.MOV R11, RZ, RZ, -R11 ;  /* 0x000000ffff0be224 */ /* 0x000fe200078e0a0b */
[C---:B------:R-:W-:Y:S01]  /*10a60*/  ISETP.GT.U32.AND P6, PT, R7.reuse, R2, PT ;  /* 0x000000020700720c */ /* 0x040fe20003fc4070 */
[----:B------:R-:W-:Y:S01]  /*10a70*/  IMAD R4, R7, R13, R15 ;  /* 0x0000000d07047224 */ /* 0x000fe200078e020f */
[----:B------:R-:W-:Y:S01]  /*10a80*/  IABS R18, R14 ;  /* 0x0000000e00127213 */ /* 0x000fe20000000000 */
[----:B------:R-:W-:Y:S02]  /*10a90*/  @!P5 IMAD.IADD R17, R17, 0x1, -R7 ;  /* 0x000000011111d824 */ /* 0x000fe400078e0a07 */
[----:B------:R-:W-:Y:S01]  /*10aa0*/  @!P3 IMAD.MOV R20, RZ, RZ, -R20 ;  /* 0x000000ffff14b224 */ /* 0x000fe200078e0a14 */
[----:B------:R-:W-:Y:S01]  /*10ab0*/  ISETP.GT.U32.AND P5, PT, R7, R4, PT ;  /* 0x000000040700720c */ /* 0x000fe20003fa4070 */
[----:B0-----:R-:W-:-:S03]  /*10ac0*/  IMAD.HI.U32 R16, R8, R18, RZ ;  /* 0x0000001208107227 */ /* 0x001fc600078e00ff */
[----:B------:R-:W-:Y:S01]  /*10ad0*/  STL [R1+0x5f8], R20 ;  /* 0x0005f81401007387 */ /* 0x000fe20000100800 */
[----:B------:R-:W-:Y:S01]  /*10ae0*/  @!P0 IMAD.MOV R12, RZ, RZ, -R12 ;  /* 0x000000ffff0c8224 */ /* 0x000fe200078e0a0c */
[----:B------:R-:W-:Y:S01]  /*10af0*/  ISETP.GE.AND P0, PT, R14, RZ, PT ;  /* 0x000000ff0e00720c */ /* 0x000fe20003f06270 */
[--C-:B------:R-:W-:Y:S01]  /*10b00*/  @!P1 IMAD.IADD R5, R5, 0x1, -R7.reuse ;  /* 0x0000000105059824 */ /* 0x100fe200078e0a07 */
[----:B------:R-:W-:Y:S01]  /*10b10*/  ISETP.GE.AND P1, PT, R10, RZ, PT ;  /* 0x000000ff0a00720c */ /* 0x000fe20003f26270 */
[----:B------:R-:W-:Y:S01]  /*10b20*/  IMAD.MOV R16, RZ, RZ, -R16 ;  /* 0x000000ffff107224 */ /* 0x000fe200078e0a10 */
[----:B------:R0:W-:Y:S01]  /*10b30*/  STL [R1+0x620], R12 ;  /* 0x0006200c01007387 */ /* 0x0001e20000100800 */
[----:B------:R-:W-:Y:S02]  /*10b40*/  @!P6 IMAD.IADD R2, R2, 0x1, -R7 ;  /* 0x000000010202e824 */ /* 0x000fe400078e0a07 */
[----:B------:R-:W-:Y:S01]  /*10b50*/  IMAD R18, R7, R16, R18 ;  /* 0x0000001007127224 */ /* 0x000fe200078e0212 */
[----:B------:R-:W-:Y:S01]  /*10b60*/  STL [R1+0x624], R11 ;  /* 0x0006240b01007387 */ /* 0x000fe20000100800 */
[----:B------:R-:W-:-:S02]  /*10b70*/  VIADD R14, R3, 0x13d ;  /* 0x0000013d030e7836 */ /* 0x000fc40000000000 */
[----:B------:R-:W-:Y:S01]  /*10b80*/  @!P5 IMAD.IADD R4, R4, 0x1, -R7 ;  /* 0x000000010404d824 */ /* 0x000fe200078e0a07 */
[----:B------:R-:W-:Y:S01]  /*10b90*/  ISETP.GT.U32.AND P3, PT, R7, R18, PT ;  /* 0x000000120700720c */ /* 0x000fe20003f64070 */
[----:B------:R-:W-:Y:S01]  /*10ba0*/  VIADD R6, R3, 0x13c ;  /* 0x0000013c03067836 */ /* 0x000fe20000000000 */
[----:B------:R-:W-:Y:S01]  /*10bb0*/  IABS R13, R14 ;  /* 0x0000000e000d7213 */ /* 0x000fe20000000000 */
[----:B0-----:R-:W-:Y:S01]  /*10bc0*/  IMAD.MOV.U32 R12, RZ, RZ, R5 ;  /* 0x000000ffff0c7224 */ /* 0x001fe200078e0005 */
[C---:B------:R-:W-:Y:S01]  /*10bd0*/  ISETP.GT.U32.AND P5, PT, R7.reuse, R4, PT ;  /* 0x000000040700720c */ /* 0x040fe20003fa4070 */
[----:B------:R-:W-:Y:S01]  /*10be0*/  IMAD.MOV.U32 R21, RZ, RZ, R17 ;  /* 0x000000ffff157224 */ /* 0x000fe200078e0011 */
[----:B------:R-:W-:Y:S01]  /*10bf0*/  IABS R15, R6 ;  /* 0x00000006000f7213 */ /* 0x000fe20000000000 */
[----:B------:R-:W-:Y:S01]  /*10c00*/  @!P2 IMAD.MOV R12, RZ, RZ, -R12 ;  /* 0x000000ffff0ca224 */ /* 0x000fe200078e0a0c */
[----:B------:R-:W-:Y:S01]  /*10c10*/  ISETP.GT.U32.AND P2, PT, R7, R2, PT ;  /* 0x000000020700720c */ /* 0x000fe20003f44070 */
[----:B------:R-:W-:-:S03]  /*10c20*/  IMAD.HI.U32 R10, R8, R13, RZ ;  /* 0x0000000d080a7227 */ /* 0x000fc600078e00ff */
[----:B------:R0:W-:Y:S01]  /*10c30*/  STL [R1+0x61c], R12 ;  /* 0x00061c0c01007387 */ /* 0x0001e20000100800 */
[----:B------:R-:W-:Y:S02]  /*10c40*/  IMAD.MOV R16, RZ, RZ, -R10 ;  /* 0x000000ffff107224 */ /* 0x000fe400078e0a0a */
[----:B------:R-:W-:Y:S01]  /*10c50*/  @!P3 IMAD.IADD R18, R18, 0x1, -R7 ;  /* 0x000000011212b824 */ /* 0x000fe200078e0a07 */
[----:B------:R-:W-:Y:S01]  /*10c60*/  ISETP.GE.AND P3, PT, R9, RZ, PT ;  /* 0x000000ff0900720c */ /* 0x000fe20003f66270 */
[----:B------:R-:W-:-:S03]  /*10c70*/  IMAD.HI.U32 R5, R8, R15, RZ ;  /* 0x0000000f08057227 */ /* 0x000fc600078e00ff */
[C---:B------:R-:W-:Y:S01]  /*10c80*/  ISETP.GT.U32.AND P6, PT, R7.reuse, R18, PT ;  /* 0x000000120700720c */ /* 0x040fe20003fc4070 */
[----:B------:R-:W-:Y:S01]  /*10c90*/  @!P2 IMAD.IADD R2, R2, 0x1, -R7 ;  /* 0x000000010202a824 */ /* 0x000fe200078e0a07 */
[----:B------:R-:W-:Y:S01]  /*10ca0*/  ISETP.GE.AND P2, PT, R6, RZ, PT ;  /* 0x000000ff0600720c */ /* 0x000fe20003f46270 */
[C---:B------:R-:W-:Y:S02]  /*10cb0*/  IMAD R6, R7.reuse, R16, R13 ;  /* 0x0000001007067224 */ /* 0x040fe400078e020d */
[----:B------:R-:W-:Y:S02]  /*10cc0*/  @!P5 IMAD.IADD R4, R4, 0x1, -R7 ;  /* 0x000000010404d824 */ /* 0x000fe400078e0a07 */
[----:B------:R-:W-:Y:S01]  /*10cd0*/  IMAD.MOV R5, RZ, RZ, -R5 ;  /* 0x000000ffff057224 */ /* 0x000fe200078e0a05 */
[----:B------:R-:W-:Y:S01]  /*10ce0*/  ISETP.GT.U32.AND P5, PT, R7, R6, PT ;  /* 0x000000060700720c */ /* 0x000fe20003fa4070 */
[C---:B0-----:R-:W-:Y:S02]  /*10cf0*/  VIADD R12, R3.reuse, 0x13f ;  /* 0x0000013f030c7836 */ /* 0x041fe40000000000 */
[----:B------:R-:W-:-:S02]  /*10d00*/  VIADD R11, R3, 0x13e ;  /* 0x0000013e030b7836 */ /* 0x000fc40000000000 */
[----:B------:R-:W-:Y:S01]  /*10d10*/  IMAD R5, R7, R5, R15 ;  /* 0x0000000507057224 */ /* 0x000fe200078e020f */
[----:B------:R-:W-:Y:S01]  /*10d20*/  IABS R15, R12 ;  /* 0x0000000c000f7213 */ /* 0x000fe20000000000 */
[----:B------:R-:W-:Y:S01]  /*10d30*/  VIADD R13, R3, 0x140 ;  /* 0x00000140030d7836 */ /* 0x000fe20000000000 */
[----:B------:R-:W-:Y:S01]  /*10d40*/  IABS R9, R11 ;  /* 0x0000000b00097213 */ /* 0x000fe20000000000 */
[----:B------:R-:W-:Y:S01]  /*10d50*/  @!P6 IMAD.IADD R18, R18, 0x1, -R7 ;  /* 0x000000011212e824 */ /* 0x000fe200078e0a07 */
[----:B------:R-:W-:Y:S01]  /*10d60*/  ISETP.GT.U32.AND P6, PT, R7, R5, PT ;  /* 0x000000050700720c */ /* 0x000fe20003fc4070 */
[----:B------:R-:W-:Y:S01]  /*10d70*/  IMAD.MOV.U32 R10, RZ, RZ, R15 ;  /* 0x000000ffff0a7224 */ /* 0x000fe200078e000f */
[----:B------:R-:W-:Y:S01]  /*10d80*/  IABS R15, R13 ;  /* 0x0000000d000f7213 */ /* 0x000fe20000000000 */
[----:B------:R-:W-:Y:S02]  /*10d90*/  @!P5 IMAD.IADD R6, R6, 0x1, -R7 ;  /* 0x000000010606d824 */ /* 0x000fe400078e0a07 */
[----:B------:R-:W-:-:S03]  /*10da0*/  IMAD.HI.U32 R19, R8, R9, RZ ;  /* 0x0000000908137227 */ /* 0x000fc600078e00ff */
[----:B------:R-:W-:Y:S01]  /*10db0*/  ISETP.GT.U32.AND P5, PT, R7, R6, PT ;  /* 0x000000060700720c */ /* 0x000fe20003fa4070 */
[----:B------:R-:W-:-:S04]  /*10dc0*/  IMAD.HI.U32 R17, R8, R15, RZ ;  /* 0x0000000f08117227 */ /* 0x000fc800078e00ff */
[----:B------:R-:W-:-:S04]  /*10dd0*/  IMAD.HI.U32 R16, R8, R10, RZ ;  /* 0x0000000a08107227 */ /* 0x000fc800078e00ff */
[----:B------:R-:W-:Y:S02]  /*10de0*/  IMAD.MOV R19, RZ, RZ, -R19 ;  /* 0x000000ffff137224 */ /* 0x000fe400078e0a13 */
[----:B------:R-:W-:Y:S02]  /*10df0*/  IMAD.MOV R17, RZ, RZ, -R17 ;  /* 0x000000ffff117224 */ /* 0x000fe400078e0a11 */
[----:B------:R-:W-:Y:S02]  /*10e00*/  IMAD.MOV R16, RZ, RZ, -R16 ;  /* 0x000000ffff107224 */ /* 0x000fe400078e0a10 */
[----:B------:R-:W-:Y:S02]  /*10e10*/  IMAD R9, R7, R19, R9 ;  /* 0x0000001307097224 */ /* 0x000fe400078e0209 */
[----:B------:R-:W-:Y:S02]  /*10e20*/  IMAD.MOV.U32 R20, RZ, RZ, R18 ;  /* 0x000000ffff147224 */ /* 0x000fe400078e0012 */
[----:B------:R-:W-:Y:S01]  /*10e30*/  @!P6 IMAD.IADD R5, R5, 0x1, -R7 ;  /* 0x000000010505e824 */ /* 0x000fe200078e0a07 */
[----:B------:R-:W-:Y:S01]  /*10e40*/  ISETP.GE.AND P6, PT, R14, RZ, PT ;  /* 0x000000ff0e00720c */ /* 0x000fe20003fc6270 */
[----:B------:R-:W-:-:S02]  /*10e50*/  IMAD R15, R7, R17, R15 ;  /* 0x00000011070f7224 */ /* 0x000fc400078e020f */
[----:B------:R-:W-:Y:S02]  /*10e60*/  IMAD.MOV.U32 R18, RZ, RZ, R2 ;  /* 0x000000ffff127224 */ /* 0x000fe400078e0002 */
[C---:B------:R-:W-:Y:S02]  /*10e70*/  IMAD R10, R7.reuse, R16, R10 ;  /* 0x00000010070a7224 */ /* 0x040fe400078e020a */
[----:B------:R-:W-:Y:S01]  /*10e80*/  @!P0 IMAD.MOV R20, RZ, RZ, -R20 ;  /* 0x000000ffff148224 */ /* 0x000fe200078e0a14 */
[C---:B------:R-:W-:Y:S01]  /*10e90*/  ISETP.GT.U32.AND P0, PT, R7.reuse, R9, PT ;  /* 0x000000090700720c */ /* 0x040fe20003f04070 */
[----:B------:R-:W-:Y:S02]  /*10ea0*/  IMAD.MOV.U32 R2, RZ, RZ, R4 ;  /* 0x000000ffff027224 */ /* 0x000fe400078e0004 */
[----:B------:R-:W-:Y:S01]  /*10eb0*/  @!P4 IMAD.MOV R21, RZ, RZ, -R21 ;  /* 0x000000ffff15c224 */ /* 0x000fe200078e0a15 */
[C---:B------:R-:W-:Y:S01]  /*10ec0*/  ISETP.GT.U32.AND P4, PT, R7.reuse, R5, PT ;  /* 0x000000050700720c */ /* 0x040fe20003f84070 */
[--C-:B------:R-:W-:Y:S01]  /*10ed0*/  @!P5 IMAD.IADD R6, R6, 0x1, -R7.reuse ;  /* 0x000000010606d824 */ /* 0x100fe200078e0a07 */
[C---:B------:R-:W-:Y:S01]  /*10ee0*/  ISETP.GT.U32.AND P5, PT, R7.reuse, R15, PT ;  /* 0x0000000f0700720c */ /* 0x040fe20003fa4070 */
[----:B------:R-:W-:Y:S01]  /*10ef0*/  @!P3 IMAD.MOV R2, RZ, RZ, -R2 ;  /* 0x000000ffff02b224 */ /* 0x000fe200078e0a02 */
[----:B------:R-:W-:Y:S01]  /*10f00*/  ISETP.GT.U32.AND P3, PT, R7, R10, PT ;  /* 0x0000000a0700720c */ /* 0x000fe20003f64070 */
[----:B------:R-:W-:Y:S01]  /*10f10*/  VIADD R14, R3, 0x141 ;  /* 0x00000141030e7836 */ /* 0x000fe20000000000 */
[----:B------:R-:W-:Y:S01]  /*10f20*/  STL [R1+0x1b0], R21 ;  /* 0x0001b01501007387 */ /* 0x000fe20000100800 */
[----:B------:R-:W-:Y:S01]  /*10f30*/  @!P1 IMAD.MOV R18, RZ, RZ, -R18 ;  /* 0x000000ffff129224 */ /* 0x000fe200078e0a12 */
[----:B------:R-:W-:Y:S01]  /*10f40*/  ISETP.GE.AND P1, PT, R11, RZ, PT ;  /* 0x000000ff0b00720c */ /* 0x000fe20003f26270 */
[----:B------:R-:W-:Y:S01]  /*10f50*/  VIADD R11, R3, 0x142 ;  /* 0x00000142030b7836 */ /* 0x000fe20000000000 */
[----:B------:R-:W-:Y:S01]  /*10f60*/  IABS R16, R14 ;  /* 0x0000000e00107213 */ /* 0x000fe20000000000 */
[--C-:B------:R-:W-:Y:S01]  /*10f70*/  @!P0 IMAD.IADD R9, R9, 0x1, -R7.reuse ;  /* 0x0000000109098824 */ /* 0x100fe200078e0a07 */
[----:B------:R-:W-:Y:S01]  /*10f80*/  ISETP.GE.AND P0, PT, R13, RZ, PT ;  /* 0x000000ff0d00720c */ /* 0x000fe20003f06270 */
[--C-:B------:R-:W-:Y:S01]  /*10f90*/  @!P4 IMAD.IADD R5, R5, 0x1, -R7.reuse ;  /* 0x000000010505c824 */ /* 0x100fe200078e0a07 */
[----:B------:R-:W-:Y:S01]  /*10fa0*/  ISETP.GE.AND P4, PT, R12, RZ, PT ;  /* 0x000000ff0c00720c */ /* 0x000fe20003f86270 */
[--C-:B------:R-:W-:Y:S01]  /*10fb0*/  @!P5 IMAD.IADD R15, R15, 0x1, -R7.reuse ;  /* 0x000000010f0fd824 */ /* 0x100fe200078e0a07 */
[----:B------:R-:W-:Y:S01]  /*10fc0*/  IABS R12, R11 ;  /* 0x0000000b000c7213 */ /* 0x000fe20000000000 */
[----:B------:R-:W-:Y:S01]  /*10fd0*/  @!P3 IMAD.IADD R10, R10, 0x1, -R7 ;  /* 0x000000010a0ab824 */ /* 0x000fe200078e0a07 */
[C---:B------:R-:W-:Y:S01]  /*10fe0*/  ISETP.GT.U32.AND P3, PT, R7.reuse, R9, PT ;  /* 0x000000090700720c */ /* 0x040fe20003f64070 */
[----:B------:R-:W-:Y:S01]  /*10ff0*/  IMAD.HI.U32 R4, R8, R16, RZ ;  /* 0x0000001008047227 */ /* 0x000fe200078e00ff */
[----:B------:R-:W-:Y:S01]  /*11000*/  ISETP.GT.U32.AND P5, PT, R7, R15, PT ;  /* 0x0000000f0700720c */ /* 0x000fe20003fa4070 */
[----:B------:R-:W-:Y:S02]  /*11010*/  STL [R1+0x1b4], R20 ;  /* 0x0001b41401007387 */ /* 0x000fe40000100800 */
[----:B------:R-:W-:-:S02]  /*11020*/  IMAD.MOV.U32 R17, RZ, RZ, R5 ;  /* 0x000000ffff117224 */ /* 0x000fc400078e0005 */
[----:B------:R-:W-:Y:S01]  /*11030*/  IMAD.MOV.U32 R13, RZ, RZ, R6 ;  /* 0x000000ffff0d7224 */ /* 0x000fe200078e0006 */
[----:B------:R-:W-:Y:S01]  /*11040*/  STL [R1+0x60c], R18 ;  /* 0x00060c1201007387 */ /* 0x000fe20000100800 */
[----:B------:R-:W-:-:S03]  /*11050*/  IMAD.HI.U32 R6, R8, R12, RZ ;  /* 0x0000000c08067227 */ /* 0x000fc600078e00ff */
[----:B------:R0:W-:Y:S01]  /*11060*/  STL [R1+0x610], R2 ;  /* 0x0006100201007387 */ /* 0x0001e20000100800 */
[----:B------:R-:W-:Y:S02]  /*11070*/  IMAD.MOV R4, RZ, RZ, -R4 ;  /* 0x000000ffff047224 */ /* 0x000fe400078e0a04 */
[----:B------:R-:W-:Y:S01]  /*11080*/  @!P2 IMAD.MOV R17, RZ, RZ, -R17 ;  /* 0x000000ffff11a224 */ /* 0x000fe200078e0a11 */
[C---:B------:R-:W-:Y:S01]  /*11090*/  ISETP.GT.U32.AND P2, PT, R7.reuse, R10, PT ;  /* 0x0000000a0700720c */ /* 0x040fe20003f44070 */
[----:B------:R-:W-:Y:S02]  /*110a0*/  IMAD.MOV R6, RZ, RZ, -R6 ;  /* 0x000000ffff067224 */ /* 0x000fe400078e0a06 */
[C---:B------:R-:W-:Y:S01]  /*110b0*/  IMAD R4, R7.reuse, R4, R16 ;  /* 0x0000000407047224 */ /* 0x040fe200078e0210 */
[----:B------:R1:W-:Y:S01]  /*110c0*/  STL [R1+0x608], R17 ;  /* 0x0006081101007387 */ /* 0x0003e20000100800 */
[----:B------:R-:W-:Y:S02]  /*110d0*/  IMAD R6, R7, R6, R12 ;  /* 0x0000000607067224 */ /* 0x000fe400078e020c */
[--C-:B------:R-:W-:Y:S01]  /*110e0*/  @!P3 IMAD.IADD R9, R9, 0x1, -R7.reuse ;  /* 0x000000010909b824 */ /* 0x100fe200078e0a07 */
[----:B------:R-:W-:Y:S01]  /*110f0*/  ISETP.GT.U32.AND P3, PT, R7, R4, PT ;  /* 0x000000040700720c */ /* 0x000fe20003f64070 */
[----:B------:R-:W-:Y:S01]  /*11100*/  @!P5 IMAD.IADD R15, R15, 0x1, -R7 ;  /* 0x000000010f0fd824 */ /* 0x000fe200078e0a07 */
[----:B------:R-:W-:Y:S01]  /*11110*/  ISETP.GT.U32.AND P5, PT, R7, R6, PT ;  /* 0x000000060700720c */ /* 0x000fe20003fa4070 */
[----:B0-----:R-:W-:-:S02]  /*11120*/  VIADD R2, R3, 0x143 ;  /* 0x0000014303027836 */ /* 0x001fc40000000000 */
[----:B------:R-:W-:Y:S01]  /*11130*/  @!P2 IMAD.IADD R10, R10, 0x1, -R7 ;  /* 0x000000010a0aa824 */ /* 0x000fe200078e0a07 */
[----:B------:R-:W-:Y:S01]  /*11140*/  ISETP.GE.AND P2, PT, R11, RZ, PT ;  /* 0x000000ff0b00720c */ /* 0x000fe20003f46270 */
[----:B------:R-:W-:Y:S01]  /*11150*/  VIADD R11, R3, 0x144 ;  /* 0x00000144030b7836 */ /* 0x000fe20000000000 */
[----:B------:R-:W-:Y:S01]  /*11160*/  IABS R5, R2 ;  /* 0x0000000200057213 */ /* 0x000fe20000000000 */
[----:B------:R-:W-:Y:S01]  /*11170*/  @!P6 IMAD.MOV R13, RZ, RZ, -R13 ;  /* 0x000000ffff0de224 */ /* 0x000fe200078e0a0d */
[----:B------:R-:W-:Y:S01]  /*11180*/  ISETP.GE.AND P6, PT, R14, RZ, PT ;  /* 0x000000ff0e00720c */ /* 0x000fe20003fc6270 */
[----:B-1----:R-:W-:Y:S01]  /*11190*/  IMAD.MOV.U32 R17, RZ, RZ, R9 ;  /* 0x000000ffff117224 */ /* 0x002fe200078e0009 */
[----:B------:R-:W-:Y:S01]  /*111a0*/  IABS R14, R11 ;  /* 0x0000000b000e7213 */ /* 0x000fe20000000000 */
[--C-:B------:R-:W-:Y:S01]  /*111b0*/  @!P3 IMAD.IADD R4, R4, 0x1, -R7.reuse ;  /* 0x000000010404b824 */ /* 0x100fe200078e0a07 */
[----:B------:R-:W-:Y:S01]  /*111c0*/  ISETP.GE.AND P3, PT, R2, RZ, PT ;  /* 0x000000ff0200720c */ /* 0x000fe20003f66270 */
[----:B------:R-:W-:Y:S01]  /*111d0*/  IMAD.HI.U32 R16, R8, R5, RZ ;  /* 0x0000000508107227 */ /* 0x000fe200078e00ff */
[----:B------:R0:W-:Y:S03]  /*111e0*/  STL [R1+0x604], R13 ;  /* 0x0006040d01007387 */ /* 0x0001e60000100800 */
[----:B------:R-:W-:-:S02]  /*111f0*/  @!P5 IMAD.IADD R6, R6, 0x1, -R7 ;  /* 0x000000010606d824 */ /* 0x000fc400078e0a07 */
[----:B------:R-:W-:Y:S02]  /*11200*/  VIADD R12, R3, 0x145 ;  /* 0x00000145030c7836 */ /* 0x000fe40000000000 */
[----:B------:R-:W-:Y:S01]  /*11210*/  IMAD.MOV.U32 R9, RZ, RZ, R14 ;  /* 0x000000ffff097224 */ /* 0x000fe200078e000e */
[C---:B------:R-:W-:Y:S01]  /*11220*/  ISETP.GT.U32.AND P5, PT, R7.reuse, R6, PT ;  /* 0x000000060700720c */ /* 0x040fe20003fa4070 */
[----:B------:R-:W-:Y:S01]  /*11230*/  @!P1 IMAD.MOV R17, RZ, RZ, -R17 ;  /* 0x000000ffff119224 */ /* 0x000fe200078e0a11 */
[C---:B------:R-:W-:Y:S01]  /*11240*/  ISETP.GT.U32.AND P1, PT, R7.reuse, R4, PT ;  /* 0x000000040700720c */ /* 0x040fe20003f24070 */
[----:B------:R-:W-:Y:S01]  /*11250*/  IMAD.MOV R16, RZ, RZ, -R16 ;  /* 0x000000ffff107224 */ /* 0x000fe200078e0a10 */
[----:B0-----:R-:W-:Y:S01]  /*11260*/  IABS R13, R12 ;  /* 0x0000000c000d7213 */ /* 0x001fe20000000000 */
[----:B------:R-:W-:Y:S01]  /*11270*/  IMAD.HI.U32 R2, R8, R9, RZ ;  /* 0x0000000908027227 */ /* 0x000fe200078e00ff */
[----:B------:R0:W-:Y:S03]  /*11280*/  STL [R1+0x600], R17 ;  /* 0x0006001101007387 */ /* 0x0001e60000100800 */
[----:B------:R-:W-:-:S02]  /*11290*/  IMAD R5, R7, R16, R5 ;  /* 0x0000001007057224 */ /* 0x000fc400078e0205 */
[----:B------:R-:W-:Y:S02]  /*112a0*/  IMAD.MOV R2, RZ, RZ, -R2 ;  /* 0x000000ffff027224 */ /* 0x000fe400078e0a02 */
[----:B------:R-:W-:Y:S02]  /*112b0*/  IMAD.MOV.U32 R14, RZ, RZ, R15 ;  /* 0x000000ffff0e7224 */ /* 0x000fe400078e000f */
[----:B------:R-:W-:Y:S02]  /*112c0*/  IMAD R2, R7, R2, R9 ;  /* 0x0000000207027224 */ /* 0x000fe400078e0209 */
[----:B0-----:R-:W-:Y:S02]  /*112d0*/  IMAD.MOV.U32 R17, RZ, RZ, R10 ;  /* 0x000000ffff117224 */ /* 0x001fe400078e000a */
[----:B------:R-:W-:-:S04]  /*112e0*/  IMAD.HI.U32 R10, R8, R13, RZ ;  /* 0x0000000d080a7227 */ /* 0x000fc800078e00ff */
[----:B------:R-:W-:Y:S01]  /*112f0*/  @!P4 IMAD.MOV R17, RZ, RZ, -R17 ;  /* 0x000000ffff11c224 */ /* 0x000fe200078e0a11 */
[----:B------:R-:W-:Y:S01]  /*11300*/  ISETP.GT.U32.AND P4, PT, R7, R5, PT ;  /* 0x000000050700720c */ /* 0x000fe20003f84070 */
[----:B------:R-:W-:Y:S02]  /*11310*/  IMAD.MOV R10, RZ, RZ, -R10 ;  /* 0x000000ffff0a7224 */ /* 0x000fe400078e0a0a */
[--C-:B------:R-:W-:Y:S01]  /*11320*/  @!P1 IMAD.IADD R4, R4, 0x1, -R7.reuse ;  /* 0x0000000104049824 */ /* 0x100fe200078e0a07 */
[----:B------:R-:W-:Y:S01]  /*11330*/  STL [R1+0x5fc], R17 ;  /* 0x0005fc1101007387 */ /* 0x000fe20000100800 */
[----:B------:R-:W-:Y:S01]  /*11340*/  @!P0 IMAD.MOV R14, RZ, RZ, -R14 ;  /* 0x000000ffff0e8224 */ /* 0x000fe200078e0a0e */
[----:B------:R-:W-:Y:S01]  /*11350*/  ISETP.GE.AND P0, PT, R11, RZ, PT ;  /* 0x000000ff0b00720c */ /* 0x000fe20003f06270 */
[----:B------:R-:W-:Y:S01]  /*11360*/  @!P5 IMAD.IADD R6, R6, 0x1, -R7 ;  /* 0x000000010606d824 */ /* 0x000fe200078e0a07 */
[C---:B------:R-:W-:Y:S01]  /*11370*/  ISETP.GT.U32.AND P5, PT, R7.reuse, R2, PT ;  /* 0x000000020700720c */ /* 0x040fe20003fa4070 */
[----:B------:R-:W-:Y:S01]  /*11380*/  IMAD R11, R7, R10, R13 ;  /* 0x0000000a070b7224 */ /* 0x000fe200078e020d */
[----:B------:R0:W-:Y:S01]  /*11390*/  STL [R1+0x1d4], R14 ;  /* 0x0001d40e01007387 */ /* 0x0001e20000100800 */
[----:B------:R-:W-:Y:S01]  /*113a0*/  IMAD.MOV.U32 R16, RZ, RZ, R4 ;  /* 0x000000ffff107224 */ /* 0x000fe200078e0004 */
[----:B------:R-:W-:Y:S01]  /*113b0*/  ISETP.GE.AND P1, PT, R12, RZ, PT ;  /* 0x000000ff0c00720c */ /* 0x000fe20003f26270 */
[----:B------:R-:W-:-:S02]  /*113c0*/  @!P4 IMAD.IADD R5, R5, 0x1, -R7 ;  /* 0x000000010505c824 */ /* 0x000fc400078e0a07 */
[----:B------:R-:W-:Y:S01]  /*113d0*/  @!P6 IMAD.MOV R16, RZ, RZ, -R16 ;  /* 0x000000ffff10e224 */ /* 0x000fe200078e0a10 */
[----:B------:R-:W-:Y:S01]  /*113e0*/  ISETP.GT.U32.AND P6, PT, R7, R11, PT ;  /* 0x0000000b0700720c */ /* 0x000fe20003fc4070 */
[----:B------:R-:W-:Y:S01]  /*113f0*/  VIADD R10, R3, 0x147 ;  /* 0x00000147030a7836 */ /* 0x000fe20000000000 */
[----:B------:R-:W-:Y:S01]  /*11400*/  ISETP.GT.U32.AND P4, PT, R7, R5, PT ;  /* 0x000000050700720c */ /* 0x000fe20003f84070 */
[----:B------:R-:W-:Y:S01]  /*11410*/  IMAD.MOV.U32 R15, RZ, RZ, R6 ;  /* 0x000000ffff0f7224 */ /* 0x000fe200078e0006 */
[----:B------:R-:W-:Y:S01]  /*11420*/  STL [R1+0x1dc], R16 ;  /* 0x0001dc1001007387 */ /* 0x000fe20000100800 */
[C---:B0-----:R-:W-:Y:S01]  /*11430*/  VIADD R14, R3.reuse, 0x146 ;  /* 0x00000146030e7836 */ /* 0x041fe20000000000 */
[----:B------:R-:W-:Y:S01]  /*11440*/  IABS R13, R10 ;  /* 0x0000000a000d7213 */ /* 0x000fe20000000000 */
[----:B------:R-:W-:Y:S02]  /*11450*/  @!P5 IMAD.IADD R2, R2, 0x1, -R7 ;  /* 0x000000010202d824 */ /* 0x000fe400078e0a07 */
[----:B------:R-:W-:Y:S01]  /*11460*/  VIADD R9, R3, 0x148 ;  /* 0x0000014803097836 */ /* 0x000fe20000000000 */
[----:B------:R-:W-:Y:S01]  /*11470*/  IABS R12, R14 ;  /* 0x0000000e000c7213 */ /* 0x000fe20000000000 */
[----:B------:R-:W-:Y:S01]  /*11480*/  @!P2 IMAD.MOV R15, RZ, RZ, -R15 ;  /* 0x000000ffff0fa224 */ /* 0x000fe200078e0a0f */
[----:B------:R-:W-:Y:S01]  /*11490*/  ISETP.GT.U32.AND P5, PT, R7, R2, PT ;  /* 0x000000020700720c */ /* 0x000fe20003fa4070 */
[----:B------:R-:W-:Y:S01]  /*114a0*/  @!P6 IMAD.IADD R11, R11, 0x1, -R7 ;  /* 0x000000010b0be824 */ /* 0x000fe200078e0a07 */
[----:B------:R-:W-:Y:S01]  /*114b0*/  ISETP.GE.AND P2, PT, R14, RZ, PT ;  /* 0x000000ff0e00720c */ /* 0x000fe20003f46270 */
[----:B------:R-:W-:Y:S01]  /*114c0*/  IMAD.HI.U32 R6, R8, R12, RZ ;  /* 0x0000000c08067227 */ /* 0x000fe200078e00ff */
[----:B------:R-:W-:Y:S01]  /*114d0*/  IABS R4, R9 ;  /* 0x0000000900047213 */ /* 0x000fe20000000000 */
[----:B------:R0:W-:Y:S01]  /*114e0*/  STL [R1+0x5d8], R15 ;  /* 0x0005d80f01007387 */ /* 0x0001e20000100800 */
[----:B------:R-:W-:Y:S01]  /*114f0*/  ISETP.GT.U32.AND P6, PT, R7, R11, PT ;  /* 0x0000000b0700720c */ /* 0x000fe20003fc4070 */
[----:B------:R-:W-:-:S02]  /*11500*/  IMAD.MOV.U32 R14, RZ, RZ, R13 ;  /* 0x000000ffff0e7224 */ /* 0x000fc400078e000d */
[----:B------:R-:W-:Y:S02]  /*11510*/  IMAD.MOV R6, RZ, RZ, -R6 ;  /* 0x000000ffff067224 */ /* 0x000fe400078e0a06 */
[----:B------:R-:W-:Y:S01]  /*11520*/  @!P4 IMAD.IADD R5, R5, 0x1, -R7 ;  /* 0x000000010505c824 */ /* 0x000fe200078e0a07 */
[----:B------:R-:W-:Y:S01]  /*11530*/  ISETP.GE.AND P4, PT, R10, RZ, PT ;  /* 0x000000ff0a00720c */ /* 0x000fe20003f86270 */
[----:B------:R-:W-:-:S04]  /*11540*/  IMAD.HI.U32 R10, R8, R14, RZ ;  /* 0x0000000e080a7227 */ /* 0x000fc800078e00ff */
[----:B------:R-:W-:Y:S02]  /*11550*/  IMAD.MOV.U32 R13, RZ, RZ, R4 ;  /* 0x000000ffff0d7224 */ /* 0x000fe400078e0004 */
[C---:B------:R-:W-:Y:S02]  /*11560*/  IMAD R4, R7.reuse, R6, R12 ;  /* 0x0000000607047224 */ /* 0x040fe400078e020c */
[----:B------:R-:W-:Y:S02]  /*11570*/  IMAD.MOV R10, RZ, RZ, -R10 ;  /* 0x000000ffff0a7224 */ /* 0x000fe400078e0a0a */
[----:B------:R-:W-:Y:S01]  /*11580*/  @!P5 IMAD.IADD R2, R2, 0x1, -R7 ;  /* 0x000000010202d824 */ /* 0x000fe200078e0a07 */
[----:B------:R-:W-:Y:S01]  /*11590*/  ISETP.GT.U32.AND P5, PT, R7, R4, PT ;  /* 0x000000040700720c */ /* 0x000fe20003fa4070 */
[----:B0-----:R-:W-:-:S04]  /*115a0*/  IMAD.HI.U32 R15, R8, R13, RZ ;  /* 0x0000000d080f7227 */ /* 0x001fc800078e00ff */
[----:B------:R-:W-:Y:S02]  /*115b0*/  IMAD.MOV.U32 R16, RZ, RZ, R5 ;  /* 0x000000ffff107224 */ /* 0x000fe400078e0005 */
[----:B------:R-:W-:Y:S02]  /*115c0*/  IMAD R5, R7, R10, R14 ;  /* 0x0000000a07057224 */ /* 0x000fe400078e020e */
[----:B------:R-:W-:Y:S02]  /*115d0*/  IMAD.MOV.U32 R6, RZ, RZ, R2 ;  /* 0x000000ffff067224 */ /* 0x000fe400078e0002 */
[----:B------:R-:W-:Y:S02]  /*115e0*/  IMAD.MOV R15, RZ, RZ, -R15 ;  /* 0x000000ffff0f7224 */ /* 0x000fe400078e0a0f */
[----:B------:R-:W-:Y:S02]  /*115f0*/  @!P6 IMAD.IADD R11, R11, 0x1, -R7 ;  /* 0x000000010b0be824 */ /* 0x000fe400078e0a07 */
[----:B------:R-:W-:Y:S01]  /*11600*/  @!P0 IMAD.MOV R6, RZ, RZ, -R6 ;  /* 0x000000ffff068224 */ /* 0x000fe200078e0a06 */
        /* <DEDUP_REMOVED lines=9> */
[----:B------:R-:W-:Y:S02]  /*116a0*/  VIADD R13, R3, 0x14a ;  /* 0x0000014a030d7836 */ /* 0x000fe40000000000 */
[----:B------:R-:W-:Y:S01]  /*116b0*/  @!P0 IMAD.IADD R5, R5, 0x1, -R7 ;  /* 0x0000000105058824 */ /* 0x000fe200078e0a07 */
[----:B------:R-:W-:Y:S01]  /*116c0*/  ISETP.GT.U32.AND P5, PT, R7, R4, PT ;  /* 0x000000040700720c */ /* 0x000fe20003fa4070 */
[----:B------:R-:W-:Y:S01]  /*116d0*/  VIADD R15, R3, 0x14c ;  /* 0x0000014c030f7836 */ /* 0x000fe20000000000 */
[----:B------:R-:W-:Y:S01]  /*116e0*/  IABS R2, R13 ;  /* 0x0000000d00027213 */ /* 0x000fe20000000000 */
[----:B------:R1:W-:Y:S01]  /*116f0*/  STL [R1+0x5d0], R6 ;  /* 0x0005d00601007387 */ /* 0x0003e20000100800 */
[----:B------:R-:W-:Y:S01]  /*11700*/  ISETP.GT.U32.AND P0, PT, R7, R5, PT ;  /* 0x000000050700720c */ /* 0x000fe20003f04070 */
[----:B------:R-:W-:-:S02]  /*11710*/  VIADD R9, R3, 0x14b ;  /* 0x0000014b03097836 */ /* 0x000fc40000000000 */
[----:B0-----:R-:W-:Y:S01]  /*11720*/  VIADD R16, R3, 0x149 ;  /* 0x0000014903107836 */ /* 0x001fe20000000000 */
[----:B------:R0:W-:Y:S01]  /*11730*/  STL [R1+0x5cc], R18 ;  /* 0x0005cc1201007387 */ /* 0x0001e20000100800 */
[--C-:B------:R-:W-:Y:S01]  /*11740*/  @!P1 IMAD.IADD R12, R12, 0x1, -R7.reuse ;  /* 0x000000010c0c9824 */ /* 0x100fe200078e0a07 */
[----:B------:R-:W-:Y:S01]  /*11750*/  IABS R10, R9 ;  /* 0x00000009000a7213 */ /* 0x000fe20000000000 */
[----:B------:R-:W-:Y:S01]  /*11760*/  IMAD.HI.U32 R14, R8, R2, RZ ;  /* 0x00000002080e7227 */ /* 0x000fe200078e00ff */
[----:B------:R-:W-:Y:S02]  /*11770*/  ISETP.GE.AND P6, PT, R16, RZ, PT ;  /* 0x000000ff1000720c */ /* 0x000fe40003fc6270 */
[----:B------:R-:W-:Y:S01]  /*11780*/  IABS R16, R16 ;  /* 0x0000001000107213 */ /* 0x000fe20000000000 */
[----:B------:R-:W-:Y:S01]  /*11790*/  @!P5 IMAD.IADD R4, R4, 0x1, -R7 ;  /* 0x000000010404d824 */ /* 0x000fe200078e0a07 */
[----:B------:R-:W-:Y:S01]  /*117a0*/  ISETP.GT.U32.AND P1, PT, R7, R12, PT ;  /* 0x0000000c0700720c */ /* 0x000fe20003f24070 */
[----:B------:R-:W-:Y:S01]  /*117b0*/  IMAD.MOV R14, RZ, RZ, -R14 ;  /* 0x000000ffff0e7224 */ /* 0x000fe200078e0a0e */
[----:B------:R-:W-:Y:S01]  /*117c0*/  ISETP.GE.AND P5, PT, R13, RZ, PT ;  /* 0x000000ff0d00720c */ /* 0x000fe20003fa6270 */
[----:B------:R-:W-:Y:S01]  /*117d0*/  IMAD.HI.U32 R17, R8, R16, RZ ;  /* 0x0000001008117227 */ /* 0x000fe200078e00ff */
[----:B-1----:R-:W-:-:S03]  /*117e0*/  IABS R6, R15 ;  /* 0x0000000f00067213 */ /* 0x002fc60000000000 */
[----:B------:R-:W-:Y:S02]  /*117f0*/  IMAD.MOV R17, RZ, RZ, -R17 ;  /* 0x000000ffff117224 */ /* 0x000fe400078e0a11 */
[----:B------:R-:W-:Y:S02]  /*11800*/  @!P0 IMAD.IADD R5, R5, 0x1, -R7 ;  /* 0x0000000105058824 */ /* 0x000fe400078e0a07 */
[C---:B------:R-:W-:Y:S02]  /*11810*/  IMAD R13, R7.reuse, R17, R16 ;  /* 0x00000011070d7224 */ /* 0x040fe400078e0210 */
[C---:B------:R-:W-:Y:S02]  /*11820*/  IMAD R2, R7.reuse, R14, R2 ;  /* 0x0000000e07027224 */ /* 0x040fe400078e0202 */
[----:B------:R-:W-:Y:S01]  /*11830*/  IMAD.MOV.U32 R19, RZ, RZ, R4 ;  /* 0x000000ffff137224 */ /* 0x000fe200078e0004 */
[----:B------:R-:W-:Y:S01]  /*11840*/  ISETP.GT.U32.AND P0, PT, R7, R13, PT ;  /* 0x0000000d0700720c */ /* 0x000fe20003f04070 */
[----:B------:R-:W-:-:S04]  /*11850*/  IMAD.HI.U32 R14, R8, R6, RZ ;  /* 0x00000006080e7227 */ /* 0x000fc800078e00ff */
[----:B------:R-:W-:Y:S01]  /*11860*/  @!P2 IMAD.MOV R19, RZ, RZ, -R19 ;  /* 0x000000ffff13a224 */ /* 0x000fe200078e0a13 */
[C---:B------:R-:W-:Y:S01]  /*11870*/  ISETP.GT.U32.AND P2, PT, R7.reuse, R2, PT ;  /* 0x000000020700720c */ /* 0x040fe20003f44070 */
[----:B------:R-:W-:Y:S02]  /*11880*/  IMAD.MOV R14, RZ, RZ, -R14 ;  /* 0x000000ffff0e7224 */ /* 0x000fe400078e0a0e */
[----:B------:R-:W-:Y:S01]  /*11890*/  @!P1 IMAD.IADD R12, R12, 0x1, -R7 ;  /* 0x000000010c0c9824 */ /* 0x000fe200078e0a07 */
[----:B------:R-:W-:Y:S01]  /*118a0*/  STL [R1+0x800], R19 ;  /* 0x0008001301007387 */ /* 0x000fe20000100800 */
[----:B------:R-:W-:Y:S02]  /*118b0*/  IMAD R6, R7, R14, R6 ;  /* 0x0000000e07067224 */ /* 0x000fe400078e0206 */
[----:B------:R-:W-:Y:S02]  /*118c0*/  IMAD.MOV.U32 R17, RZ, RZ, R12 ;  /* 0x000000ffff117224 */ /* 0x000fe400078e000c */
[----:B------:R-:W-:-:S04]  /*118d0*/  IMAD.HI.U32 R11, R8, R10, RZ ;  /* 0x0000000a080b7227 */ /* 0x000fc800078e00ff */
[----:B0-----:R-:W-:Y:S02]  /*118e0*/  IMAD.MOV.U32 R18, RZ, RZ, R5 ;  /* 0x000000ffff127224 */ /* 0x001fe400078e0005 */
[----:B------:R-:W-:Y:S02]  /*118f0*/  @!P0 IMAD.IADD R13, R13, 0x1, -R7 ;  /* 0x000000010d0d8824 */ /* 0x000fe400078e0a07 */
[----:B------:R-:W-:Y:S01]  /*11900*/  @!P3 IMAD.MOV R17, RZ, RZ, -R17 ;  /* 0x000000ffff11b224 */ /* 0x000fe200078e0a11 */
[C---:B------:R-:W-:Y:S01]  /*11910*/  ISETP.GT.U32.AND P3, PT, R7.reuse, R6, PT ;  /* 0x000000060700720c */ /* 0x040fe20003f64070 */
[----:B------:R-:W-:Y:S01]  /*11920*/  IMAD.MOV R11, RZ, RZ, -R11 ;  /* 0x000000ffff0b7224 */ /* 0x000fe200078e0a0b */
[----:B------:R-:W-:Y:S01]  /*11930*/  ISETP.GT.U32.AND P0, PT, R7, R13, PT ;  /* 0x0000000d0700720c */ /* 0x000fe20003f04070 */
[----:B------:R-:W-:Y:S01]  /*11940*/  @!P4 IMAD.MOV R18, RZ, RZ, -R18 ;  /* 0x000000ffff12c224 */ /* 0x000fe200078e0a12 */
[----:B------:R-:W-:Y:S01]  /*11950*/  ISETP.GE.AND P4, PT, R9, RZ, PT ;  /* 0x000000ff0900720c */ /* 0x000fe20003f86270 */
[----:B------:R-:W-:-:S02]  /*11960*/  IMAD R5, R7, R11, R10 ;  /* 0x0000000b07057224 */ /* 0x000fc400078e020a */
[--C-:B------:R-:W-:Y:S01]  /*11970*/  @!P2 IMAD.IADD R2, R2, 0x1, -R7.reuse ;  /* 0x000000010202a824 */ /* 0x100fe200078e0a07 */
[----:B------:R-:W-:Y:S01]  /*11980*/  STL [R1+0x810], R18 ;  /* 0x0008101201007387 */ /* 0x000fe20000100800 */
[----:B------:R-:W-:Y:S01]  /*11990*/  VIADD R9, R3, 0x14d ;  /* 0x0000014d03097836 */ /* 0x000fe20000000000 */
[----:B------:R-:W-:Y:S01]  /*119a0*/  ISETP.GT.U32.AND P1, PT, R7, R5, PT ;  /* 0x000000050700720c */ /* 0x000fe20003f24070 */
[----:B------:R-:W-:Y:S01]  /*119b0*/  VIADD R10, R3, 0x14e ;  /* 0x0000014e030a7836 */ /* 0x000fe20000000000 */
[----:B------:R-:W-:Y:S01]  /*119c0*/  ISETP.GT.U32.AND P2, PT, R7, R2, PT ;  /* 0x000000020700720c */ /* 0x000fe20003f44070 */
[--C-:B------:R-:W-:Y:S01]  /*119d0*/  @!P3 IMAD.IADD R6, R6, 0x1, -R7.reuse ;  /* 0x000000010606b824 */ /* 0x100fe200078e0a07 */
[----:B------:R-:W-:Y:S01]  /*119e0*/  IABS R4, R9 ;  /* 0x0000000900047213 */ /* 0x000fe20000000000 */
[----:B------:R-:W-:Y:S01]  /*119f0*/  @!P0 IMAD.IADD R13, R13, 0x1, -R7 ;  /* 0x000000010d0d8824 */ /* 0x000fe200078e0a07 */
[----:B------:R-:W-:Y:S01]  /*11a00*/  IABS R12, R10 ;  /* 0x0000000a000c7213 */ /* 0x000fe20000000000 */
[----:B------:R0:W-:Y:S01]  /*11a10*/  STL [R1+0x1b8], R17 ;  /* 0x0001b81101007387 */ /* 0x0001e20000100800 */
[----:B------:R-:W-:Y:S01]  /*11a20*/  ISETP.GE.AND P0, PT, R15, RZ, PT ;  /* 0x000000ff0f00720c */ /* 0x000fe20003f06270 */
[----:B------:R-:W-:Y:S01]  /*11a30*/  IMAD.HI.U32 R16, R8, R4, RZ ;  /* 0x0000000408107227 */ /* 0x000fe200078e00ff */
[----:B------:R-:W-:-:S03]  /*11a40*/  ISETP.GT.U32.AND P3, PT, R7, R6, PT ;  /* 0x000000060700720c */ /* 0x000fc60003f64070 */
[----:B------:R-:W-:Y:S02]  /*11a50*/  IMAD.MOV R16, RZ, RZ, -R16 ;  /* 0x000000ffff107224 */ /* 0x000fe400078e0a10 */
[----:B------:R-:W-:-:S04]  /*11a60*/  IMAD.HI.U32 R15, R8, R12, RZ ;  /* 0x0000000c080f7227 */ /* 0x000fc800078e00ff */
[--C-:B------:R-:W-:Y:S02]  /*11a70*/  @!P1 IMAD.IADD R5, R5, 0x1, -R7.reuse ;  /* 0x0000000105059824 */ /* 0x100fe400078e0a07 */
[----:B------:R-:W-:Y:S02]  /*11a80*/  @!P2 IMAD.IADD R2, R2, 0x1, -R7 ;  /* 0x000000010202a824 */ /* 0x000fe400078e0a07 */
[C---:B------:R-:W-:Y:S01]  /*11a90*/  IMAD R4, R7.reuse, R16, R4 ;  /* 0x0000001007047224 */ /* 0x040fe200078e0204 */
[C---:B------:R-:W-:Y:S01]  /*11aa0*/  ISETP.GT.U32.AND P1, PT, R7.reuse, R5, PT ;  /* 0x000000050700720c */ /* 0x040fe20003f24070 */
[----:B------:R-:W-:Y:S02]  /*11ab0*/  IMAD.MOV R15, RZ, RZ, -R15 ;  /* 0x000000ffff0f7224 */ /* 0x000fe400078e0a0f */
[----:B0-----:R-:W-:Y:S01]  /*11ac0*/  IMAD.MOV.U32 R17, RZ, RZ, R2 ;  /* 0x000000ffff117224 */ /* 0x001fe200078e0002 */
[C---:B------:R-:W-:Y:S01]  /*11ad0*/  ISETP.GT.U32.AND P2, PT, R7.reuse, R4, PT ;  /* 0x000000040700720c */ /* 0x040fe20003f44070 */
[----:B------:R-:W-:-:S02]  /*11ae0*/  IMAD R2, R7, R15, R12 ;  /* 0x0000000f07027224 */ /* 0x000fc400078e020c */
[----:B------:R-:W-:Y:S02]  /*11af0*/  @!P3 IMAD.IADD R6, R6, 0x1, -R7 ;  /* 0x000000010606b824 */ /* 0x000fe400078e0a07 */
[----:B------:R-:W-:Y:S01]  /*11b00*/  IMAD.MOV.U32 R18, RZ, RZ, R13 ;  /* 0x000000ffff127224 */ /* 0x000fe200078e000d */
[----:B------:R-:W-:Y:S01]  /*11b10*/  ISETP.GT.U32.AND P3, PT, R7, R2, PT ;  /* 0x000000020700720c */ /* 0x000fe20003f64070 */
[----:B------:R-:W-:Y:S02]  /*11b20*/  IMAD.MOV.U32 R16, RZ, RZ, R6 ;  /* 0x000000ffff107224 */ /* 0x000fe400078e0006 */
[----:B------:R-:W-:Y:S01]  /*11b30*/  @!P6 IMAD.MOV R18, RZ, RZ, -R18 ;  /* 0x000000ffff12e224 */ /* 0x000fe200078e0a12 */
[----:B------:R-:W-:Y:S01]  /*11b40*/  ISETP.GE.AND P6, PT, R9, RZ, PT ;  /* 0x000000ff0900720c */ /* 0x000fe20003fc6270 */
[--C-:B------:R-:W-:Y:S02]  /*11b50*/  @!P1 IMAD.IADD R5, R5, 0x1, -R7.reuse ;  /* 0x0000000105059824 */ /* 0x100fe400078e0a07 */
[----:B------:R-:W-:Y:S01]  /*11b60*/  @!P2 IMAD.IADD R4, R4, 0x1, -R7 ;  /* 0x000000010404a824 */ /* 0x000fe200078e0a07 */
[----:B------:R0:W-:Y:S01]  /*11b70*/  STL [R1+0x1bc], R18 ;  /* 0x0001bc1201007387 */ /* 0x0001e20000100800 */
[----:B------:R-:W-:-:S02]  /*11b80*/  VIADD R9, R3, 0x150 ;  /* 0x0000015003097836 */ /* 0x000fc40000000000 */
[----:B------:R-:W-:Y:S01]  /*11b90*/  VIADD R11, R3, 0x14f ;  /* 0x0000014f030b7836 */ /* 0x000fe20000000000 */
[C---:B------:R-:W-:Y:S01]  /*11ba0*/  ISETP.GT.U32.AND P2, PT, R7.reuse, R4, PT ;  /* 0x000000040700720c */ /* 0x040fe20003f44070 */
[----:B------:R-:W-:Y:S01]  /*11bb0*/  @!P3 IMAD.IADD R2, R2, 0x1, -R7 ;  /* 0x000000010202b824 */ /* 0x000fe200078e0a07 */
[----:B------:R-:W-:Y:S01]  /*11bc0*/  IABS R6, R9 ;  /* 0x0000000900067213 */ /* 0x000fe20000000000 */
[----:B------:R-:W-:Y:S01]  /*11bd0*/  @!P5 IMAD.MOV R17, RZ, RZ, -R17 ;  /* 0x000000ffff11d224 */ /* 0x000fe200078e0a11 */
[----:B------:R-:W-:Y:S01]  /*11be0*/  IABS R14, R11 ;  /* 0x0000000b000e7213 */ /* 0x000fe20000000000 */
[----:B------:R-:W-:Y:S01]  /*11bf0*/  @!P0 IMAD.MOV R16, RZ, RZ, -R16 ;  /* 0x000000ffff108224 */ /* 0x000fe200078e0a10 */
[----:B------:R-:W-:Y:S01]  /*11c00*/  ISETP.GT.U32.AND P3, PT, R7, R2, PT ;  /* 0x000000020700720c */ /* 0x000fe20003f64070 */
[----:B0-----:R-:W-:Y:S01]  /*11c10*/  IMAD.MOV.U32 R18, RZ, RZ, R5 ;  /* 0x000000ffff127224 */ /* 0x001fe200078e0005 */
[----:B------:R-:W-:Y:S01]  /*11c20*/  ISETP.GE.AND P1, PT, R11, RZ, PT ;  /* 0x000000ff0b00720c */ /* 0x000fe20003f26270 */
[----:B------:R-:W-:Y:S01]  /*11c30*/  VIADD R5, R3, 0x151 ;  /* 0x0000015103057836 */ /* 0x000fe20000000000 */
[----:B------:R-:W-:Y:S01]  /*11c40*/  STL [R1+0x820], R17 ;  /* 0x0008201101007387 */ /* 0x000fe20000100800 */
[----:B------:R-:W-:Y:S01]  /*11c50*/  IMAD.HI.U32 R12, R8, R6, RZ ;  /* 0x00000006080c7227 */ /* 0x000fe200078e00ff */
[----:B------:R-:W-:-:S02]  /*11c60*/  ISETP.GE.AND P5, PT, R10, RZ, PT ;  /* 0x000000ff0a00720c */ /* 0x000fc40003fa6270 */
[----:B------:R-:W-:Y:S01]  /*11c70*/  IABS R15, R5 ;  /* 0x00000005000f7213 */ /* 0x000fe20000000000 */
[----:B------:R-:W-:Y:S01]  /*11c80*/  IMAD.MOV R12, RZ, RZ, -R12 ;  /* 0x000000ffff0c7224 */ /* 0x000fe200078e0a0c */
[----:B------:R-:W-:Y:S01]  /*11c90*/  ISETP.GE.AND P0, PT, R5, RZ, PT ;  /* 0x000000ff0500720c */ /* 0x000fe20003f06270 */
[----:B------:R-:W-:Y:S01]  /*11ca0*/  @!P4 IMAD.MOV R18, RZ, RZ, -R18 ;  /* 0x000000ffff12c224 */ /* 0x000fe200078e0a12 */
[----:B------:R-:W-:Y:S01]  /*11cb0*/  ISETP.GE.AND P4, PT, R9, RZ, PT ;  /* 0x000000ff0900720c */ /* 0x000fe20003f86270 */
[----:B------:R-:W-:-:S03]  /*11cc0*/  IMAD.HI.U32 R11, R8, R15, RZ ;  /* 0x0000000f080b7227 */ /* 0x000fc600078e00ff */
[----:B------:R-:W-:Y:S01]  /*11cd0*/  STL [R1+0x830], R18 ;  /* 0x0008301201007387 */ /* 0x000fe20000100800 */
[----:B------:R-:W-:Y:S02]  /*11ce0*/  @!P2 IMAD.IADD R4, R4, 0x1, -R7 ;  /* 0x000000010404a824 */ /* 0x000fe400078e0a07 */
[----:B------:R-:W-:Y:S01]  /*11cf0*/  IMAD.MOV R11, RZ, RZ, -R11 ;  /* 0x000000ffff0b7224 */ /* 0x000fe200078e0a0b */
[----:B------:R0:W-:Y:S01]  /*11d00*/  STL [R1+0x840], R16 ;  /* 0x0008401001007387 */ /* 0x0001e20000100800 */
[C---:B------:R-:W-:Y:S02]  /*11d10*/  IMAD R6, R7.reuse, R12, R6 ;  /* 0x0000000c07067224 */ /* 0x040fe400078e0206 */
[C---:B------:R-:W-:Y:S02]  /*11d20*/  IMAD R15, R7.reuse, R11, R15 ;  /* 0x0000000b070f7224 */ /* 0x040fe400078e020f */
[----:B------:R-:W-:Y:S01]  /*11d30*/  @!P3 IMAD.IADD R2, R2, 0x1, -R7 ;  /* 0x000000010202b824 */ /* 0x000fe200078e0a07 */
[----:B------:R-:W-:Y:S01]  /*11d40*/  ISETP.GT.U32.AND P3, PT, R7, R6, PT ;  /* 0x000000060700720c */ /* 0x000fe20003f64070 */
[----:B------:R-:W-:-:S04]  /*11d50*/  IMAD.HI.U32 R13, R8, R14, RZ ;  /* 0x0000000e080d7227 */ /* 0x000fc800078e00ff */
[----:B0-----:R-:W-:Y:S02]  /*11d60*/  IMAD.MOV.U32 R16, RZ, RZ, R4 ;  /* 0x000000ffff107224 */ /* 0x001fe400078e0004 */
[----:B------:R-:W-:Y:S02]  /*11d70*/  VIADD R5, R3, 0x152 ;  /* 0x0000015203057836 */ /* 0x000fe40000000000 */
[----:B------:R-:W-:Y:S01]  /*11d80*/  @!P6 IMAD.MOV R16, RZ, RZ, -R16 ;  /* 0x000000ffff10e224 */ /* 0x000fe200078e0a10 */
[----:B------:R-:W-:Y:S01]  /*11d90*/  ISETP.GT.U32.AND P6, PT, R7, R15, PT ;  /* 0x0000000f0700720c */ /* 0x000fe20003fc4070 */
[----:B------:R-:W-:Y:S01]  /*11da0*/  IMAD.MOV R13, RZ, RZ, -R13 ;  /* 0x000000ffff0d7224 */ /* 0x000fe200078e0a0d */
[----:B------:R-:W-:Y:S01]  /*11db0*/  IABS R10, R5 ;  /* 0x00000005000a7213 */ /* 0x000fe20000000000 */
[----:B------:R-:W-:Y:S01]  /*11dc0*/  VIADD R9, R3, 0x153 ;  /* 0x0000015303097836 */ /* 0x000fe20000000000 */
[----:B------:R0:W-:Y:S01]  /*11dd0*/  STL [R1+0x850], R16 ;  /* 0x0008501001007387 */ /* 0x0001e20000100800 */
[----:B------:R-:W-:-:S02]  /*11de0*/  @!P3 IMAD.IADD R6, R6, 0x1, -R7 ;  /* 0x000000010606b824 */ /* 0x000fc400078e0a07 */
[C---:B------:R-:W-:Y:S01]  /*11df0*/  IMAD R17, R7.reuse, R13, R14 ;  /* 0x0000000d07117224 */ /* 0x040fe200078e020e */
[----:B------:R-:W-:Y:S01]  /*11e00*/  IABS R13, R9 ;  /* 0x00000009000d7213 */ /* 0x000fe20000000000 */
[C---:B------:R-:W-:Y:S01]  /*11e10*/  IMAD.HI.U32 R11, R8.reuse, R10, RZ ;  /* 0x0000000a080b7227 */ /* 0x040fe200078e00ff */
[C---:B------:R-:W-:Y:S02]  /*11e20*/  ISETP.GT.U32.AND P3, PT, R7.reuse, R6, PT ;  /* 0x000000060700720c */ /* 0x040fe40003f64070 */
[----:B------:R-:W-:Y:S01]  /*11e30*/  ISETP.GT.U32.AND P2, PT, R7, R17, PT ;  /* 0x000000110700720c */ /* 0x000fe20003f44070 */
[----:B------:R-:W-:Y:S02]  /*11e40*/  @!P6 IMAD.IADD R15, R15, 0x1, -R7 ;  /* 0x000000010f0fe824 */ /* 0x000fe400078e0a07 */
[----:B------:R-:W-:-:S03]  /*11e50*/  IMAD.HI.U32 R12, R8, R13, RZ ;  /* 0x0000000d080c7227 */ /* 0x000fc600078e00ff */
[----:B------:R-:W-:Y:S01]  /*11e60*/  ISETP.GT.U32.AND P6, PT, R7, R15, PT ;  /* 0x0000000f0700720c */ /* 0x000fe20003fc4070 */
[----:B------:R-:W-:Y:S02]  /*11e70*/  IMAD.MOV R11, RZ, RZ, -R11 ;  /* 0x000000ffff0b7224 */ /* 0x000fe400078e0a0b */
[----:B------:R-:W-:Y:S02]  /*11e80*/  IMAD.MOV.U32 R14, RZ, RZ, R2 ;  /* 0x000000ffff0e7224 */ /* 0x000fe400078e0002 */
[----:B0-----:R-:W-:Y:S02]  /*11e90*/  VIADD R16, R3, 0x154 ;  /* 0x0000015403107836 */ /* 0x001fe40000000000 */
[----:B------:R-:W-:Y:S02]  /*11ea0*/  IMAD.MOV R12, RZ, RZ, -R12 ;  /* 0x000000ffff0c7224 */ /* 0x000fe400078e0a0c */
[----:B------:R-:W-:Y:S01]  /*11eb0*/  @!P5 IMAD.MOV R14, RZ, RZ, -R14 ;  /* 0x000000ffff0ed224 */ /* 0x000fe200078e0a0e */
[----:B------:R-:W-:Y:S01]  /*11ec0*/  ISETP.GE.AND P5, PT, R5, RZ, PT ;  /* 0x000000ff0500720c */ /* 0x000fe20003fa6270 */
[----:B------:R-:W-:Y:S01]  /*11ed0*/  IMAD R2, R7, R11, R10 ;  /* 0x0000000b07027224 */ /* 0x000fe200078e020a */
[----:B------:R-:W-:Y:S01]  /*11ee0*/  IABS R10, R16 ;  /* 0x00000010000a7213 */ /* 0x000fe20000000000 */
[----:B------:R-:W-:Y:S01]  /*11ef0*/  VIADD R4, R3, 0x155 ;  /* 0x0000015503047836 */ /* 0x000fe20000000000 */
[----:B------:R0:W-:Y:S01]  /*11f00*/  STL [R1+0x860], R14 ;  /* 0x0008600e01007387 */ /* 0x0001e20000100800 */
[----:B------:R-:W-:-:S02]  /*11f10*/  IMAD R13, R7, R12, R13 ;  /* 0x0000000c070d7224 */ /* 0x000fc400078e020d */
[--C-:B------:R-:W-:Y:S01]  /*11f20*/  @!P3 IMAD.IADD R6, R6, 0x1, -R7.reuse ;  /* 0x000000010606b824 */ /* 0x100fe200078e0a07 */
[----:B------:R-:W-:Y:S01]  /*11f30*/  IABS R22, R4 ;  /* 0x0000000400167213 */ /* 0x000fe20000000000 */
[--C-:B------:R-:W-:Y:S01]  /*11f40*/  @!P6 IMAD.IADD R15, R15, 0x1, -R7.reuse ;  /* 0x000000010f0fe824 */ /* 0x100fe200078e0a07 */
[----:B------:R-:W-:Y:S01]  /*11f50*/  ISETP.GT.U32.AND P3, PT, R7, R2, PT ;  /* 0x000000020700720c */ /* 0x000fe20003f64070 */
[----:B------:R-:W-:Y:S01]  /*11f60*/  @!P2 IMAD.IADD R17, R17, 0x1, -R7 ;  /* 0x000000011111a824 */ /* 0x000fe200078e0a07 */
[----:B------:R-:W-:Y:S01]  /*11f70*/  ISETP.GT.U32.AND P6, PT, R7, R13, PT ;  /* 0x0000000d0700720c */ /* 0x000fe20003fc4070 */
[----:B------:R-:W-:-:S03]  /*11f80*/  IMAD.HI.U32 R21, R8, R22, RZ ;  /* 0x0000001608157227 */ /* 0x000fc600078e00ff */
[----:B------:R-:W-:Y:S01]  /*11f90*/  ISETP.GT.U32.AND P2, PT, R7, R17, PT ;  /* 0x000000110700720c */ /* 0x000fe20003f44070 */
[----:B0-----:R-:W-:-:S04]  /*11fa0*/  IMAD.HI.U32 R14, R8, R10, RZ ;  /* 0x0000000a080e7227 */ /* 0x001fc800078e00ff */
[----:B------:R-:W-:Y:S02]  /*11fb0*/  IMAD.MOV R14, RZ, RZ, -R14 ;  /* 0x000000ffff0e7224 */ /* 0x000fe400078e0a0e */
[----:B------:R-:W-:Y:S02]  /*11fc0*/  IMAD.MOV R21, RZ, RZ, -R21 ;  /* 0x000000ffff157224 */ /* 0x000fe400078e0a15 */
[----:B------:R-:W-:Y:S02]  /*11fd0*/  IMAD R10, R7, R14, R10 ;  /* 0x0000000e070a7224 */ /* 0x000fe400078e020a */
[----:B------:R-:W-:Y:S02]  /*11fe0*/  VIADD R19, R3, 0x156 ;  /* 0x0000015603137836 */ /* 0x000fe40000000000 */
[--C-:B------:R-:W-:Y:S01]  /*11ff0*/  @!P3 IMAD.IADD R2, R2, 0x1, -R7.reuse ;  /* 0x000000010202b824 */ /* 0x100fe200078e0a07 */
[C---:B------:R-:W-:Y:S01]  /*12000*/  ISETP.GT.U32.AND P3, PT, R7.reuse, R10, PT ;  /* 0x0000000a0700720c */ /* 0x040fe20003f64070 */
[----:B------:R-:W-:Y:S01]  /*12010*/  IMAD R21, R7, R21, R22 ;  /* 0x0000001507157224 */ /* 0x000fe200078e0216 */
[----:B------:R-:W-:Y:S01]  /*12020*/  IABS R20, R19 ;  /* 0x0000001300147213 */ /* 0x000fe20000000000 */
[----:B------:R-:W-:-:S02]  /*12030*/  @!P6 IMAD.IADD R13, R13, 0x1, -R7 ;  /* 0x000000010d0de824 */ /* 0x000fc400078e0a07 */
[----:B------:R-:W-:Y:S01]  /*12040*/  VIADD R5, R3, 0x157 ;  /* 0x0000015703057836 */ /* 0x000fe20000000000 */
[----:B------:R-:W-:Y:S01]  /*12050*/  ISETP.GT.U32.AND P6, PT, R7, R21, PT ;  /* 0x000000150700720c */ /* 0x000fe20003fc4070 */
[----:B------:R-:W-:-:S04]  /*12060*/  IMAD.HI.U32 R23, R8, R20, RZ ;  /* 0x0000001408177227 */ /* 0x000fc800078e00ff */
[----:B------:R-:W-:Y:S02]  /*12070*/  VIADD R12, R3, 0x158 ;  /* 0x00000158030c7836 */ /* 0x000fe40000000000 */
[----:B------:R-:W-:Y:S01]  /*12080*/  @!P2 IMAD.IADD R17, R17, 0x1, -R7 ;  /* 0x000000011111a824 */ /* 0x000fe200078e0a07 */
[----:B------:R-:W-:Y:S01]  /*12090*/  ISETP.GE.AND P2, PT, R9, RZ, PT ;  /* 0x000000ff0900720c */ /* 0x000fe20003f46270 */
[----:B------:R-:W-:Y:S01]  /*120a0*/  IMAD.MOV R23, RZ, RZ, -R23 ;  /* 0x000000ffff177224 */ /* 0x000fe200078e0a17 */
[----:B------:R-:W-:Y:S01]  /*120b0*/  IABS R9, R5 ;  /* 0x0000000500097213 */ /* 0x000fe20000000000 */
[----:B------:R-:W-:Y:S01]  /*120c0*/  @!P3 IMAD.IADD R10, R10, 0x1, -R7 ;  /* 0x000000010a0ab824 */ /* 0x000fe200078e0a07 */
[----:B------:R-:W-:Y:S01]  /*120d0*/  IABS R11, R12 ;  /* 0x0000000c000b7213 */ /* 0x000fe20000000000 */
[C---:B------:R-:W-:Y:S01]  /*120e0*/  IMAD R20, R7.reuse, R23, R20 ;  /* 0x0000001707147224 */ /* 0x040fe200078e0214 */
[----:B------:R-:W-:Y:S01]  /*120f0*/  ISETP.GT.U32.AND P3, PT, R7, R2, PT ;  /* 0x000000020700720c */ /* 0x000fe20003f64070 */
[----:B------:R-:W-:-:S02]  /*12100*/  IMAD.MOV.U32 R24, RZ, RZ, R17 ;  /* 0x000000ffff187224 */ /* 0x000fc400078e0011 */
[----:B------:R-:W-:Y:S01]  /*12110*/  @!P6 IMAD.IADD R21, R21, 0x1, -R7 ;  /* 0x000000011515e824 */ /* 0x000fe200078e0a07 */
[----:B------:R-:W-:Y:S01]  /*12120*/  ISETP.GT.U32.AND P6, PT, R7, R10, PT ;  /* 0x0000000a0700720c */ /* 0x000fe20003fc4070 */
[----:B------:R-:W-:-:S04]  /*12130*/  IMAD.HI.U32 R18, R8, R9, RZ ;  /* 0x0000000908127227 */ /* 0x000fc800078e00ff */
[----:B------:R-:W-:-:S04]  /*12140*/  IMAD.HI.U32 R14, R8, R11, RZ ;  /* 0x0000000b080e7227 */ /* 0x000fc800078e00ff */
[----:B------:R-:W-:Y:S01]  /*12150*/  @!P0 IMAD.MOV R15, RZ, RZ, -R15 ;  /* 0x000000ffff0f8224 */ /* 0x000fe200078e0a0f */
[C---:B------:R-:W-:Y:S01]  /*12160*/  ISETP.GT.U32.AND P0, PT, R7.reuse, R20, PT ;  /* 0x000000140700720c */ /* 0x040fe20003f04070 */
[----:B------:R-:W-:Y:S01]  /*12170*/  @!P1 IMAD.MOV R24, RZ, RZ, -R24 ;  /* 0x000000ffff189224 */ /* 0x000fe200078e0a18 */
[C---:B------:R-:W-:Y:S01]  /*12180*/  ISETP.GT.U32.AND P1, PT, R7.reuse, R13, PT ;  /* 0x0000000d0700720c */ /* 0x040fe20003f24070 */
[----:B------:R-:W-:Y:S02]  /*12190*/  IMAD.MOV R18, RZ, RZ, -R18 ;  /* 0x000000ffff127224 */ /* 0x000fe400078e0a12 */
[----:B------:R-:W-:Y:S01]  /*121a0*/  IMAD.MOV R14, RZ, RZ, -R14 ;  /* 0x000000ffff0e7224 */ /* 0x000fe200078e0a0e */
[----:B------:R-:W-:Y:S01]  /*121b0*/  STL [R1+0x870], R24 ;  /* 0x0008701801007387 */ /* 0x000fe20000100800 */
[----:B------:R-:W-:Y:S02]  /*121c0*/  IMAD.MOV.U32 R22, RZ, RZ, R6 ;  /* 0x000000ffff167224 */ /* 0x000fe400078e0006 */
[----:B------:R-:W-:-:S02]  /*121d0*/  IMAD R9, R7, R18, R9 ;  /* 0x0000001207097224 */ /* 0x000fc400078e0209 */
[----:B------:R-:W-:Y:S02]  /*121e0*/  IMAD R11, R7, R14, R11 ;  /* 0x0000000e070b7224 */ /* 0x000fe400078e020b */
[----:B------:R-:W-:Y:S02]  /*121f0*/  VIADD R17, R3, 0x15a ;  /* 0x0000015a03117836 */ /* 0x000fe40000000000 */
[----:B------:R-:W-:Y:S01]  /*12200*/  @!P4 IMAD.MOV R22, RZ, RZ, -R22 ;  /* 0x000000ffff16c224 */ /* 0x000fe200078e0a16 */
[C---:B------:R-:W-:Y:S01]  /*12210*/  ISETP.GT.U32.AND P4, PT, R7.reuse, R21, PT ;  /* 0x000000150700720c */ /* 0x040fe20003f84070 */
[--C-:B------:R-:W-:Y:S01]  /*12220*/  @!P3 IMAD.IADD R2, R2, 0x1, -R7.reuse ;  /* 0x000000010202b824 */ /* 0x100fe200078e0a07 */
[C---:B------:R-:W-:Y:S01]  /*12230*/  ISETP.GT.U32.AND P3, PT, R7.reuse, R9, PT ;  /* 0x000000090700720c */ /* 0x040fe20003f64070 */
[--C-:B------:R-:W-:Y:S01]  /*12240*/  @!P6 IMAD.IADD R10, R10, 0x1, -R7.reuse ;  /* 0x000000010a0ae824 */ /* 0x100fe200078e0a07 */
[----:B------:R-:W-:Y:S01]  /*12250*/  ISETP.GT.U32.AND P6, PT, R7, R11, PT ;  /* 0x0000000b0700720c */ /* 0x000fe20003fc4070 */
[----:B------:R-:W-:Y:S01]  /*12260*/  VIADD R18, R3, 0x159 ;  /* 0x0000015903127836 */ /* 0x000fe20000000000 */
[----:B------:R-:W-:Y:S01]  /*12270*/  IABS R6, R17 ;  /* 0x0000001100067213 */ /* 0x000fe20000000000 */
[--C-:B------:R-:W-:Y:S01]  /*12280*/  @!P0 IMAD.IADD R20, R20, 0x1, -R7.reuse ;  /* 0x0000000114148824 */ /* 0x100fe200078e0a07 */
[----:B------:R0:W-:Y:S01]  /*12290*/  STL [R1+0x1a0], R22 ;  /* 0x0001a01601007387 */ /* 0x0001e20000100800 */
[----:B------:R-:W-:Y:S01]  /*122a0*/  IMAD.MOV.U32 R23, RZ, RZ, R2 ;  /* 0x000000ffff177224 */ /* 0x000fe200078e0002 */
[----:B------:R-:W-:Y:S01]  /*122b0*/  IABS R14, R18 ;  /* 0x00000012000e7213 */ /* 0x000fe20000000000 */
[----:B------:R-:W-:Y:S01]  /*122c0*/  @!P1 IMAD.IADD R13, R13, 0x1, -R7 ;  /* 0x000000010d0d9824 */ /* 0x000fe200078e0a07 */
[----:B------:R-:W-:Y:S01]  /*122d0*/  ISETP.GE.AND P1, PT, R16, RZ, PT ;  /* 0x000000ff1000720c */ /* 0x000fe20003f26270 */
[----:B------:R-:W-:Y:S01]  /*122e0*/  @!P5 IMAD.MOV R23, RZ, RZ, -R23 ;  /* 0x000000ffff17d224 */ /* 0x000fe200078e0a17 */
[----:B------:R-:W-:Y:S01]  /*122f0*/  ISETP.GT.U32.AND P5, PT, R7, R20, PT ;  /* 0x000000140700720c */ /* 0x000fe20003fa4070 */
[----:B------:R-:W-:Y:S01]  /*12300*/  IMAD.HI.U32 R16, R8, R6, RZ ;  /* 0x0000000608107227 */ /* 0x000fe200078e00ff */
[----:B------:R1:W-:Y:S01]  /*12310*/  STL [R1+0x19c], R15 ;  /* 0x00019c0f01007387 */ /* 0x0003e20000100800 */
[----:B------:R-:W-:-:S02]  /*12320*/  ISETP.GE.AND P0, PT, R19, RZ, PT ;  /* 0x000000ff1300720c */ /* 0x000fc40003f06270 */
[----:B------:R-:W-:Y:S01]  /*12330*/  @!P4 IMAD.IADD R21, R21, 0x1, -R7 ;  /* 0x000000011515c824 */ /* 0x000fe200078e0a07 */
[----:B------:R-:W-:Y:S01]  /*12340*/  ISETP.GE.AND P4, PT, R4, RZ, PT ;  /* 0x000000ff0400720c */ /* 0x000fe20003f86270 */
[----:B------:R-:W-:Y:S01]  /*12350*/  IMAD.MOV R16, RZ, RZ, -R16 ;  /* 0x000000ffff107224 */ /* 0x000fe200078e0a10 */
[----:B------:R-:W-:Y:S01]  /*12360*/  STL [R1+0x880], R23 ;  /* 0x0008801701007387 */ /* 0x000fe20000100800 */
[----:B0-----:R-:W-:Y:S02]  /*12370*/  IMAD.MOV.U32 R22, RZ, RZ, R13 ;  /* 0x000000ffff167224 */ /* 0x001fe400078e000d */
[----:B------:R-:W-:Y:S01]  /*12380*/  @!P3 IMAD.IADD R9, R9, 0x1, -R7 ;  /* 0x000000010909b824 */ /* 0x000fe200078e0a07 */
[----:B------:R-:W-:Y:S01]  /*12390*/  ISETP.GE.AND P3, PT, R5, RZ, PT ;  /* 0x000000ff0500720c */ /* 0x000fe20003f66270 */
[----:B-1----:R-:W-:-:S04]  /*123a0*/  IMAD.HI.U32 R15, R8, R14, RZ ;  /* 0x0000000e080f7227 */ /* 0x002fc800078e00ff */
[----:B------:R-:W-:Y:S02]  /*123b0*/  @!P6 IMAD.IADD R11, R11, 0x1, -R7 ;  /* 0x000000010b0be824 */ /* 0x000fe400078e0a07 */
[----:B------:R-:W-:Y:S02]  /*123c0*/  IMAD.MOV R15, RZ, RZ, -R15 ;  /* 0x000000ffff0f7224 */ /* 0x000fe400078e0a0f */
[C---:B------:R-:W-:Y:S01]  /*123d0*/  IMAD R6, R7.reuse, R16, R6 ;  /* 0x0000001007067224 */ /* 0x040fe200078e0206 */
[C---:B------:R-:W-:Y:S01]  /*123e0*/  ISETP.GT.U32.AND P6, PT, R7.reuse, R11, PT ;  /* 0x0000000b0700720c */ /* 0x040fe20003fc4070 */
[----:B------:R-:W-:Y:S01]  /*123f0*/  @!P2 IMAD.MOV R22, RZ, RZ, -R22 ;  /* 0x000000ffff16a224 */ /* 0x000fe200078e0a16 */
[----:B------:R-:W-:Y:S01]  /*12400*/  ISETP.GT.U32.AND P2, PT, R7, R9, PT ;  /* 0x000000090700720c */ /* 0x000fe20003f44070 */
[----:B------:R-:W-:Y:S02]  /*12410*/  @!P1 IMAD.MOV R10, RZ, RZ, -R10 ;  /* 0x000000ffff0a9224 */ /* 0x000fe400078e0a0a */
[----:B------:R-:W-:Y:S01]  /*12420*/  VIADD R2, R3, 0x15b ;  /* 0x0000015b03027836 */ /* 0x000fe20000000000 */
[----:B------:R-:W-:Y:S01]  /*12430*/  STL [R1+0x890], R22 ;  /* 0x0008901601007387 */ /* 0x000fe20000100800 */
[----:B------:R-:W-:-:S02]  /*12440*/  IMAD R14, R7, R15, R14 ;  /* 0x0000000f070e7224 */ /* 0x000fc400078e020e */
[----:B------:R-:W-:Y:S01]  /*12450*/  @!P5 IMAD.IADD R20, R20, 0x1, -R7 ;  /* 0x000000011414d824 */ /* 0x000fe200078e0a07 */
[C---:B------:R-:W-:Y:S01]  /*12460*/  ISETP.GT.U32.AND P5, PT, R7.reuse, R6, PT ;  /* 0x000000060700720c */ /* 0x040fe20003fa4070 */
[----:B------:R-:W-:Y:S01]  /*12470*/  IMAD.MOV.U32 R5, RZ, RZ, R21 ;  /* 0x000000ffff057224 */ /* 0x000fe200078e0015 */
[----:B------:R0:W-:Y:S01]  /*12480*/  STL [R1+0x8a0], R10 ;  /* 0x0008a00a01007387 */ /* 0x0001e20000100800 */
[----:B------:R-:W-:Y:S01]  /*12490*/  ISETP.GT.U32.AND P1, PT, R7, R14, PT ;  /* 0x0000000e0700720c */ /* 0x000fe20003f24070 */
[----:B------:R-:W-:Y:S02]  /*124a0*/  VIADD R4, R3, 0x15c ;  /* 0x0000015c03047836 */ /* 0x000fe40000000000 */
[----:B------:R-:W-:Y:S01]  /*124b0*/  @!P4 IMAD.MOV R5, RZ, RZ, -R5 ;  /* 0x000000ffff05c224 */ /* 0x000fe200078e0a05 */
[----:B------:R-:W-:Y:S01]  /*124c0*/  ISETP.GE.AND P4, PT, R12, RZ, PT ;  /* 0x000000ff0c00720c */ /* 0x000fe20003f86270 */
[--C-:B------:R-:W-:Y:S01]  /*124d0*/  @!P2 IMAD.IADD R9, R9, 0x1, -R7.reuse ;  /* 0x000000010909a824 */ /* 0x100fe200078e0a07 */
[----:B------:R-:W-:Y:S01]  /*124e0*/  ISETP.GE.AND P2, PT, R18, RZ, PT ;  /* 0x000000ff1200720c */ /* 0x000fe20003f46270 */
[--C-:B------:R-:W-:Y:S01]  /*124f0*/  @!P6 IMAD.IADD R11, R11, 0x1, -R7.reuse ;  /* 0x000000010b0be824 */ /* 0x100fe200078e0a07 */
[----:B------:R1:W-:Y:S01]  /*12500*/  STL [R1+0x8b0], R5 ;  /* 0x0008b00501007387 */ /* 0x0003e20000100800 */
[----:B0-----:R-:W-:Y:S01]  /*12510*/  IABS R10, R2 ;  /* 0x00000002000a7213 */ /* 0x001fe20000000000 */
[----:B------:R-:W-:Y:S01]  /*12520*/  @!P5 IMAD.IADD R6, R6, 0x1, -R7 ;  /* 0x000000010606d824 */ /* 0x000fe200078e0a07 */
[----:B------:R-:W-:Y:S01]  /*12530*/  ISETP.GE.AND P6, PT, R17, RZ, PT ;  /* 0x000000ff1100720c */ /* 0x000fe20003fc6270 */
[----:B------:R-:W-:-:S02]  /*12540*/  IMAD.MOV.U32 R13, RZ, RZ, R9 ;  /* 0x000000ffff0d7224 */ /* 0x000fc400078e0009 */
[----:B------:R-:W-:Y:S01]  /*12550*/  IMAD.HI.U32 R12, R8, R10, RZ ;  /* 0x0000000a080c7227 */ /* 0x000fe200078e00ff */
[----:B------:R-:W-:-:S03]  /*12560*/  ISETP.GT.U32.AND P5, PT, R7, R6, PT ;  /* 0x000000060700720c */ /* 0x000fc60003fa4070 */
[----:B------:R-:W-:Y:S01]  /*12570*/  IMAD.MOV R12, RZ, RZ, -R12 ;  /* 0x000000ffff0c7224 */ /* 0x000fe200078e0a0c */
[----:B-1----:R-:W-:Y:S01]  /*12580*/  IABS R5, R4 ;  /* 0x0000000400057213 */ /* 0x002fe20000000000 */
[----:B------:R-:W-:Y:S02]  /*12590*/  IMAD.MOV.U32 R9, RZ, RZ, R11 ;  /* 0x000000ffff097224 */ /* 0x000fe400078e000b */
[----:B------:R-:W-:Y:S02]  /*125a0*/  IMAD R10, R7, R12, R10 ;  /* 0x0000000c070a7224 */ /* 0x000fe400078e020a */
[----:B------:R-:W-:Y:S01]  /*125b0*/  @!P1 IMAD.IADD R14, R14, 0x1, -R7 ;  /* 0x000000010e0e9824 */ /* 0x000fe200078e0a07 */
[----:B------:R-:W-:Y:S01]  /*125c0*/  ISETP.GE.AND P1, PT, R2, RZ, PT ;  /* 0x000000ff0200720c */ /* 0x000fe20003f26270 */
[----:B------:R-:W-:Y:S02]  /*125d0*/  IMAD.MOV.U32 R15, RZ, RZ, R20 ;  /* 0x000000ffff0f7224 */ /* 0x000fe400078e0014 */
[----:B------:R-:W-:-:S04]  /*125e0*/  IMAD.HI.U32 R2, R8, R5, RZ ;  /* 0x0000000508027227 */ /* 0x000fc800078e00ff */
[----:B------:R-:W-:Y:S01]  /*125f0*/  @!P4 IMAD.MOV R9, RZ, RZ, -R9 ;  /* 0x000000ffff09c224 */ /* 0x000fe200078e0a09 */
[C---:B------:R-:W-:Y:S01]  /*12600*/  ISETP.GT.U32.AND P4, PT, R7.reuse, R10, PT ;  /* 0x0000000a0700720c */ /* 0x040fe20003f84070 */
[----:B------:R-:W-:Y:S01]  /*12610*/  @!P0 IMAD.MOV R15, RZ, RZ, -R15 ;  /* 0x000000ffff0f8224 */ /* 0x000fe200078e0a0f */
[C---:B------:R-:W-:Y:S01]  /*12620*/  ISETP.GT.U32.AND P0, PT, R7.reuse, R14, PT ;  /* 0x0000000e0700720c */ /* 0x040fe20003f04070 */
[----:B------:R-:W-:Y:S02]  /*12630*/  IMAD.MOV R2, RZ, RZ, -R2 ;  /* 0x000000ffff027224 */ /* 0x000fe400078e0a02 */
[----:B------:R-:W-:Y:S01]  /*12640*/  @!P3 IMAD.MOV R13, RZ, RZ, -R13 ;  /* 0x000000ffff0db224 */ /* 0x000fe200078e0a0d */
[----:B------:R-:W-:Y:S01]  /*12650*/  ISETP.GE.AND P3, PT, R4, RZ, PT ;  /* 0x000000ff0400720c */ /* 0x000fe20003f66270 */
[----:B------:R-:W-:Y:S01]  /*12660*/  IMAD R4, R7, R2, R5 ;  /* 0x0000000207047224 */ /* 0x000fe200078e0205 */
[----:B------:R-:W-:Y:S01]  /*12670*/  STL [R1+0x8c0], R15 ;  /* 0x0008c00f01007387 */ /* 0x000fe20000100800 */
[----:B------:R-:W-:-:S02]  /*12680*/  @!P5 IMAD.IADD R6, R6, 0x1, -R7 ;  /* 0x000000010606d824 */ /* 0x000fc400078e0a07 */
[----:B------:R-:W-:Y:S01]  /*12690*/  VIADD R11, R3, 0x15d ;  /* 0x0000015d030b7836 */ /* 0x000fe20000000000 */
[----:B------:R-:W-:Y:S01]  /*126a0*/  ISETP.GT.U32.AND P5, PT, R7, R4, PT ;  /* 0x000000040700720c */ /* 0x000fe20003fa4070 */
[--C-:B------:R-:W-:Y:S01]  /*126b0*/  @!P4 IMAD.IADD R10, R10, 0x1, -R7.reuse ;  /* 0x000000010a0ac824 */ /* 0x100fe200078e0a07 */
[----:B------:R0:W-:Y:S01]  /*126c0*/  STL [R1+0x8d0], R13 ;  /* 0x0008d00d01007387 */ /* 0x0001e20000100800 */
[----:B------:R-:W-:Y:S01]  /*126d0*/  @!P0 IMAD.IADD R14, R14, 0x1, -R7 ;  /* 0x000000010e0e8824 */ /* 0x000fe200078e0a07 */
[----:B------:R-:W-:Y:S01]  /*126e0*/  ISETP.GE.AND P0, PT, R11, RZ, PT ;  /* 0x000000ff0b00720c */ /* 0x000fe20003f06270 */
[C---:B------:R-:W-:Y:S01]  /*126f0*/  VIADD R2, R3.reuse, 0x15f ;  /* 0x0000015f03027836 */ /* 0x040fe20000000000 */
[----:B------:R-:W-:Y:S01]  /*12700*/  IABS R11, R11 ;  /* 0x0000000b000b7213 */ /* 0x000fe20000000000 */
[----:B------:R-:W-:Y:S01]  /*12710*/  VIADD R12, R3, 0x15e ;  /* 0x0000015e030c7836 */ /* 0x000fe20000000000 */
[----:B------:R-:W-:Y:S01]  /*12720*/  ISETP.GT.U32.AND P4, PT, R7, R10, PT ;  /* 0x0000000a0700720c */ /* 0x000fe20003f84070 */
[----:B------:R1:W-:Y:S01]  /*12730*/  STL [R1+0x144], R9 ;  /* 0x0001440901007387 */ /* 0x0003e20000100800 */
[----:B------:R-:W-:Y:S01]  /*12740*/  @!P6 IMAD.MOV R6, RZ, RZ, -R6 ;  /* 0x000000ffff06e224 */ /* 0x000fe200078e0a06 */
[----:B------:R-:W-:Y:S01]  /*12750*/  ISETP.GE.AND P6, PT, R2, RZ, PT ;  /* 0x000000ff0200720c */ /* 0x000fe20003fc6270 */
[----:B0-----:R-:W-:Y:S01]  /*12760*/  IMAD.MOV.U32 R13, RZ, RZ, R14 ;  /* 0x000000ffff0d7224 */ /* 0x001fe200078e000e */
[----:B------:R-:W-:Y:S01]  /*12770*/  IABS R5, R12 ;  /* 0x0000000c00057213 */ /* 0x000fe20000000000 */
[----:B------:R-:W-:-:S04]  /*12780*/  IMAD.HI.U32 R14, R8, R11, RZ ;  /* 0x0000000b080e7227 */ /* 0x000fc800078e00ff */
[----:B------:R-:W-:Y:S01]  /*12790*/  @!P2 IMAD.MOV R13, RZ, RZ, -R13 ;  /* 0x000000ffff0da224 */ /* 0x000fe200078e0a0d */
[----:B-1----:R-:W-:Y:S01]  /*127a0*/  IABS R9, R2 ;  /* 0x0000000200097213 */ /* 0x002fe20000000000 */
[----:B------:R-:W-:Y:S01]  /*127b0*/  @!P5 IMAD.IADD R4, R4, 0x1, -R7 ;  /* 0x000000010404d824 */ /* 0x000fe200078e0a07 */
[----:B------:R-:W-:Y:S01]  /*127c0*/  ISETP.GE.AND P2, PT, R12, RZ, PT ;  /* 0x000000ff0c00720c */ /* 0x000fe20003f46270 */
[----:B------:R-:W-:Y:S01]  /*127d0*/  IMAD.MOV R14, RZ, RZ, -R14 ;  /* 0x000000ffff0e7224 */ /* 0x000fe200078e0a0e */
[----:B------:R0:W-:Y:S01]  /*127e0*/  STL [R1+0x148], R13 ;  /* 0x0001480d01007387 */ /* 0x0001e20000100800 */
[----:B------:R-:W-:Y:S01]  /*127f0*/  IMAD.HI.U32 R12, R8, R9, RZ ;  /* 0x00000009080c7227 */ /* 0x000fe200078e00ff */
[----:B------:R-:W-:Y:S02]  /*12800*/  ISETP.GT.U32.AND P5, PT, R7, R4, PT ;  /* 0x000000040700720c */ /* 0x000fe40003fa4070 */
[----:B------:R1:W-:Y:S01]  /*12810*/  STL [R1+0x8e0], R6 ;  /* 0x0008e00601007387 */ /* 0x0003e20000100800 */
[----:B------:R-:W-:-:S02]  /*12820*/  IMAD.MOV R12, RZ, RZ, -R12 ;  /* 0x000000ffff0c7224 */ /* 0x000fc400078e0a0c */
[----:B------:R-:W-:Y:S02]  /*12830*/  @!P4 IMAD.IADD R10, R10, 0x1, -R7 ;  /* 0x000000010a0ac824 */ /* 0x000fe400078e0a07 */
[----:B------:R-:W-:Y:S02]  /*12840*/  IMAD R9, R7, R12, R9 ;  /* 0x0000000c07097224 */ /* 0x000fe400078e0209 */
[----:B0-----:R-:W-:-:S04]  /*12850*/  IMAD.HI.U32 R13, R8, R5, RZ ;  /* 0x00000005080d7227 */ /* 0x001fc800078e00ff */
[C---:B-1----:R-:W-:Y:S02]  /*12860*/  IMAD R6, R7.reuse, R14, R11 ;  /* 0x0000000e07067224 */ /* 0x042fe400078e020b */
[----:B------:R-:W-:Y:S02]  /*12870*/  IMAD.MOV R13, RZ, RZ, -R13 ;  /* 0x000000ffff0d7224 */ /* 0x000fe400078e0a0d */
[----:B------:R-:W-:Y:S01]  /*12880*/  IMAD.MOV.U32 R18, RZ, RZ, R10 ;  /* 0x000000ffff127224 */ /* 0x000fe200078e000a */
[C---:B------:R-:W-:Y:S01]  /*12890*/  ISETP.GT.U32.AND P4, PT, R7.reuse, R6, PT ;  /* 0x000000060700720c */ /* 0x040fe20003f84070 */
[C---:B------:R-:W-:Y:S02]  /*128a0*/  IMAD R5, R7.reuse, R13, R5 ;  /* 0x0000000d07057224 */ /* 0x040fe400078e0205 */
[----:B------:R-:W-:Y:S01]  /*128b0*/  @!P1 IMAD.MOV R18, RZ, RZ, -R18 ;  /* 0x000000ffff129224 */ /* 0x000fe200078e0a12 */
[C---:B------:R-:W-:Y:S01]  /*128c0*/  ISETP.GT.U32.AND P1, PT, R7.reuse, R9, PT ;  /* 0x000000090700720c */ /* 0x040fe20003f24070 */
[----:B------:R-:W-:Y:S01]  /*128d0*/  @!P5 IMAD.IADD R4, R4, 0x1, -R7 ;  /* 0x000000010404d824 */ /* 0x000fe200078e0a07 */
[----:B------:R-:W-:Y:S01]  /*128e0*/  ISETP.GT.U32.AND P5, PT, R7, R5, PT ;  /* 0x000000050700720c */ /* 0x000fe20003fa4070 */
[C---:B------:R-:W-:Y:S01]  /*128f0*/  VIADD R13, R3.reuse, 0x160 ;  /* 0x00000160030d7836 */ /* 0x040fe20000000000 */
[----:B------:R0:W-:Y:S01]  /*12900*/  STL [R1+0x8f0], R18 ;  /* 0x0008f01201007387 */ /* 0x0001e20000100800 */
[----:B------:R-:W-:-:S02]  /*12910*/  VIADD R11, R3, 0x162 ;  /* 0x00000162030b7836 */ /* 0x000fc40000000000 */
[C---:B------:R-:W-:Y:S01]  /*12920*/  VIADD R2, R3.reuse, 0x163 ;  /* 0x0000016303027836 */ /* 0x040fe20000000000 */
[----:B------:R-:W-:Y:S01]  /*12930*/  IABS R14, R13 ;  /* 0x0000000d000e7213 */ /* 0x000fe20000000000 */
[--C-:B------:R-:W-:Y:S01]  /*12940*/  @!P4 IMAD.IADD R6, R6, 0x1, -R7.reuse ;  /* 0x000000010606c824 */ /* 0x100fe200078e0a07 */
[----:B------:R-:W-:Y:S01]  /*12950*/  IABS R16, R11 ;  /* 0x0000000b00107213 */ /* 0x000fe20000000000 */
[----:B------:R-:W-:Y:S01]  /*12960*/  VIADD R15, R3, 0x161 ;  /* 0x00000161030f7836 */ /* 0x000fe20000000000 */
[----:B------:R-:W-:Y:S01]  /*12970*/  IABS R12, R2 ;  /* 0x00000002000c7213 */ /* 0x000fe20000000000 */
[--C-:B------:R-:W-:Y:S01]  /*12980*/  @!P1 IMAD.IADD R9, R9, 0x1, -R7.reuse ;  /* 0x0000000109099824 */ /* 0x100fe200078e0a07 */
[C---:B------:R-:W-:Y:S01]  /*12990*/  ISETP.GT.U32.AND P4, PT, R7.reuse, R6, PT ;  /* 0x000000060700720c */ /* 0x040fe20003f84070 */
[----:B------:R-:W-:Y:S01]  /*129a0*/  IMAD.HI.U32 R10, R8, R14, RZ ;  /* 0x0000000e080a7227 */ /* 0x000fe200078e00ff */
[----:B------:R-:W-:Y:S02]  /*129b0*/  IABS R17, R15 ;  /* 0x0000000f00117213 */ /* 0x000fe40000000000 */
[----:B------:R-:W-:Y:S01]  /*129c0*/  ISETP.GT.U32.AND P1, PT, R7, R9, PT ;  /* 0x000000090700720c */ /* 0x000fe20003f24070 */
[----:B------:R-:W-:-:S02]  /*129d0*/  @!P5 IMAD.IADD R5, R5, 0x1, -R7 ;  /* 0x000000010505d824 */ /* 0x000fc400078e0a07 */
[----:B0-----:R-:W-:Y:S02]  /*129e0*/  IMAD.MOV.U32 R18, RZ, RZ, R4 ;  /* 0x000000ffff127224 */ /* 0x001fe400078e0004 */
[----:B------:R-:W-:Y:S01]  /*129f0*/  IMAD.MOV R4, RZ, RZ, -R10 ;  /* 0x000000ffff047224 */ /* 0x000fe200078e0a0a */
[C---:B------:R-:W-:Y:S01]  /*12a00*/  ISETP.GT.U32.AND P5, PT, R7.reuse, R5, PT ;  /* 0x000000050700720c */ /* 0x040fe20003fa4070 */
[----:B------:R-:W-:Y:S02]  /*12a10*/  IMAD.MOV.U32 R10, RZ, RZ, R16 ;  /* 0x000000ffff0a7224 */ /* 0x000fe400078e0010 */
[----:B------:R-:W-:Y:S02]  /*12a20*/  IMAD R4, R7, R4, R14 ;  /* 0x0000000407047224 */ /* 0x000fe400078e020e */
[----:B------:R-:W-:-:S04]  /*12a30*/  IMAD.HI.U32 R14, R8, R10, RZ ;  /* 0x0000000a080e7227 */ /* 0x000fc800078e00ff */
[----:B------:R-:W-:Y:S01]  /*12a40*/  @!P3 IMAD.MOV R18, RZ, RZ, -R18 ;  /* 0x000000ffff12b224 */ /* 0x000fe200078e0a12 */
[----:B------:R-:W-:Y:S01]  /*12a50*/  ISETP.GE.AND P3, PT, R13, RZ, PT ;  /* 0x000000ff0d00720c */ /* 0x000fe20003f66270 */
[----:B------:R-:W-:-:S03]  /*12a60*/  IMAD.HI.U32 R13, R8, R12, RZ ;  /* 0x0000000c080d7227 */ /* 0x000fc600078e00ff */
[----:B------:R0:W-:Y:S01]  /*12a70*/  STL [R1+0x900], R18 ;  /* 0x0009001201007387 */ /* 0x0001e20000100800 */
[----:B------:R-:W-:-:S04]  /*12a80*/  IMAD.HI.U32 R16, R8, R17, RZ ;  /* 0x0000001108107227 */ /* 0x000fc800078e00ff */
[----:B------:R-:W-:Y:S01]  /*12a90*/  @!P4 IMAD.IADD R6, R6, 0x1, -R7 ;  /* 0x000000010606c824 */ /* 0x000fe200078e0a07 */
[C---:B------:R-:W-:Y:S01]  /*12aa0*/  ISETP.GT.U32.AND P4, PT, R7.reuse, R4, PT ;  /* 0x000000040700720c */ /* 0x040fe20003f84070 */
[----:B------:R-:W-:Y:S02]  /*12ab0*/  IMAD.MOV R14, RZ, RZ, -R14 ;  /* 0x000000ffff0e7224 */ /* 0x000fe400078e0a0e */
[----:B------:R-:W-:Y:S02]  /*12ac0*/  IMAD.MOV R13, RZ, RZ, -R13 ;  /* 0x000000ffff0d7224 */ /* 0x000fe400078e0a0d */
[----:B------:R-:W-:Y:S02]  /*12ad0*/  IMAD.MOV R16, RZ, RZ, -R16 ;  /* 0x000000ffff107224 */ /* 0x000fe400078e0a10 */
[----:B------:R-:W-:Y:S02]  /*12ae0*/  IMAD R10, R7, R14, R10 ;  /* 0x0000000e070a7224 */ /* 0x000fe400078e020a */
[----:B------:R-:W-:-:S02]  /*12af0*/  @!P1 IMAD.IADD R9, R9, 0x1, -R7 ;  /* 0x0000000109099824 */ /* 0x000fc400078e0a07 */
[----:B0-----:R-:W-:Y:S01]  /*12b00*/  IMAD.MOV.U32 R18, RZ, RZ, R6 ;  /* 0x000000ffff127224 */ /* 0x001fe200078e0006 */
[C---:B------:R-:W-:Y:S01]  /*12b10*/  ISETP.GT.U32.AND P1, PT, R7.reuse, R10, PT ;  /* 0x0000000a0700720c */ /* 0x040fe20003f24070 */
[----:B------:R-:W-:Y:S02]  /*12b20*/  IMAD R6, R7, R13, R12 ;  /* 0x0000000d07067224 */ /* 0x000fe400078e020c */
[----:B------:R-:W-:Y:S01]  /*12b30*/  @!P5 IMAD.IADD R5, R5, 0x1, -R7 ;  /* 0x000000010505d824 */ /* 0x000fe200078e0a07 */
[----:B------:R-:W-:Y:S01]  /*12b40*/  ISETP.GE.AND P5, PT, R15, RZ, PT ;  /* 0x000000ff0f00720c */ /* 0x000fe20003fa6270 */
[C---:B------:R-:W-:Y:S02]  /*12b50*/  IMAD R17, R7.reuse, R16, R17 ;  /* 0x0000001007117224 */ /* 0x040fe400078e0211 */
[----:B------:R-:W-:Y:S02]  /*12b60*/  IMAD.MOV.U32 R13, RZ, RZ, R9 ;  /* 0x000000ffff0d7224 */ /* 0x000fe400078e0009 */
[----:B------:R-:W-:Y:S01]  /*12b70*/  @!P0 IMAD.MOV R18, RZ, RZ, -R18 ;  /* 0x000000ffff128224 */ /* 0x000fe200078e0a12 */
[----:B------:R-:W-:Y:S01]  /*12b80*/  ISETP.GT.U32.AND P0, PT, R7, R17, PT ;  /* 0x000000110700720c */ /* 0x000fe20003f04070 */
[----:B------:R-:W-:-:S02]  /*12b90*/  IMAD.MOV.U32 R15, RZ, RZ, R5 ;  /* 0x000000ffff0f7224 */ /* 0x000fc400078e0005 */
[----:B------:R-:W-:Y:S01]  /*12ba0*/  @!P6 IMAD.MOV R13, RZ, RZ, -R13 ;  /* 0x000000ffff0de224 */ /* 0x000fe200078e0a0d */
[----:B------:R-:W-:Y:S01]  /*12bb0*/  ISETP.GT.U32.AND P6, PT, R7, R6, PT ;  /* 0x000000060700720c */ /* 0x000fe20003fc4070 */
[----:B------:R-:W-:Y:S01]  /*12bc0*/  @!P4 IMAD.IADD R4, R4, 0x1, -R7 ;  /* 0x000000010404c824 */ /* 0x000fe200078e0a07 */
[----:B------:R-:W-:Y:S01]  /*12bd0*/  STL [R1+0x910], R18 ;  /* 0x0009101201007387 */ /* 0x000fe20000100800 */
[----:B------:R-:W-:Y:S01]  /*12be0*/  @!P2 IMAD.MOV R15, RZ, RZ, -R15 ;  /* 0x000000ffff0fa224 */ /* 0x000fe200078e0a0f */
[----:B------:R-:W-:Y:S01]  /*12bf0*/  ISETP.GE.AND P2, PT, R11, RZ, PT ;  /* 0x000000ff0b00720c */ /* 0x000fe20003f46270 */
[----:B------:R-:W-:Y:S01]  /*12c00*/  VIADD R14, R3, 0x165 ;  /* 0x00000165030e7836 */ /* 0x000fe20000000000 */
[----:B------:R-:W-:Y:S01]  /*12c10*/  ISETP.GT.U32.AND P4, PT, R7, R4, PT ;  /* 0x000000040700720c */ /* 0x000fe20003f84070 */
[----:B------:R-:W-:Y:S01]  /*12c20*/  VIADD R11, R3, 0x166 ;  /* 0x00000166030b7836 */ /* 0x000fe20000000000 */
[----:B------:R0:W-:Y:S01]  /*12c30*/  STL [R1+0x920], R15 ;  /* 0x0009200f01007387 */ /* 0x0001e20000100800 */
[--C-:B------:R-:W-:Y:S01]  /*12c40*/  @!P1 IMAD.IADD R10, R10, 0x1, -R7.reuse ;  /* 0x000000010a0a9824 */ /* 0x100fe200078e0a07 */
[----:B------:R-:W-:Y:S01]  /*12c50*/  IABS R12, R14 ;  /* 0x0000000e000c7213 */ /* 0x000fe20000000000 */
[--C-:B------:R-:W-:Y:S01]  /*12c60*/  @!P0 IMAD.IADD R17, R17, 0x1, -R7.reuse ;  /* 0x0000000111118824 */ /* 0x100fe200078e0a07 */
[----:B------:R1:W-:Y:S01]  /*12c70*/  STL [R1+0x930], R13 ;  /* 0x0009300d01007387 */ /* 0x0003e20000100800 */
[----:B------:R-:W-:Y:S01]  /*12c80*/  @!P6 IMAD.IADD R6, R6, 0x1, -R7 ;  /* 0x000000010606e824 */ /* 0x000fe200078e0a07 */
[C---:B------:R-:W-:Y:S01]  /*12c90*/  ISETP.GT.U32.AND P6, PT, R7.reuse, R10, PT ;  /* 0x0000000a0700720c */ /* 0x040fe20003fc4070 */
[----:B------:R-:W-:Y:S01]  /*12ca0*/  IMAD.MOV.U32 R5, RZ, RZ, R12 ;  /* 0x000000ffff057224 */ /* 0x000fe200078e000c */
[----:B------:R-:W-:Y:S01]  /*12cb0*/  ISETP.GT.U32.AND P1, PT, R7, R17, PT ;  /* 0x000000110700720c */ /* 0x000fe20003f24070 */
[----:B------:R-:W-:Y:S01]  /*12cc0*/  IMAD.U32 R62, RZ, RZ, UR8 ;  /* 0x00000008ff3e7e24 */ /* 0x000fe2000f8e00ff */
[----:B0-----:R-:W-:Y:S01]  /*12cd0*/  IABS R15, R11 ;  /* 0x0000000b000f7213 */ /* 0x001fe20000000000 */
[----:B------:R-:W-:Y:S01]  /*12ce0*/  IMAD.HI.U32 R9, R8, R5, RZ ;  /* 0x0000000508097227 */ /* 0x000fe200078e00ff */
[----:B------:R-:W-:-:S03]  /*12cf0*/  ISETP.GE.AND P0, PT, R14, RZ, PT ;  /* 0x000000ff0e00720c */ /* 0x000fc60003f06270 */
[----:B------:R-:W-:-:S04]  /*12d00*/  IMAD.HI.U32 R12, R8, R15, RZ ;  /* 0x0000000f080c7227 */ /* 0x000fc800078e00ff */
[----:B------:R-:W-:Y:S01]  /*12d10*/  @!P4 IMAD.IADD R4, R4, 0x1, -R7 ;  /* 0x000000010404c824 */ /* 0x000fe200078e0a07 */
[----:B------:R-:W-:Y:S01]  /*12d20*/  ISETP.GE.AND P4, PT, R2, RZ, PT ;  /* 0x000000ff0200720c */ /* 0x000fe20003f86270 */
[----:B------:R-:W-:Y:S02]  /*12d30*/  IMAD.MOV R12, RZ, RZ, -R12 ;  /* 0x000000ffff0c7224 */ /* 0x000fe400078e0a0c */
[----:B------:R-:W-:Y:S02]  /*12d40*/  IMAD.MOV R9, RZ, RZ, -R9 ;  /* 0x000000ffff097224 */ /* 0x000fe400078e0a09 */
[----:B-1----:R-:W-:Y:S02]  /*12d50*/  IMAD.MOV.U32 R13, RZ, RZ, R4 ;  /* 0x000000ffff0d7224 */ /* 0x002fe400078e0004 */
[C---:B------:R-:W-:Y:S02]  /*12d60*/  IMAD R15, R7.reuse, R12, R15 ;  /* 0x0000000c070f7224 */ /* 0x040fe400078e020f */
[----:B------:R-:W-:-:S02]  /*12d70*/  IMAD R5, R7, R9, R5 ;  /* 0x0000000907057224 */ /* 0x000fc400078e0205 */
[----:B------:R-:W-:Y:S01]  /*12d80*/  @!P3 IMAD.MOV R13, RZ, RZ, -R13 ;  /* 0x000000ffff0db224 */ /* 0x000fe200078e0a0d */
[C---:B------:R-:W-:Y:S01]  /*12d90*/  ISETP.GT.U32.AND P3, PT, R7.reuse, R6, PT ;  /* 0x000000060700720c */ /* 0x040fe20003f64070 */
[--C-:B------:R-:W-:Y:S01]  /*12da0*/  @!P6 IMAD.IADD R10, R10, 0x1, -R7.reuse ;  /* 0x000000010a0ae824 */ /* 0x100fe200078e0a07 */
[----:B------:R-:W-:Y:S01]  /*12db0*/  ISETP.GT.U32.AND P6, PT, R7, R15, PT ;  /* 0x0000000f0700720c */ /* 0x000fe20003fc4070 */
[----:B------:R-:W-:Y:S01]  /*12dc0*/  VIADD R9, R3, 0x167 ;  /* 0x0000016703097836 */ /* 0x000fe20000000000 */
[----:B------:R0:W-:Y:S01]  /*12dd0*/  STL [R1+0x164], R13 ;  /* 0x0001640d01007387 */ /* 0x0001e20000100800 */
[----:B------:R-:W-:Y:S01]  /*12de0*/  @!P1 IMAD.IADD R17, R17, 0x1, -R7 ;  /* 0x0000000111119824 */ /* 0x000fe200078e0a07 */
[----:B------:R-:W-:Y:S01]  /*12df0*/  ISETP.GT.U32.AND P1, PT, R7, R5, PT ;  /* 0x000000050700720c */ /* 0x000fe20003f24070 */
[C---:B------:R-:W-:Y:S01]  /*12e00*/  VIADD R2, R3.reuse, 0x168 ;  /* 0x0000016803027836 */ /* 0x040fe20000000000 */
[----:B------:R-:W-:Y:S01]  /*12e10*/  IABS R14, R9 ;  /* 0x00000009000e7213 */ /* 0x000fe20000000000 */
[----:B------:R-:W-:-:S02]  /*12e20*/  VIADD R4, R3, 0x169 ;  /* 0x0000016903047836 */ /* 0x000fc40000000000 */
[----:B------:R-:W-:Y:S02]  /*12e30*/  IMAD.MOV.U32 R18, RZ, RZ, R17 ;  /* 0x000000ffff127224 */ /* 0x000fe400078e0011 */
[----:B------:R-:W-:Y:S01]  /*12e40*/  IMAD.HI.U32 R16, R8, R14, RZ ;  /* 0x0000000e08107227 */ /* 0x000fe200078e00ff */
[----:B0-----:R-:W-:Y:S02]  /*12e50*/  IABS R13, R2 ;  /* 0x00000002000d7213 */ /* 0x001fe40000000000 */
[----:B------:R-:W-:Y:S01]  /*12e60*/  IABS R12, R4 ;  /* 0x00000004000c7213 */ /* 0x000fe20000000000 */
[--C-:B------:R-:W-:Y:S01]  /*12e70*/  @!P3 IMAD.IADD R6, R6, 0x1, -R7.reuse ;  /* 0x000000010606b824 */ /* 0x100fe200078e0a07 */
[----:B------:R-:W-:Y:S01]  /*12e80*/  ISETP.GE.AND P3, PT, R11, RZ, PT ;  /* 0x000000ff0b00720c */ /* 0x000fe20003f66270 */
[----:B------:R-:W-:Y:S02]  /*12e90*/  @!P6 IMAD.IADD R15, R15, 0x1, -R7 ;  /* 0x000000010f0fe824 */ /* 0x000fe400078e0a07 */
[----:B------:R-:W-:-:S03]  /*12ea0*/  IMAD.HI.U32 R11, R8, R13, RZ ;  /* 0x0000000d080b7227 */ /* 0x000fc600078e00ff */
[----:B------:R-:W-:Y:S01]  /*12eb0*/  ISETP.GT.U32.AND P6, PT, R7, R15, PT ;  /* 0x0000000f0700720c */ /* 0x000fe20003fc4070 */
        /* <DEDUP_REMOVED lines=10> */
[----:B------:R-:W-:Y:S01]  /*12f60*/  STL [R1+0x198], R18 ;  /* 0x0001981201007387 */ /* 0x000fe20000100800 */
[----:B------:R-:W-:Y:S01]  /*12f70*/  @!P2 IMAD.MOV R10, RZ, RZ, -R10 ;  /* 0x000000ffff0aa224 */ /* 0x000fe200078e0a0a */
[C---:B------:R-:W-:Y:S01]  /*12f80*/  ISETP.GT.U32.AND P2, PT, R7.reuse, R14, PT ;  /* 0x0000000e0700720c */ /* 0x040fe20003f44070 */
[----:B------:R-:W-:-:S02]  /*12f90*/  IMAD R12, R7, R9, R12 ;  /* 0x00000009070c7224 */ /* 0x000fc400078e020c */
[----:B------:R-:W-:Y:S01]  /*12fa0*/  @!P4 IMAD.MOV R6, RZ, RZ, -R6 ;  /* 0x000000ffff06c224 */ /* 0x000fe200078e0a06 */
[----:B------:R-:W-:Y:S01]  /*12fb0*/  ISETP.GT.U32.AND P4, PT, R7, R13, PT ;  /* 0x0000000d0700720c */ /* 0x000fe20003f84070 */
[--C-:B------:R-:W-:Y:S01]  /*12fc0*/  @!P6 IMAD.IADD R15, R15, 0x1, -R7.reuse ;  /* 0x000000010f0fe824 */ /* 0x100fe200078e0a07 */
[----:B------:R-:W-:Y:S01]  /*12fd0*/  ISETP.GT.U32.AND P6, PT, R7, R12, PT ;  /* 0x0000000c0700720c */ /* 0x000fe20003fc4070 */
[----:B------:R-:W-:Y:S01]  /*12fe0*/  VIADD R16, R3, 0x16a ;  /* 0x0000016a03107836 */ /* 0x000fe20000000000 */
[----:B------:R0:W-:Y:S01]  /*12ff0*/  STL [R1+0x940], R10 ;  /* 0x0009400a01007387 */ /* 0x0001e20000100800 */
[--C-:B------:R-:W-:Y:S01]  /*13000*/  @!P5 IMAD.IADD R5, R5, 0x1, -R7.reuse ;  /* 0x000000010505d824 */ /* 0x100fe200078e0a07 */
[----:B------:R-:W-:Y:S01]  /*13010*/  ISETP.GE.AND P5, PT, R2, RZ, PT ;  /* 0x000000ff0200720c */ /* 0x000fe20003fa6270 */
[----:B------:R-:W-:Y:S01]  /*13020*/  VIADD R2, R3, 0x16b ;  /* 0x0000016b03027836 */ /* 0x000fe20000000000 */
[----:B------:R-:W-:Y:S01]  /*13030*/  IABS R9, R16 ;  /* 0x0000001000097213 */ /* 0x000fe20000000000 */
[----:B------:R-:W-:Y:S01]  /*13040*/  @!P2 IMAD.IADD R14, R14, 0x1, -R7 ;  /* 0x000000010e0ea824 */ /* 0x000fe200078e0a07 */
[----:B------:R1:W-:Y:S01]  /*13050*/  STL [R1+0x950], R6 ;  /* 0x0009500601007387 */ /* 0x0003e20000100800 */
[----:B------:R-:W-:Y:S01]  /*13060*/  IMAD.MOV.U32 R11, RZ, RZ, R5 ;  /* 0x000000ffff0b7224 */ /* 0x000fe200078e0005 */
[----:B------:R-:W-:Y:S01]  /*13070*/  ISETP.GE.AND P2, PT, R4, RZ, PT ;  /* 0x000000ff0400720c */ /* 0x000fe20003f46270 */
[----:B------:R-:W-:Y:S01]  /*13080*/  @!P4 IMAD.IADD R13, R13, 0x1, -R7 ;  /* 0x000000010d0dc824 */ /* 0x000fe200078e0a07 */
[----:B------:R-:W-:Y:S01]  /*13090*/  ISETP.GT.U32.AND P4, PT, R7, R14, PT ;  /* 0x0000000e0700720c */ /* 0x000fe20003f84070 */
[----:B0-----:R-:W-:-:S04]  /*130a0*/  IMAD.HI.U32 R10, R8, R9, RZ ;  /* 0x00000009080a7227 */ /* 0x001fc800078e00ff */
[----:B------:R-:W-:Y:S01]  /*130b0*/  @!P6 IMAD.IADD R12, R12, 0x1, -R7 ;  /* 0x000000010c0ce824 */ /* 0x000fe200078e0a07 */
[----:B-1----:R-:W-:Y:S01]  /*130c0*/  IABS R6, R2 ;  /* 0x0000000200067213 */ /* 0x002fe20000000000 */
[----:B------:R-:W-:Y:S01]  /*130d0*/  IMAD.MOV R5, RZ, RZ, -R10 ;  /* 0x000000ffff057224 */ /* 0x000fe200078e0a0a */
[C---:B------:R-:W-:Y:S01]  /*130e0*/  ISETP.GT.U32.AND P6, PT, R7.reuse, R13, PT ;  /* 0x0000000d0700720c */ /* 0x040fe20003fc4070 */
[----:B------:R-:W-:Y:S01]  /*130f0*/  @!P0 IMAD.MOV R11, RZ, RZ, -R11 ;  /* 0x000000ffff0b8224 */ /* 0x000fe200078e0a0b */
[----:B------:R-:W-:Y:S01]  /*13100*/  ISETP.GT.U32.AND P0, PT, R7, R12, PT ;  /* 0x0000000c0700720c */ /* 0x000fe20003f04070 */
[----:B------:R-:W-:-:S03]  /*13110*/  IMAD.HI.U32 R10, R8, R6, RZ ;  /* 0x00000006080a7227 */ /* 0x000fc600078e00ff */
[----:B------:R0:W-:Y:S01]  /*13120*/  STL [R1+0x960], R11 ;  /* 0x0009600b01007387 */ /* 0x0001e20000100800 */
[C---:B------:R-:W-:Y:S02]  /*13130*/  IMAD R5, R7.reuse, R5, R9 ;  /* 0x0000000507057224 */ /* 0x040fe400078e0209 */
        /* <DEDUP_REMOVED lines=8> */
[--C-:B------:R-:W-:Y:S01]  /*131c0*/  @!P0 IMAD.IADD R12, R12, 0x1, -R7.reuse ;  /* 0x000000010c0c8824 */ /* 0x100fe200078e0a07 */
[----:B------:R-:W-:Y:S01]  /*131d0*/  IABS R17, R4 ;  /* 0x0000000400117213 */ /* 0x000fe20000000000 */
[----:B------:R-:W-:Y:S01]  /*131e0*/  IMAD.MOV.U32 R20, RZ, RZ, R14 ;  /* 0x000000ffff147224 */ /* 0x000fe200078e000e */
[----:B0-----:R-:W-:Y:S01]  /*131f0*/  IABS R11, R9 ;  /* 0x00000009000b7213 */ /* 0x001fe20000000000 */
[----:B------:R-:W-:Y:S01]  /*13200*/  @!P4 IMAD.IADD R5, R5, 0x1, -R7 ;  /* 0x000000010505c824 */ /* 0x000fe200078e0a07 */
[----:B------:R-:W-:Y:S01]  /*13210*/  ISETP.GE.AND P0, PT, R16, RZ, PT ;  /* 0x000000ff1000720c */ /* 0x000fe20003f06270 */
[----:B------:R-:W-:Y:S01]  /*13220*/  IMAD.HI.U32 R19, R8, R17, RZ ;  /* 0x0000001108137227 */ /* 0x000fe200078e00ff */
[----:B------:R-:W-:-:S03]  /*13230*/  ISETP.GE.AND P4, PT, R2, RZ, PT ;  /* 0x000000ff0200720c */ /* 0x000fc60003f86270 */
[----:B------:R-:W-:Y:S01]  /*13240*/  @!P6 IMAD.IADD R6, R6, 0x1, -R7 ;  /* 0x000000010606e824 */ /* 0x000fe200078e0a07 */
[----:B------:R-:W-:Y:S01]  /*13250*/  ISETP.GT.U32.AND P6, PT, R7, R5, PT ;  /* 0x000000050700720c */ /* 0x000fe20003fc4070 */
[----:B------:R-:W-:Y:S02]  /*13260*/  IMAD.MOV R19, RZ, RZ, -R19 ;  /* 0x000000ffff137224 */ /* 0x000fe400078e0a13 */
[----:B------:R-:W-:-:S04]  /*13270*/  IMAD.HI.U32 R16, R8, R11, RZ ;  /* 0x0000000b08107227 */ /* 0x000fc800078e00ff */
[----:B------:R-:W-:Y:S02]  /*13280*/  IMAD.MOV.U32 R14, RZ, RZ, R13 ;  /* 0x000000ffff0e7224 */ /* 0x000fe400078e000d */
[----:B------:R-:W-:Y:S02]  /*13290*/  IMAD R2, R7, R19, R17 ;  /* 0x0000001307027224 */ /* 0x000fe400078e0211 */
[----:B------:R-:W-:Y:S02]  /*132a0*/  IMAD.MOV R16, RZ, RZ, -R16 ;  /* 0x000000ffff107224 */ /* 0x000fe400078e0a10 */
[----:B------:R-:W-:Y:S01]  /*132b0*/  @!P5 IMAD.MOV R14, RZ, RZ, -R14 ;  /* 0x000000ffff0ed224 */ /* 0x000fe200078e0a0e */
[----:B------:R-:W-:Y:S01]  /*132c0*/  ISETP.GE.AND P5, PT, R4, RZ, PT ;  /* 0x000000ff0400720c */ /* 0x000fe20003fa6270 */
[----:B------:R-:W-:Y:S02]  /*132d0*/  VIADD R10, R3, 0x16e ;  /* 0x0000016e030a7836 */ /* 0x000fe40000000000 */
[----:B------:R-:W-:Y:S01]  /*132e0*/  @!P3 IMAD.MOV R15, RZ, RZ, -R15 ;  /* 0x000000ffff0fb224 */ /* 0x000fe200078e0a0f */
[C---:B------:R-:W-:Y:S01]  /*132f0*/  ISETP.GT.U32.AND P3, PT, R7.reuse, R2, PT ;  /* 0x000000020700720c */ /* 0x040fe20003f64070 */
[----:B------:R-:W-:Y:S01]  /*13300*/  @!P1 IMAD.MOV R20, RZ, RZ, -R20 ;  /* 0x000000ffff149224 */ /* 0x000fe200078e0a14 */
[C---:B------:R-:W-:Y:S01]  /*13310*/  ISETP.GT.U32.AND P1, PT, R7.reuse, R6, PT ;  /* 0x000000060700720c */ /* 0x040fe20003f24070 */
[----:B------:R-:W-:Y:S01]  /*13320*/  IMAD R4, R7, R16, R11 ;  /* 0x0000001007047224 */ /* 0x000fe200078e020b */
[----:B------:R-:W-:Y:S01]  /*13330*/  IABS R18, R10 ;  /* 0x0000000a00127213 */ /* 0x000fe20000000000 */
[----:B------:R-:W-:Y:S01]  /*13340*/  @!P6 IMAD.IADD R5, R5, 0x1, -R7 ;  /* 0x000000010505e824 */ /* 0x000fe200078e0a07 */
[----:B------:R-:W-:Y:S01]  /*13350*/  STL [R1+0x970], R15 ;  /* 0x0009700f01007387 */ /* 0x000fe20000100800 */
[----:B------:R-:W-:Y:S01]  /*13360*/  IMAD.MOV.U32 R13, RZ, RZ, R12 ;  /* 0x000000ffff0d7224 */ /* 0x000fe200078e000c */
[----:B------:R-:W-:Y:S01]  /*13370*/  ISETP.GT.U32.AND P6, PT, R7, R4, PT ;  /* 0x000000040700720c */ /* 0x000fe20003fc4070 */
[----:B------:R-:W-:Y:S01]  /*13380*/  IMAD.HI.U32 R12, R8, R18, RZ ;  /* 0x00000012080c7227 */ /* 0x000fe200078e00ff */
[----:B------:R-:W-:Y:S03]  /*13390*/  STL [R1+0x980], R20 ;  /* 0x0009801401007387 */ /* 0x000fe60000100800 */
[----:B------:R-:W-:Y:S01]  /*133a0*/  @!P2 IMAD.MOV R13, RZ, RZ, -R13 ;  /* 0x000000ffff0da224 */ /* 0x000fe200078e0a0d */
[----:B------:R0:W-:Y:S01]  /*133b0*/  STL [R1+0x184], R14 ;  /* 0x0001840e01007387 */ /* 0x0001e20000100800 */
[----:B------:R-:W-:Y:S01]  /*133c0*/  ISETP.GE.AND P2, PT, R9, RZ, PT ;  /* 0x000000ff0900720c */ /* 0x000fe20003f46270 */
[----:B------:R-:W-:-:S02]  /*133d0*/  VIADD R9, R3, 0x16f ;  /* 0x0000016f03097836 */ /* 0x000fc40000000000 */
[----:B------:R-:W-:Y:S01]  /*133e0*/  IMAD.MOV R12, RZ, RZ, -R12 ;  /* 0x000000ffff0c7224 */ /* 0x000fe200078e0a0c */
[----:B------:R-:W-:Y:S01]  /*133f0*/  STL [R1+0x18c], R13 ;  /* 0x00018c0d01007387 */ /* 0x000fe20000100800 */
[--C-:B------:R-:W-:Y:S01]  /*13400*/  @!P1 IMAD.IADD R6, R6, 0x1, -R7.reuse ;  /* 0x0000000106069824 */ /* 0x100fe200078e0a07 */
[----:B------:R-:W-:Y:S01]  /*13410*/  IABS R16, R9 ;  /* 0x0000000900107213 */ /* 0x000fe20000000000 */
[----:B------:R-:W-:Y:S01]  /*13420*/  @!P3 IMAD.IADD R2, R2, 0x1, -R7 ;  /* 0x000000010202b824 */ /* 0x000fe200078e0a07 */
[----:B------:R-:W-:Y:S01]  /*13430*/  ISETP.GE.AND P1, PT, R10, RZ, PT ;  /* 0x000000ff0a00720c */ /* 0x000fe20003f26270 */
[----:B0-----:R-:W-:Y:S01]  /*13440*/  IMAD.MOV.U32 R14, RZ, RZ, R5 ;  /* 0x000000ffff0e7224 */ /* 0x001fe200078e0005 */
[----:B------:R-:W-:Y:S01]  /*13450*/  ISETP.GE.AND P3, PT, R9, RZ, PT ;  /* 0x000000ff0900720c */ /* 0x000fe20003f66270 */
[----:B------:R-:W-:Y:S02]  /*13460*/  IMAD R18, R7, R12, R18 ;  /* 0x0000000c07127224 */ /* 0x000fe400078e0212 */
[----:B------:R-:W-:-:S02]  /*13470*/  @!P0 IMAD.MOV R14, RZ, RZ, -R14 ;  /* 0x000000ffff0e8224 */ /* 0x000fc400078e0a0e */
[----:B------:R-:W-:Y:S01]  /*13480*/  @!P6 IMAD.IADD R4, R4, 0x1, -R7 ;  /* 0x000000010404e824 */ /* 0x000fe200078e0a07 */
[----:B------:R-:W-:Y:S01]  /*13490*/  ISETP.GT.U32.AND P6, PT, R7, R2, PT ;  /* 0x000000020700720c */ /* 0x000fe20003fc4070 */
[----:B------:R-:W-:Y:S01]  /*134a0*/  VIADD R10, R3, 0x171 ;  /* 0x00000171030a7836 */ /* 0x000fe20000000000 */
[----:B------:R0:W-:Y:S01]  /*134b0*/  STL [R1+0x990], R14 ;  /* 0x0009900e01007387 */ /* 0x0001e20000100800 */
[----:B------:R-:W-:Y:S01]  /*134c0*/  IMAD.HI.U32 R12, R8, R16, RZ ;  /* 0x00000010080c7227 */ /* 0x000fe200078e00ff */
[----:B------:R-:W-:Y:S02]  /*134d0*/  ISETP.GT.U32.AND P0, PT, R7, R4, PT ;  /* 0x000000040700720c */ /* 0x000fe40003f04070 */
[----:B------:R-:W-:Y:S01]  /*134e0*/  IABS R5, R10 ;  /* 0x0000000a00057213 */ /* 0x000fe20000000000 */
[C---:B------:R-:W-:Y:S02]  /*134f0*/  VIADD R9, R3.reuse, 0x172 ;  /* 0x0000017203097836 */ /* 0x040fe40000000000 */
[----:B------:R-:W-:-:S02]  /*13500*/  VIADD R11, R3, 0x170 ;  /* 0x00000170030b7836 */ /* 0x000fc40000000000 */
[----:B------:R-:W-:Y:S02]  /*13510*/  IMAD.U32 R56, RZ, RZ, UR8 ;  /* 0x00000008ff387e24 */ /* 0x000fe4000f8e00ff */
[----:B0-----:R-:W-:Y:S01]  /*13520*/  IMAD.MOV.U32 R14, RZ, RZ, R6 ;  /* 0x000000ffff0e7224 */ /* 0x001fe200078e0006 */
[----:B------:R-:W-:Y:S01]  /*13530*/  IABS R13, R11 ;  /* 0x0000000b000d7213 */ /* 0x000fe20000000000 */
[----:B------:R-:W-:Y:S01]  /*13540*/  IMAD.MOV R6, RZ, RZ, -R12 ;  /* 0x000000ffff067224 */ /* 0x000fe200078e0a0c */
[----:B------:R-:W-:Y:S01]  /*13550*/  IABS R12, R9 ;  /* 0x00000009000c7213 */ /* 0x000fe20000000000 */
[----:B------:R-:W-:Y:S01]  /*13560*/  @!P4 IMAD.MOV R14, RZ, RZ, -R14 ;  /* 0x000000ffff0ec224 */ /* 0x000fe200078e0a0e */
[C---:B------:R-:W-:Y:S01]  /*13570*/  ISETP.GT.U32.AND P4, PT, R7.reuse, R18, PT ;  /* 0x000000120700720c */ /* 0x040fe20003f84070 */
[C---:B------:R-:W-:Y:S02]  /*13580*/  IMAD R16, R7.reuse, R6, R16 ;  /* 0x0000000607107224 */ /* 0x040fe400078e0210 */
[----:B------:R-:W-:Y:S01]  /*13590*/  @!P6 IMAD.IADD R2, R2, 0x1, -R7 ;  /* 0x000000010202e824 */ /* 0x000fe200078e0a07 */
[----:B------:R0:W-:Y:S01]  /*135a0*/  STL [R1+0x9a0], R14 ;  /* 0x0009a00e01007387 */ /* 0x0001e20000100800 */
[----:B------:R-:W-:Y:S01]  /*135b0*/  IMAD.MOV.U32 R6, RZ, RZ, R5 ;  /* 0x000000ffff067224 */ /* 0x000fe200078e0005 */
[----:B------:R-:W-:Y:S01]  /*135c0*/  ISETP.GT.U32.AND P6, PT, R7, R16, PT ;  /* 0x000000100700720c */ /* 0x000fe20003fc4070 */
[----:B------:R-:W-:-:S02]  /*135d0*/  IMAD.MOV.U32 R5, RZ, RZ, R12 ;  /* 0x000000ffff057224 */ /* 0x000fc400078e000c */
[----:B------:R-:W-:Y:S02]  /*135e0*/  IMAD.MOV.U32 R15, RZ, RZ, R2 ;  /* 0x000000ffff0f7224 */ /* 0x000fe400078e0002 */
[----:B------:R-:W-:-:S04]  /*135f0*/  IMAD.HI.U32 R12, R8, R6, RZ ;  /* 0x00000006080c7227 */ /* 0x000fc800078e00ff */
[----:B------:R-:W-:Y:S01]  /*13600*/  @!P4 IMAD.IADD R18, R18, 0x1, -R7 ;  /* 0x000000011212c824 */ /* 0x000fe200078e0a07 */
[----:B------:R-:W-:Y:S01]  /*13610*/  ISETP.GE.AND P4, PT, R10, RZ, PT ;  /* 0x000000ff0a00720c */ /* 0x000fe20003f86270 */
[----:B0-----:R-:W-:-:S04]  /*13620*/  IMAD.HI.U32 R14, R8, R13, RZ ;  /* 0x0000000d080e7227 */ /* 0x001fc800078e00ff */
[----:B------:R-:W-:Y:S01]  /*13630*/  @!P5 IMAD.MOV R15, RZ, RZ, -R15 ;  /* 0x000000ffff0fd224 */ /* 0x000fe200078e0a0f */
[----:B------:R-:W-:Y:S01]  /*13640*/  ISETP.GT.U32.AND P5, PT, R7, R18, PT ;  /* 0x000000120700720c */ /* 0x000fe20003fa4070 */
[----:B------:R-:W-:Y:S02]  /*13650*/  IMAD.MOV R12, RZ, RZ, -R12 ;  /* 0x000000ffff0c7224 */ /* 0x000fe400078e0a0c */
[----:B------:R-:W-:Y:S01]  /*13660*/  @!P0 IMAD.IADD R4, R4, 0x1, -R7 ;  /* 0x0000000104048824 */ /* 0x000fe200078e0a07 */
[----:B------:R-:W-:Y:S01]  /*13670*/  ISETP.GE.AND P0, PT, R11, RZ, PT ;  /* 0x000000ff0b00720c */ /* 0x000fe20003f06270 */
[----:B------:R-:W-:Y:S01]  /*13680*/  IMAD.MOV R14, RZ, RZ, -R14 ;  /* 0x000000ffff0e7224 */ /* 0x000fe200078e0a0e */
[----:B------:R0:W-:Y:S01]  /*13690*/  STL [R1+0x9b0], R15 ;  /* 0x0009b00f01007387 */ /* 0x0001e20000100800 */
[C---:B------:R-:W-:Y:S02]  /*136a0*/  IMAD R6, R7.reuse, R12, R6 ;  /* 0x0000000c07067224 */ /* 0x040fe400078e0206 */
[----:B------:R-:W-:-:S02]  /*136b0*/  IMAD R13, R7, R14, R13 ;  /* 0x0000000e070d7224 */ /* 0x000fc400078e020d */
[----:B------:R-:W-:Y:S02]  /*136c0*/  IMAD.MOV.U32 R12, RZ, RZ, R4 ;  /* 0x000000ffff0c7224 */ /* 0x000fe400078e0004 */
[--C-:B------:R-:W-:Y:S02]  /*136d0*/  @!P6 IMAD.IADD R16, R16, 0x1, -R7.reuse ;  /* 0x000000011010e824 */ /* 0x100fe400078e0a07 */
[----:B------:R-:W-:Y:S01]  /*136e0*/  @!P2 IMAD.MOV R12, RZ, RZ, -R12 ;  /* 0x000000ffff0ca224 */ /* 0x000fe200078e0a0c */
[C---:B------:R-:W-:Y:S01]  /*136f0*/  ISETP.GT.U32.AND P2, PT, R7.reuse, R13, PT ;  /* 0x0000000d0700720c */ /* 0x040fe20003f44070 */
[----:B------:R-:W-:Y:S01]  /*13700*/  @!P5 IMAD.IADD R18, R18, 0x1, -R7 ;  /* 0x000000011212d824 */ /* 0x000fe200078e0a07 */
[C---:B------:R-:W-:Y:S01]  /*13710*/  ISETP.GT.U32.AND P5, PT, R7.reuse, R6, PT ;  /* 0x000000060700720c */ /* 0x040fe20003fa4070 */
[----:B------:R-:W-:Y:S01]  /*13720*/  IMAD.HI.U32 R11, R8, R5, RZ ;  /* 0x00000005080b7227 */ /* 0x000fe200078e00ff */
[----:B------:R-:W-:Y:S01]  /*13730*/  ISETP.GT.U32.AND P6, PT, R7, R16, PT ;  /* 0x000000100700720c */ /* 0x000fe20003fc4070 */
[----:B------:R1:W-:Y:S02]  /*13740*/  STL [R1+0x9c0], R12 ;  /* 0x0009c00c01007387 */ /* 0x0003e40000100800 */
[----:B------:R-:W-:-:S02]  /*13750*/  VIADD R10, R3, 0x173 ;  /* 0x00000173030a7836 */ /* 0x000fc40000000000 */
[----:B------:R-:W-:Y:S02]  /*13760*/  IMAD.MOV R11, RZ, RZ, -R11 ;  /* 0x000000ffff0b7224 */ /* 0x000fe400078e0a0b */
[----:B0-----:R-:W-:Y:S01]  /*13770*/  VIADD R15, R3, 0x174 ;  /* 0x00000174030f7836 */ /* 0x001fe20000000000 */
[----:B------:R-:W-:Y:S01]  /*13780*/  IABS R17, R10 ;  /* 0x0000000a00117213 */ /* 0x000fe20000000000 */
[----:B------:R-:W-:Y:S01]  /*13790*/  @!P2 IMAD.IADD R13, R13, 0x1, -R7 ;  /* 0x000000010d0da824 */ /* 0x000fe200078e0a07 */
[----:B------:R-:W-:Y:S01]  /*137a0*/  ISETP.GE.AND P2, PT, R9, RZ, PT ;  /* 0x000000ff0900720c */ /* 0x000fe20003f46270 */
[C---:B------:R-:W-:Y:S01]  /*137b0*/  IMAD R2, R7.reuse, R11, R5 ;  /* 0x0000000b07027224 */ /* 0x040fe200078e0205 */
[----:B------:R-:W-:Y:S01]  /*137c0*/  IABS R11, R15 ;  /* 0x0000000f000b7213 */ /* 0x000fe20000000000 */
[--C-:B------:R-:W-:Y:S01]  /*137d0*/  @!P5 IMAD.IADD R6, R6, 0x1, -R7.reuse ;  /* 0x000000010606d824 */ /* 0x100fe200078e0a07 */
[C---:B------:R-:W-:Y:S01]  /*137e0*/  ISETP.GT.U32.AND P5, PT, R7.reuse, R13, PT ;  /* 0x0000000d0700720c */ /* 0x040fe20003fa4070 */
[----:B------:R-:W-:Y:S01]  /*137f0*/  @!P6 IMAD.IADD R16, R16, 0x1, -R7 ;  /* 0x000000011010e824 */ /* 0x000fe200078e0a07 */
[----:B------:R-:W-:Y:S01]  /*13800*/  ISETP.GT.U32.AND P6, PT, R7, R2, PT ;  /* 0x000000020700720c */ /* 0x000fe20003fc4070 */
[----:B------:R-:W-:-:S04]  /*13810*/  IMAD.HI.U32 R19, R8, R17, RZ ;  /* 0x0000001108137227 */ /* 0x000fc800078e00ff */
[----:B------:R-:W-:Y:S02]  /*13820*/  IMAD.MOV R19, RZ, RZ, -R19 ;  /* 0x000000ffff137224 */ /* 0x000fe400078e0a13 */
[----:B------:R-:W-:Y:S02]  /*13830*/  VIADD R5, R3, 0x176 ;  /* 0x0000017603057836 */ /* 0x000fe40000000000 */
[----:B------:R-:W-:Y:S02]  /*13840*/  IMAD R17, R7, R19, R17 ;  /* 0x0000001307117224 */ /* 0x000fe400078e0211 */
[--C-:B------:R-:W-:Y:S01]  /*13850*/  @!P5 IMAD.IADD R13, R13, 0x1, -R7.reuse ;  /* 0x000000010d0dd824 */ /* 0x100fe200078e0a07 */
[----:B------:R-:W-:Y:S01]  /*13860*/  IABS R14, R5 ;  /* 0x00000005000e7213 */ /* 0x000fe20000000000 */
[----:B------:R-:W-:Y:S01]  /*13870*/  @!P6 IMAD.IADD R2, R2, 0x1, -R7 ;  /* 0x000000010202e824 */ /* 0x000fe200078e0a07 */
[C---:B------:R-:W-:Y:S01]  /*13880*/  ISETP.GT.U32.AND P5, PT, R7.reuse, R17, PT ;  /* 0x000000110700720c */ /* 0x040fe20003fa4070 */
[----:B------:R-:W-:Y:S01]  /*13890*/  IMAD.MOV.U32 R21, RZ, RZ, R18 ;  /* 0x000000ffff157224 */ /* 0x000fe200078e0012 */
[----:B------:R-:W-:Y:S01]  /*138a0*/  ISETP.GT.U32.AND P6, PT, R7, R6, PT ;  /* 0x000000060700720c */ /* 0x000fe20003fc4070 */
[----:B------:R-:W-:-:S04]  /*138b0*/  IMAD.HI.U32 R9, R8, R11, RZ ;  /* 0x0000000b08097227 */ /* 0x000fc800078e00ff */
[----:B------:R-:W-:Y:S02]  /*138c0*/  IMAD.MOV.U32 R20, RZ, RZ, R16 ;  /* 0x000000ffff147224 */ /* 0x000fe400078e0010 */
[----:B------:R-:W-:Y:S02]  /*138d0*/  VIADD R4, R3, 0x175 ;  /* 0x0000017503047836 */ /* 0x000fe40000000000 */
[----:B------:R-:W-:Y:S01]  /*138e0*/  @!P1 IMAD.MOV R21, RZ, RZ, -R21 ;  /* 0x000000ffff159224 */ /* 0x000fe200078e0a15 */
[----:B------:R-:W-:Y:S01]  /*138f0*/  ISETP.GT.U32.AND P1, PT, R7, R2, PT ;  /* 0x000000020700720c */ /* 0x000fe20003f24070 */
[----:B------:R-:W-:Y:S01]  /*13900*/  IMAD.MOV R9, RZ, RZ, -R9 ;  /* 0x000000ffff097224 */ /* 0x000fe200078e0a09 */
[----:B-1----:R-:W-:Y:S01]  /*13910*/  IABS R12, R4 ;  /* 0x00000004000c7213 */ /* 0x002fe20000000000 */
[----:B------:R-:W-:Y:S01]  /*13920*/  @!P3 IMAD.MOV R20, RZ, RZ, -R20 ;  /* 0x000000ffff14b224 */ /* 0x000fe200078e0a14 */
[----:B------:R-:W-:Y:S01]  /*13930*/  STL [R1+0x9d0], R21 ;  /* 0x0009d01501007387 */ /* 0x000fe20000100800 */
[----:B------:R-:W-:Y:S01]  /*13940*/  IMAD.HI.U32 R16, R8, R14, RZ ;  /* 0x0000000e08107227 */ /* 0x000fe200078e00ff */
[----:B------:R-:W-:-:S02]  /*13950*/  ISETP.GE.AND P3, PT, R10, RZ, PT ;  /* 0x000000ff0a00720c */ /* 0x000fc40003f66270 */
[----:B------:R0:W-:Y:S01]  /*13960*/  STL [R1+0x9e0], R20 ;  /* 0x0009e01401007387 */ /* 0x0001e20000100800 */
[----:B------:R-:W-:Y:S02]  /*13970*/  IMAD R9, R7, R9, R11 ;  /* 0x0000000907097224 */ /* 0x000fe400078e020b */
[----:B------:R-:W-:Y:S02]  /*13980*/  IMAD.MOV R16, RZ, RZ, -R16 ;  /* 0x000000ffff107224 */ /* 0x000fe400078e0a10 */
[--C-:B------:R-:W-:Y:S02]  /*13990*/  @!P5 IMAD.IADD R17, R17, 0x1, -R7.reuse ;  /* 0x000000011111d824 */ /* 0x100fe400078e0a07 */
[----:B------:R-:W-:Y:S01]  /*139a0*/  @!P6 IMAD.IADD R6, R6, 0x1, -R7 ;  /* 0x000000010606e824 */ /* 0x000fe200078e0a07 */
[----:B------:R-:W-:Y:S01]  /*139b0*/  ISETP.GT.U32.AND P6, PT, R7, R9, PT ;  /* 0x000000090700720c */ /* 0x000fe20003fc4070 */
[----:B------:R-:W-:-:S04]  /*139c0*/  IMAD.HI.U32 R18, R8, R12, RZ ;  /* 0x0000000c08127227 */ /* 0x000fc800078e00ff */
[----:B0-----:R-:W-:Y:S02]  /*139d0*/  IMAD.MOV.U32 R20, RZ, RZ, R13 ;  /* 0x000000ffff147224 */ /* 0x001fe400078e000d */
[C---:B------:R-:W-:Y:S02]  /*139e0*/  IMAD R14, R7.reuse, R16, R14 ;  /* 0x00000010070e7224 */ /* 0x040fe400078e020e */
[----:B------:R-:W-:Y:S01]  /*139f0*/  @!P0 IMAD.MOV R20, RZ, RZ, -R20 ;  /* 0x000000ffff148224 */ /* 0x000fe200078e0a14 */
[C---:B------:R-:W-:Y:S01]  /*13a00*/  ISETP.GT.U32.AND P0, PT, R7.reuse, R17, PT ;  /* 0x000000110700720c */ /* 0x040fe20003f04070 */
[----:B------:R-:W-:Y:S02]  /*13a10*/  IMAD.MOV R18, RZ, RZ, -R18 ;  /* 0x000000ffff127224 */ /* 0x000fe400078e0a12 */
[----:B------:R-:W-:Y:S01]  /*13a20*/  @!P4 IMAD.MOV R6, RZ, RZ, -R6 ;  /* 0x000000ffff06c224 */ /* 0x000fe200078e0a06 */
[C---:B------:R-:W-:Y:S01]  /*13a30*/  ISETP.GT.U32.AND P4, PT, R7.reuse, R14, PT ;  /* 0x0000000e0700720c */ /* 0x040fe20003f84070 */
[----:B------:R-:W-:Y:S01]  /*13a40*/  IMAD R12, R7, R18, R12 ;  /* 0x00000012070c7224 */ /* 0x000fe200078e020c */
[----:B------:R-:W-:Y:S01]  /*13a50*/  STL [R1+0x174], R20 ;  /* 0x0001741401007387 */ /* 0x000fe20000100800 */
[----:B------:R-:W-:-:S02]  /*13a60*/  VIADD R10, R3, 0x177 ;  /* 0x00000177030a7836 */ /* 0x000fc40000000000 */
[--C-:B------:R-:W-:Y:S01]  /*13a70*/  @!P1 IMAD.IADD R2, R2, 0x1, -R7.reuse ;  /* 0x0000000102029824 */ /* 0x100fe200078e0a07 */
[----:B------:R-:W-:Y:S01]  /*13a80*/  ISETP.GT.U32.AND P5, PT, R7, R12, PT ;  /* 0x0000000c0700720c */ /* 0x000fe20003fa4070 */
[--C-:B------:R-:W-:Y:S01]  /*13a90*/  @!P6 IMAD.IADD R9, R9, 0x1, -R7.reuse ;  /* 0x000000010909e824 */ /* 0x100fe200078e0a07 */
[----:B------:R-:W-:Y:S01]  /*13aa0*/  ISETP.GE.AND P1, PT, R15, RZ, PT ;  /* 0x000000ff0f00720c */ /* 0x000fe20003f26270 */
[----:B------:R-:W-:Y:S01]  /*13ab0*/  VIADD R15, R3, 0x178 ;  /* 0x00000178030f7836 */ /* 0x000fe20000000000 */
[----:B------:R-:W-:Y:S01]  /*13ac0*/  IABS R11, R10 ;  /* 0x0000000a000b7213 */ /* 0x000fe20000000000 */
[----:B------:R-:W-:Y:S01]  /*13ad0*/  @!P0 IMAD.IADD R17, R17, 0x1, -R7 ;  /* 0x0000000111118824 */ /* 0x000fe200078e0a07 */
[----:B------:R-:W-:Y:S01]  /*13ae0*/  ISETP.GT.U32.AND P6, PT, R7, R9, PT ;  /* 0x000000090700720c */ /* 0x000fe20003fc4070 */
[----:B------:R0:W-:Y:S01]  /*13af0*/  STL [R1+0x17c], R6 ;  /* 0x00017c0601007387 */ /* 0x0001e20000100800 */
[----:B------:R-:W-:Y:S01]  /*13b00*/  @!P2 IMAD.MOV R2, RZ, RZ, -R2 ;  /* 0x000000ffff02a224 */ /* 0x000fe200078e0a02 */
[----:B------:R-:W-:Y:S01]  /*13b10*/  IABS R13, R15 ;  /* 0x0000000f000d7213 */ /* 0x000fe20000000000 */
[----:B------:R-:W-:Y:S01]  /*13b20*/  IMAD.HI.U32 R16, R8, R11, RZ ;  /* 0x0000000b08107227 */ /* 0x000fe200078e00ff */
[----:B------:R-:W-:-:S02]  /*13b30*/  ISETP.GE.AND P2, PT, R4, RZ, PT ;  /* 0x000000ff0400720c */ /* 0x000fc40003f46270 */
[----:B------:R1:W-:Y:S01]  /*13b40*/  STL [R1+0x9f0], R2 ;  /* 0x0009f00201007387 */ /* 0x0003e20000100800 */
[----:B------:R-:W-:Y:S01]  /*13b50*/  @!P4 IMAD.IADD R14, R14, 0x1, -R7 ;  /* 0x000000010e0ec824 */ /* 0x000fe200078e0a07 */
[----:B------:R-:W-:Y:S01]  /*13b60*/  ISETP.GE.AND P0, PT, R5, RZ, PT ;  /* 0x000000ff0500720c */ /* 0x000fe20003f06270 */
[----:B------:R-:W-:Y:S01]  /*13b70*/  IMAD.MOV R16, RZ, RZ, -R16 ;  /* 0x000000ffff107224 */ /* 0x000fe200078e0a10 */
[----:B------:R-:W-:Y:S01]  /*13b80*/  ISETP.GE.AND P4, PT, R10, RZ, PT ;  /* 0x000000ff0a00720c */ /* 0x000fe20003f86270 */
[----:B0-----:R-:W-:Y:S02]  /*13b90*/  IMAD.MOV.U32 R6, RZ, RZ, R17 ;  /* 0x000000ffff067224 */ /* 0x001fe400078e0011 */
[----:B------:R-:W-:Y:S02]  /*13ba0*/  @!P5 IMAD.IADD R12, R12, 0x1, -R7 ;  /* 0x000000010c0cd824 */ /* 0x000fe400078e0a07 */
[----:B------:R-:W-:Y:S01]  /*13bb0*/  @!P3 IMAD.MOV R6, RZ, RZ, -R6 ;  /* 0x000000ffff06b224 */ /* 0x000fe200078e0a06 */
[C---:B------:R-:W-:Y:S01]  /*13bc0*/  ISETP.GT.U32.AND P3, PT, R7.reuse, R14, PT ;  /* 0x0000000e0700720c */ /* 0x040fe20003f64070 */
[----:B-1----:R-:W-:Y:S01]  /*13bd0*/  IMAD.HI.U32 R2, R8, R13, RZ ;  /* 0x0000000d08027227 */ /* 0x002fe200078e00ff */
[----:B------:R-:W-:-:S02]  /*13be0*/  ISETP.GT.U32.AND P5, PT, R7, R12, PT ;  /* 0x0000000c0700720c */ /* 0x000fc40003fa4070 */
[----:B------:R0:W-:Y:S01]  /*13bf0*/  STL [R1+0xa00], R6 ;  /* 0x000a000601007387 */ /* 0x0001e20000100800 */
[----:B------:R-:W-:Y:S02]  /*13c00*/  IMAD R11, R7, R16, R11 ;  /* 0x00000010070b7224 */ /* 0x000fe400078e020b */
[----:B------:R-:W-:Y:S02]  /*13c10*/  IMAD.MOV R2, RZ, RZ, -R2 ;  /* 0x000000ffff027224 */ /* 0x000fe400078e0a02 */
[----:B------:R-:W-:Y:S01]  /*13c20*/  @!P6 IMAD.IADD R9, R9, 0x1, -R7 ;  /* 0x000000010909e824 */ /* 0x000fe200078e0a07 */
[C---:B------:R-:W-:Y:S01]  /*13c30*/  ISETP.GT.U32.AND P6, PT, R7.reuse, R11, PT ;  /* 0x0000000b0700720c */ /* 0x040fe20003fc4070 */
[C---:B------:R-:W-:Y:S02]  /*13c40*/  IMAD R13, R7.reuse, R2, R13 ;  /* 0x00000002070d7224 */ /* 0x040fe400078e020d */
[----:B------:R-:W-:Y:S02]  /*13c50*/  @!P3 IMAD.IADD R14, R14, 0x1, -R7 ;  /* 0x000000010e0eb824 */ /* 0x000fe400078e0a07 */
[----:B------:R-:W-:Y:S01]  /*13c60*/  @!P1 IMAD.MOV R9, RZ, RZ, -R9 ;  /* 0x000000ffff099224 */ /* 0x000fe200078e0a09 */
[----:B------:R-:W-:Y:S01]  /*13c70*/  ISETP.GT.U32.AND P3, PT, R7, R13, PT ;  /* 0x0000000d0700720c */ /* 0x000fe20003f64070 */
[----:B------:R-:W-:Y:S01]  /*13c80*/  @!P5 IMAD.IADD R12, R12, 0x1, -R7 ;  /* 0x000000010c0cd824 */ /* 0x000fe200078e0a07 */
[----:B------:R-:W-:Y:S01]  /*13c90*/  ISETP.GE.AND P5, PT, R15, RZ, PT ;  /* 0x000000ff0f00720c */ /* 0x000fe20003fa6270 */
[----:B------:R-:W-:Y:S01]  /*13ca0*/  VIADD R2, R3, 0x179 ;  /* 0x0000017903027836 */ /* 0x000fe20000000000 */
[----:B------:R1:W-:Y:S01]  /*13cb0*/  STL [R1+0xa10], R9 ;  /* 0x000a100901007387 */ /* 0x0003e20000100800 */
[----:B------:R-:W-:-:S02]  /*13cc0*/  IMAD.MOV.U32 R10, RZ, RZ, R12 ;  /* 0x000000ffff0a7224 */ /* 0x000fc400078e000c */
[--C-:B------:R-:W-:Y:S01]  /*13cd0*/  @!P6 IMAD.IADD R11, R11, 0x1, -R7.reuse ;  /* 0x000000010b0be824 */ /* 0x100fe200078e0a07 */
[----:B------:R-:W-:Y:S01]  /*13ce0*/  IABS R17, R2 ;  /* 0x0000000200117213 */ /* 0x000fe20000000000 */
[----:B------:R-:W-:Y:S01]  /*13cf0*/  @!P2 IMAD.MOV R10, RZ, RZ, -R10 ;  /* 0x000000ffff0aa224 */ /* 0x000fe200078e0a0a */
[----:B------:R-:W-:Y:S01]  /*13d00*/  ISETP.GE.AND P1, PT, R2, RZ, PT ;  /* 0x000000ff0200720c */ /* 0x000fe20003f26270 */
[----:B0-----:R-:W-:Y:S01]  /*13d10*/  VIADD R6, R3, 0x17b ;  /* 0x0000017b03067836 */ /* 0x001fe20000000000 */
[----:B------:R-:W-:Y:S01]  /*13d20*/  ISETP.GT.U32.AND P6, PT, R7, R11, PT ;  /* 0x0000000b0700720c */ /* 0x000fe20003fc4070 */
[----:B------:R-:W-:Y:S01]  /*13d30*/  @!P3 IMAD.IADD R13, R13, 0x1, -R7 ;  /* 0x000000010d0db824 */ /* 0x000fe200078e0a07 */
[----:B------:R0:W-:Y:S01]  /*13d40*/  STL [R1+0xa20], R10 ;  /* 0x000a200a01007387 */ /* 0x0001e20000100800 */
[----:B-1----:R-:W-:Y:S02]  /*13d50*/  IMAD.MOV.U32 R9, RZ, RZ, R14 ;  /* 0x000000ffff097224 */ /* 0x002fe400078e000e */
[----:B------:R-:W-:Y:S01]  /*13d60*/  VIADD R4, R3, 0x17c ;  /* 0x0000017c03047836 */ /* 0x000fe20000000000 */
[----:B------:R-:W-:Y:S01]  /*13d70*/  ISETP.GT.U32.AND P3, PT, R7, R13, PT ;  /* 0x0000000d0700720c */ /* 0x000fe20003f64070 */
[----:B------:R-:W-:Y:S01]  /*13d80*/  @!P0 IMAD.MOV R9, RZ, RZ, -R9 ;  /* 0x000000ffff098224 */ /* 0x000fe200078e0a09 */
[----:B------:R-:W-:Y:S01]  /*13d90*/  ISETP.GE.AND P0, PT, R6, RZ, PT ;  /* 0x000000ff0600720c */ /* 0x000fe20003f06270 */
[C---:B------:R-:W-:Y:S01]  /*13da0*/  VIADD R5, R3.reuse, 0x17a ;  /* 0x0000017a03057836 */ /* 0x040fe20000000000 */
[----:B------:R-:W-:Y:S01]  /*13db0*/  IABS R6, R6 ;  /* 0x0000000600067213 */ /* 0x000fe20000000000 */
[----:B------:R-:W-:Y:S01]  /*13dc0*/  VIADD R16, R3, 0x17e ;  /* 0x0000017e03107836 */ /* 0x000fe20000000000 */
[----:B------:R1:W-:Y:S01]  /*13dd0*/  STL [R1+0xa30], R9 ;  /* 0x000a300901007387 */ /* 0x0003e20000100800 */
[----:B------:R-:W-:Y:S01]  /*13de0*/  @!P6 IMAD.IADD R11, R11, 0x1, -R7 ;  /* 0x000000010b0be824 */ /* 0x000fe200078e0a07 */
[----:B------:R-:W-:Y:S01]  /*13df0*/  ISETP.GE.AND P6, PT, R4, RZ, PT ;  /* 0x000000ff0400720c */ /* 0x000fe20003fc6270 */
[----:B------:R-:W-:Y:S01]  /*13e00*/  VIADD R19, R3, 0x17d ;  /* 0x0000017d03137836 */ /* 0x000fe20000000000 */
[----:B0-----:R-:W-:Y:S01]  /*13e10*/  IABS R10, R4 ;  /* 0x00000004000a7213 */ /* 0x001fe20000000000 */
[----:B------:R-:W-:Y:S01]  /*13e20*/  IMAD.HI.U32 R4, R8, R6, RZ ;  /* 0x0000000608047227 */ /* 0x000fe200078e00ff */
[----:B------:R-:W-:-:S02]  /*13e30*/  IABS R2, R5 ;  /* 0x0000000500027213 */ /* 0x000fc40000000000 */
[----:B------:R-:W-:Y:S01]  /*13e40*/  ISETP.GE.AND P2, PT, R5, RZ, PT ;  /* 0x000000ff0500720c */ /* 0x000fe20003f46270 */
[----:B------:R-:W-:Y:S02]  /*13e50*/  IMAD.MOV.U32 R12, RZ, RZ, R11 ;  /* 0x000000ffff0c7224 */ /* 0x000fe400078e000b */
[----:B-1----:R-:W-:-:S04]  /*13e60*/  IMAD.HI.U32 R9, R8, R17, RZ ;  /* 0x0000001108097227 */ /* 0x002fc800078e00ff */
[----:B------:R-:W-:Y:S02]  /*13e70*/  IMAD.MOV R9, RZ, RZ, -R9 ;  /* 0x000000ffff097224 */ /* 0x000fe400078e0a09 */
[----:B------:R-:W-:Y:S02]  /*13e80*/  IMAD.MOV R4, RZ, RZ, -R4 ;  /* 0x000000ffff047224 */ /* 0x000fe400078e0a04 */
[----:B------:R-:W-:Y:S02]  /*13e90*/  IMAD R17, R7, R9, R17 ;  /* 0x0000000907117224 */ /* 0x000fe400078e0211 */
[----:B------:R-:W-:Y:S02]  /*13ea0*/  @!P3 IMAD.IADD R13, R13, 0x1, -R7 ;  /* 0x000000010d0db824 */ /* 0x000fe400078e0a07 */
        /* <DEDUP_REMOVED lines=8> */
[C---:B------:R-:W-:Y:S01]  /*13f30*/  ISETP.GT.U32.AND P5, PT, R7.reuse, R6, PT ;  /* 0x000000060700720c */ /* 0x040fe20003fa4070 */
[----:B------:R-:W-:-:S02]  /*13f40*/  IMAD R11, R7, R11, R2 ;  /* 0x0000000b070b7224 */ /* 0x000fc400078e0202 */
[----:B------:R-:W-:Y:S01]  /*13f50*/  IMAD.HI.U32 R5, R8, R10, RZ ;  /* 0x0000000a08057227 */ /* 0x000fe200078e00ff */
[----:B------:R1:W-:Y:S02]  /*13f60*/  STL [R1+0x180], R9 ;  /* 0x0001800901007387 */ /* 0x0003e40000100800 */
[----:B------:R-:W-:Y:S01]  /*13f70*/  ISETP.GT.U32.AND P3, PT, R7, R11, PT ;  /* 0x0000000b0700720c */ /* 0x000fe20003f64070 */
[----:B------:R-:W-:Y:S01]  /*13f80*/  @!P4 IMAD.IADD R17, R17, 0x1, -R7 ;  /* 0x000000011111c824 */ /* 0x000fe200078e0a07 */
[----:B0-----:R-:W-:Y:S01]  /*13f90*/  IABS R12, R16 ;  /* 0x00000010000c7213 */ /* 0x001fe20000000000 */
[----:B------:R-:W-:Y:S02]  /*13fa0*/  IMAD.MOV R2, RZ, RZ, -R5 ;  /* 0x000000ffff027224 */ /* 0x000fe400078e0a05 */
[----:B------:R-:W-:Y:S01]  /*13fb0*/  VIADD R4, R3, 0x180 ;  /* 0x0000018003047836 */ /* 0x000fe20000000000 */
[----:B------:R-:W-:Y:S01]  /*13fc0*/  ISETP.GT.U32.AND P4, PT, R7, R17, PT ;  /* 0x000000110700720c */ /* 0x000fe20003f84070 */
[----:B------:R-:W-:-:S02]  /*13fd0*/  @!P5 IMAD.IADD R6, R6, 0x1, -R7 ;  /* 0x000000010606d824 */ /* 0x000fc400078e0a07 */
[C---:B------:R-:W-:Y:S01]  /*13fe0*/  IMAD R10, R7.reuse, R2, R10 ;  /* 0x00000002070a7224 */ /* 0x040fe200078e020a */
[----:B------:R-:W-:Y:S01]  /*13ff0*/  IABS R2, R19 ;  /* 0x0000001300027213 */ /* 0x000fe20000000000 */
[C---:B------:R-:W-:Y:S01]  /*14000*/  IMAD.HI.U32 R5, R8.reuse, R12, RZ ;  /* 0x0000000c08057227 */ /* 0x040fe200078e00ff */
[----:B------:R-:W-:Y:S02]  /*14010*/  ISETP.GT.U32.AND P5, PT, R7, R6, PT ;  /* 0x000000060700720c */ /* 0x000fe40003fa4070 */
[----:B------:R-:W-:Y:S01]  /*14020*/  IABS R15, R4 ;  /* 0x00000004000f7213 */ /* 0x000fe20000000000 */
[----:B------:R-:W-:Y:S02]  /*14030*/  @!P3 IMAD.IADD R11, R11, 0x1, -R7 ;  /* 0x000000010b0bb824 */ /* 0x000fe400078e0a07 */
[----:B------:R-:W-:Y:S02]  /*14040*/  IMAD.MOV R5, RZ, RZ, -R5 ;  /* 0x000000ffff057224 */ /* 0x000fe400078e0a05 */
[----:B------:R-:W-:Y:S01]  /*14050*/  IMAD.HI.U32 R13, R8, R2, RZ ;  /* 0x00000002080d7227 */ /* 0x000fe200078e00ff */
[----:B------:R-:W-:-:S03]  /*14060*/  ISETP.GT.U32.AND P3, PT, R7, R11, PT ;  /* 0x0000000b0700720c */ /* 0x000fc60003f64070 */
[----:B------:R-:W-:Y:S01]  /*14070*/  @!P4 IMAD.IADD R17, R17, 0x1, -R7 ;  /* 0x000000011111c824 */ /* 0x000fe200078e0a07 */
[C---:B------:R-:W-:Y:S01]  /*14080*/  ISETP.GT.U32.AND P4, PT, R7.reuse, R10, PT ;  /* 0x0000000a0700720c */ /* 0x040fe20003f84070 */
[C---:B------:R-:W-:Y:S02]  /*14090*/  IMAD R12, R7.reuse, R5, R12 ;  /* 0x00000005070c7224 */ /* 0x040fe400078e020c */
[----:B------:R-:W-:Y:S02]  /*140a0*/  IMAD.MOV R13, RZ, RZ, -R13 ;  /* 0x000000ffff0d7224 */ /* 0x000fe400078e0a0d */
[--C-:B------:R-:W-:Y:S01]  /*140b0*/  @!P5 IMAD.IADD R6, R6, 0x1, -R7.reuse ;  /* 0x000000010606d824 */ /* 0x100fe200078e0a07 */
[C---:B------:R-:W-:Y:S01]  /*140c0*/  ISETP.GT.U32.AND P5, PT, R7.reuse, R12, PT ;  /* 0x0000000c0700720c */ /* 0x040fe20003fa4070 */
[----:B------:R-:W-:Y:S02]  /*140d0*/  IMAD R2, R7, R13, R2 ;  /* 0x0000000d07027224 */ /* 0x000fe400078e0202 */
[----:B------:R-:W-:-:S02]  /*140e0*/  @!P3 IMAD.IADD R11, R11, 0x1, -R7 ;  /* 0x000000010b0bb824 */ /* 0x000fc400078e0a07 */
[----:B-1----:R-:W-:Y:S01]  /*140f0*/  VIADD R9, R3, 0x17f ;  /* 0x0000017f03097836 */ /* 0x002fe20000000000 */
[----:B------:R-:W-:Y:S01]  /*14100*/  ISETP.GT.U32.AND P3, PT, R7, R2, PT ;  /* 0x000000020700720c */ /* 0x000fe20003f64070 */
[----:B------:R-:W-:Y:S02]  /*14110*/  IMAD.MOV.U32 R20, RZ, RZ, R17 ;  /* 0x000000ffff147224 */ /* 0x000fe400078e0011 */
[--C-:B------:R-:W-:Y:S01]  /*14120*/  @!P4 IMAD.IADD R10, R10, 0x1, -R7.reuse ;  /* 0x000000010a0ac824 */ /* 0x100fe200078e0a07 */
[----:B------:R-:W-:Y:S01]  /*14130*/  IABS R14, R9 ;  /* 0x00000009000e7213 */ /* 0x000fe20000000000 */
[----:B------:R-:W-:Y:S01]  /*14140*/  VIADD R5, R3, 0x181 ;  /* 0x0000018103057836 */ /* 0x000fe20000000000 */
[----:B------:R-:W-:Y:S01]  /*14150*/  ISETP.GE.AND P4, PT, R19, RZ, PT ;  /* 0x000000ff1300720c */ /* 0x000fe20003f86270 */
[----:B------:R-:W-:Y:S01]  /*14160*/  @!P1 IMAD.MOV R20, RZ, RZ, -R20 ;  /* 0x000000ffff149224 */ /* 0x000fe200078e0a14 */
[C---:B------:R-:W-:Y:S01]  /*14170*/  ISETP.GT.U32.AND P1, PT, R7.reuse, R10, PT ;  /* 0x0000000a0700720c */ /* 0x040fe20003f24070 */
[----:B------:R-:W-:Y:S01]  /*14180*/  @!P5 IMAD.IADD R12, R12, 0x1, -R7 ;  /* 0x000000010c0cd824 */ /* 0x000fe200078e0a07 */
[----:B------:R-:W-:Y:S01]  /*14190*/  IABS R17, R5 ;  /* 0x0000000500117213 */ /* 0x000fe20000000000 */
[C---:B------:R-:W-:Y:S01]  /*141a0*/  IMAD.HI.U32 R18, R8.reuse, R14, RZ ;  /* 0x0000000e08127227 */ /* 0x040fe200078e00ff */
[----:B------:R0:W-:Y:S02]  /*141b0*/  STL [R1+0x178], R20 ;  /* 0x0001781401007387 */ /* 0x0001e40000100800 */
[----:B------:R-:W-:Y:S01]  /*141c0*/  ISETP.GT.U32.AND P5, PT, R7, R12, PT ;  /* 0x0000000c0700720c */ /* 0x000fe20003fa4070 */
[----:B------:R-:W-:-:S04]  /*141d0*/  IMAD.HI.U32 R13, R8, R15, RZ ;  /* 0x0000000f080d7227 */ /* 0x000fc800078e00ff */
[----:B------:R-:W-:Y:S01]  /*141e0*/  @!P3 IMAD.IADD R2, R2, 0x1, -R7 ;  /* 0x000000010202b824 */ /* 0x000fe200078e0a07 */
[----:B------:R-:W-:Y:S01]  /*141f0*/  ISETP.GE.AND P3, PT, R16, RZ, PT ;  /* 0x000000ff1000720c */ /* 0x000fe20003f66270 */
[----:B------:R-:W-:Y:S02]  /*14200*/  IMAD.MOV R18, RZ, RZ, -R18 ;  /* 0x000000ffff127224 */ /* 0x000fe400078e0a12 */
[----:B0-----:R-:W-:Y:S02]  /*14210*/  IMAD.MOV.U32 R20, RZ, RZ, R11 ;  /* 0x000000ffff147224 */ /* 0x001fe400078e000b */
[----:B------:R-:W-:-:S04]  /*14220*/  IMAD.HI.U32 R11, R8, R17, RZ ;  /* 0x00000011080b7227 */ /* 0x000fc800078e00ff */
[----:B------:R-:W-:Y:S02]  /*14230*/  IMAD.MOV R13, RZ, RZ, -R13 ;  /* 0x000000ffff0d7224 */ /* 0x000fe400078e0a0d */
[----:B------:R-:W-:Y:S01]  /*14240*/  @!P2 IMAD.MOV R20, RZ, RZ, -R20 ;  /* 0x000000ffff14a224 */ /* 0x000fe200078e0a14 */
[C---:B------:R-:W-:Y:S01]  /*14250*/  ISETP.GT.U32.AND P2, PT, R7.reuse, R2, PT ;  /* 0x000000020700720c */ /* 0x040fe20003f44070 */
[----:B------:R-:W-:Y:S02]  /*14260*/  IMAD.MOV R11, RZ, RZ, -R11 ;  /* 0x000000ffff0b7224 */ /* 0x000fe400078e0a0b */
[C---:B------:R-:W-:Y:S01]  /*14270*/  IMAD R14, R7.reuse, R18, R14 ;  /* 0x00000012070e7224 */ /* 0x040fe200078e020e */
[----:B------:R-:W-:Y:S01]  /*14280*/  STL [R1+0xa50], R20 ;  /* 0x000a501401007387 */ /* 0x000fe20000100800 */
[----:B------:R-:W-:Y:S02]  /*14290*/  @!P1 IMAD.IADD R10, R10, 0x1, -R7 ;  /* 0x000000010a0a9824 */ /* 0x000fe400078e0a07 */
[C---:B------:R-:W-:Y:S01]  /*142a0*/  IMAD R15, R7.reuse, R13, R15 ;  /* 0x0000000d070f7224 */ /* 0x040fe200078e020f */
[C---:B------:R-:W-:Y:S01]  /*142b0*/  ISETP.GT.U32.AND P1, PT, R7.reuse, R14, PT ;  /* 0x0000000e0700720c */ /* 0x040fe20003f24070 */
[----:B------:R-:W-:-:S02]  /*142c0*/  IMAD R13, R7, R11, R17 ;  /* 0x0000000b070d7224 */ /* 0x000fc400078e0211 */
[----:B------:R-:W-:Y:S02]  /*142d0*/  IMAD.MOV.U32 R16, RZ, RZ, R10 ;  /* 0x000000ffff107224 */ /* 0x000fe400078e000a */
[--C-:B------:R-:W-:Y:S01]  /*142e0*/  @!P5 IMAD.IADD R12, R12, 0x1, -R7.reuse ;  /* 0x000000010c0cd824 */ /* 0x100fe200078e0a07 */
[C---:B------:R-:W-:Y:S01]  /*142f0*/  ISETP.GT.U32.AND P5, PT, R7.reuse, R13, PT ;  /* 0x0000000d0700720c */ /* 0x040fe20003fa4070 */
[----:B------:R-:W-:Y:S01]  /*14300*/  @!P6 IMAD.MOV R16, RZ, RZ, -R16 ;  /* 0x000000ffff10e224 */ /* 0x000fe200078e0a10 */
[----:B------:R-:W-:Y:S01]  /*14310*/  ISETP.GT.U32.AND P6, PT, R7, R15, PT ;  /* 0x0000000f0700720c */ /* 0x000fe20003fc4070 */
[----:B------:R-:W-:Y:S01]  /*14320*/  @!P0 IMAD.MOV R6, RZ, RZ, -R6 ;  /* 0x000000ffff068224 */ /* 0x000fe200078e0a06 */
[----:B------:R-:W-:Y:S01]  /*14330*/  ISETP.GE.AND P0, PT, R9, RZ, PT ;  /* 0x000000ff0900720c */ /* 0x000fe20003f06270 */
[--C-:B------:R-:W-:Y:S01]  /*14340*/  @!P2 IMAD.IADD R2, R2, 0x1, -R7.reuse ;  /* 0x000000010202a824 */ /* 0x100fe200078e0a07 */
[----:B------:R-:W-:Y:S01]  /*14350*/  ISETP.GE.AND P2, PT, R4, RZ, PT ;  /* 0x000000ff0400720c */ /* 0x000fe20003f46270 */
[----:B------:R-:W-:Y:S01]  /*14360*/  VIADD R11, R3, 0x182 ;  /* 0x00000182030b7836 */ /* 0x000fe20000000000 */
[----:B------:R0:W-:Y:S01]  /*14370*/  STL [R1+0xa60], R6 ;  /* 0x000a600601007387 */ /* 0x0001e20000100800 */
[--C-:B------:R-:W-:Y:S01]  /*14380*/  @!P1 IMAD.IADD R14, R14, 0x1, -R7.reuse ;  /* 0x000000010e0e9824 */ /* 0x100fe200078e0a07 */
[----:B------:R-:W-:Y:S01]  /*14390*/  ISETP.GE.AND P1, PT, R5, RZ, PT ;  /* 0x000000ff0500720c */ /* 0x000fe20003f26270 */
[----:B------:R-:W-:Y:S01]  /*143a0*/  VIADD R9, R3, 0x184 ;  /* 0x0000018403097836 */ /* 0x000fe20000000000 */
[----:B------:R1:W-:Y:S01]  /*143b0*/  STL [R1+0xa70], R16 ;  /* 0x000a701001007387 */ /* 0x0003e20000100800 */
[----:B------:R-:W-:Y:S01]  /*143c0*/  IABS R4, R11 ;  /* 0x0000000b00047213 */ /* 0x000fe20000000000 */
[----:B------:R-:W-:-:S02]  /*143d0*/  @!P5 IMAD.IADD R13, R13, 0x1, -R7 ;  /* 0x000000010d0dd824 */ /* 0x000fc400078e0a07 */
[----:B------:R-:W-:Y:S01]  /*143e0*/  @!P6 IMAD.IADD R15, R15, 0x1, -R7 ;  /* 0x000000010f0fe824 */ /* 0x000fe200078e0a07 */
[----:B------:R-:W-:Y:S01]  /*143f0*/  ISETP.GT.U32.AND P6, PT, R7, R14, PT ;  /* 0x0000000e0700720c */ /* 0x000fe20003fc4070 */
[----:B0-----:R-:W-:Y:S02]  /*14400*/  VIADD R6, R3, 0x183 ;  /* 0x0000018303067836 */ /* 0x001fe40000000000 */
[----:B------:R-:W-:Y:S01]  /*14410*/  IMAD.HI.U32 R10, R8, R4, RZ ;  /* 0x00000004080a7227 */ /* 0x000fe200078e00ff */
[----:B------:R-:W-:Y:S02]  /*14420*/  ISETP.GT.U32.AND P5, PT, R7, R15, PT ;  /* 0x0000000f0700720c */ /* 0x000fe40003fa4070 */
[----:B------:R-:W-:Y:S01]  /*14430*/  IABS R5, R6 ;  /* 0x0000000600057213 */ /* 0x000fe20000000000 */
[----:B-1----:R-:W-:Y:S02]  /*14440*/  IMAD.MOV.U32 R16, RZ, RZ, R2 ;  /* 0x000000ffff107224 */ /* 0x002fe400078e0002 */
[----:B------:R-:W-:-:S02]  /*14450*/  IMAD.MOV R2, RZ, RZ, -R10 ;  /* 0x000000ffff027224 */ /* 0x000fc400078e0a0a */
[----:B------:R-:W-:Y:S01]  /*14460*/  @!P4 IMAD.MOV R16, RZ, RZ, -R16 ;  /* 0x000000ffff10c224 */ /* 0x000fe200078e0a10 */
[C---:B------:R-:W-:Y:S01]  /*14470*/  ISETP.GT.U32.AND P4, PT, R7.reuse, R13, PT ;  /* 0x0000000d0700720c */ /* 0x040fe20003f84070 */
[----:B------:R-:W-:Y:S01]  /*14480*/  IMAD R4, R7, R2, R4 ;  /* 0x0000000207047224 */ /* 0x000fe200078e0204 */
[----:B------:R-:W-:Y:S01]  /*14490*/  IABS R2, R9 ;  /* 0x0000000900027213 */ /* 0x000fe20000000000 */
[--C-:B------:R-:W-:Y:S01]  /*144a0*/  @!P6 IMAD.IADD R14, R14, 0x1, -R7.reuse ;  /* 0x000000010e0ee824 */ /* 0x100fe200078e0a07 */
[----:B------:R0:W-:Y:S01]  /*144b0*/  STL [R1+0xa80], R16 ;  /* 0x000a801001007387 */ /* 0x0001e20000100800 */
[----:B------:R-:W-:Y:S01]  /*144c0*/  VIADD R10, R3, 0x185 ;  /* 0x00000185030a7836 */ /* 0x000fe20000000000 */
[----:B------:R-:W-:Y:S01]  /*144d0*/  ISETP.GT.U32.AND P6, PT, R7, R4, PT ;  /* 0x000000040700720c */ /* 0x000fe20003fc4070 */
[----:B------:R-:W-:Y:S01]  /*144e0*/  @!P5 IMAD.IADD R15, R15, 0x1, -R7 ;  /* 0x000000010f0fd824 */ /* 0x000fe200078e0a07 */
[----:B------:R-:W-:Y:S01]  /*144f0*/  ISETP.GE.AND P5, PT, R11, RZ, PT ;  /* 0x000000ff0b00720c */ /* 0x000fe20003fa6270 */
[----:B------:R-:W-:Y:S01]  /*14500*/  VIADD R11, R3, 0x186 ;  /* 0x00000186030b7836 */ /* 0x000fe20000000000 */
[----:B------:R-:W-:Y:S01]  /*14510*/  IABS R19, R10 ;  /* 0x0000000a00137213 */ /* 0x000fe20000000000 */
[----:B------:R-:W-:-:S02]  /*14520*/  IMAD.MOV.U32 R20, RZ, RZ, R12 ;  /* 0x000000ffff147224 */ /* 0x000fc400078e000c */
[----:B------:R-:W-:Y:S02]  /*14530*/  @!P4 IMAD.IADD R13, R13, 0x1, -R7 ;  /* 0x000000010d0dc824 */ /* 0x000fe400078e0a07 */
[----:B0-----:R-:W-:-:S04]  /*14540*/  IMAD.HI.U32 R16, R8, R5, RZ ;  /* 0x0000000508107227 */ /* 0x001fc800078e00ff */
[----:B------:R-:W-:Y:S02]  /*14550*/  IMAD.MOV R16, RZ, RZ, -R16 ;  /* 0x000000ffff107224 */ /* 0x000fe400078e0a10 */
[----:B------:R-:W-:-:S04]  /*14560*/  IMAD.HI.U32 R17, R8, R19, RZ ;  /* 0x0000001308117227 */ /* 0x000fc800078e00ff */
[----:B------:R-:W-:Y:S02]  /*14570*/  IMAD R5, R7, R16, R5 ;  /* 0x0000001007057224 */ /* 0x000fe400078e0205 */
[----:B------:R-:W-:-:S03]  /*14580*/  IMAD.HI.U32 R16, R8, R2, RZ ;  /* 0x0000000208107227 */ /* 0x000fc600078e00ff */
[----:B------:R-:W-:Y:S01]  /*14590*/  ISETP.GT.U32.AND P4, PT, R7, R5, PT ;  /* 0x000000050700720c */ /* 0x000fe20003f84070 */
[----:B------:R-:W-:Y:S02]  /*145a0*/  IMAD.MOV R16, RZ, RZ, -R16 ;  /* 0x000000ffff107224 */ /* 0x000fe400078e0a10 */
[----:B------:R-:W-:Y:S01]  /*145b0*/  @!P6 IMAD.IADD R4, R4, 0x1, -R7 ;  /* 0x000000010404e824 */ /* 0x000fe200078e0a07 */
[----:B------:R-:W-:Y:S01]  /*145c0*/  ISETP.GE.AND P6, PT, R6, RZ, PT ;  /* 0x000000ff0600720c */ /* 0x000fe20003fc6270 */
[----:B------:R-:W-:Y:S02]  /*145d0*/  IMAD.MOV R17, RZ, RZ, -R17 ;  /* 0x000000ffff117224 */ /* 0x000fe400078e0a11 */
[----:B------:R-:W-:Y:S02]  /*145e0*/  VIADD R6, R3, 0x187 ;  /* 0x0000018703067836 */ /* 0x000fe40000000000 */
[----:B------:R-:W-:Y:S01]  /*145f0*/  IMAD R2, R7, R16, R2 ;  /* 0x0000001007027224 */ /* 0x000fe200078e0202 */
[----:B------:R-:W-:Y:S01]  /*14600*/  IABS R16, R11 ;  /* 0x0000000b00107213 */ /* 0x000fe20000000000 */
[----:B------:R-:W-:-:S02]  /*14610*/  @!P3 IMAD.MOV R20, RZ, RZ, -R20 ;  /* 0x000000ffff14b224 */ /* 0x000fc400078e0a14 */
[----:B------:R-:W-:Y:S01]  /*14620*/  @!P4 IMAD.IADD R5, R5, 0x1, -R7 ;  /* 0x000000010505c824 */ /* 0x000fe200078e0a07 */
[C---:B------:R-:W-:Y:S01]  /*14630*/  ISETP.GT.U32.AND P4, PT, R7.reuse, R4, PT ;  /* 0x000000040700720c */ /* 0x040fe20003f84070 */
[C---:B------:R-:W-:Y:S01]  /*14640*/  IMAD R19, R7.reuse, R17, R19 ;  /* 0x0000001107137224 */ /* 0x040fe200078e0213 */
[----:B------:R-:W-:Y:S01]  /*14650*/  IABS R17, R6 ;  /* 0x0000000600117213 */ /* 0x000fe20000000000 */
[----:B------:R-:W-:Y:S01]  /*14660*/  IMAD.MOV.U32 R12, RZ, RZ, R16 ;  /* 0x000000ffff0c7224 */ /* 0x000fe200078e0010 */
[----:B------:R-:W-:Y:S01]  /*14670*/  ISETP.GT.U32.AND P3, PT, R7, R5, PT ;  /* 0x000000050700720c */ /* 0x000fe20003f64070 */
[----:B------:R-:W-:Y:S01]  /*14680*/  IMAD.MOV.U32 R18, RZ, RZ, R14 ;  /* 0x000000ffff127224 */ /* 0x000fe200078e000e */
[----:B------:R-:W-:Y:S01]  /*14690*/  STL [R1+0x5ec], R20 ;  /* 0x0005ec1401007387 */ /* 0x000fe20000100800 */
[----:B------:R-:W-:Y:S02]  /*146a0*/  IMAD.MOV.U32 R14, RZ, RZ, R17 ;  /* 0x000000ffff0e7224 */ /* 0x000fe400078e0011 */
[----:B------:R-:W-:-:S04]  /*146b0*/  IMAD.HI.U32 R16, R8, R12, RZ ;  /* 0x0000000c08107227 */ /* 0x000fc800078e00ff */
[----:B------:R-:W-:Y:S01]  /*146c0*/  @!P0 IMAD.MOV R18, RZ, RZ, -R18 ;  /* 0x000000ffff128224 */ /* 0x000fe200078e0a12 */
[----:B------:R-:W-:Y:S01]  /*146d0*/  ISETP.GT.U32.AND P0, PT, R7, R2, PT ;  /* 0x000000020700720c */ /* 0x000fe20003f04070 */
[----:B------:R-:W-:Y:S02]  /*146e0*/  IMAD.MOV.U32 R17, RZ, RZ, R13 ;  /* 0x000000ffff117224 */ /* 0x000fe400078e000d */
[----:B------:R-:W-:Y:S01]  /*146f0*/  IMAD.HI.U32 R13, R8, R14, RZ ;  /* 0x0000000e080d7227 */ /* 0x000fe200078e00ff */
[----:B------:R0:W-:Y:S03]  /*14700*/  STL [R1+0x5f0], R18 ;  /* 0x0005f01201007387 */ /* 0x0001e60000100800 */
[----:B------:R-:W-:Y:S01]  /*14710*/  @!P4 IMAD.IADD R4, R4, 0x1, -R7 ;  /* 0x000000010404c824 */ /* 0x000fe200078e0a07 */
[----:B------:R-:W-:Y:S01]  /*14720*/  ISETP.GE.AND P4, PT, R10, RZ, PT ;  /* 0x000000ff0a00720c */ /* 0x000fe20003f86270 */
[----:B------:R-:W-:-:S02]  /*14730*/  IMAD.MOV R16, RZ, RZ, -R16 ;  /* 0x000000ffff107224 */ /* 0x000fc400078e0a10 */
[----:B------:R-:W-:Y:S01]  /*14740*/  @!P2 IMAD.MOV R15, RZ, RZ, -R15 ;  /* 0x000000ffff0fa224 */ /* 0x000fe200078e0a0f */
[----:B------:R-:W-:Y:S01]  /*14750*/  ISETP.GT.U32.AND P2, PT, R7, R19, PT ;  /* 0x000000130700720c */ /* 0x000fe20003f44070 */
[----:B------:R-:W-:Y:S01]  /*14760*/  @!P1 IMAD.MOV R17, RZ, RZ, -R17 ;  /* 0x000000ffff119224 */ /* 0x000fe200078e0a11 */
[----:B------:R-:W-:Y:S01]  /*14770*/  ISETP.GE.AND P1, PT, R9, RZ, PT ;  /* 0x000000ff0900720c */ /* 0x000fe20003f26270 */
[----:B------:R-:W-:Y:S01]  /*14780*/  @!P3 IMAD.IADD R5, R5, 0x1, -R7 ;  /* 0x000000010505b824 */ /* 0x000fe200078e0a07 */
[----:B------:R-:W-:Y:S01]  /*14790*/  ISETP.GE.AND P3, PT, R11, RZ, PT ;  /* 0x000000ff0b00720c */ /* 0x000fe20003f66270 */
[----:B------:R-:W-:Y:S01]  /*147a0*/  IMAD.MOV R13, RZ, RZ, -R13 ;  /* 0x000000ffff0d7224 */ /* 0x000fe200078e0a0d */
[----:B------:R-:W-:Y:S01]  /*147b0*/  STL [R1+0x16c], R15 ;  /* 0x00016c0f01007387 */ /* 0x000fe20000100800 */
[C---:B------:R-:W-:Y:S02]  /*147c0*/  IMAD R11, R7.reuse, R16, R12 ;  /* 0x00000010070b7224 */ /* 0x040fe400078e020c */
[----:B0-----:R-:W-:Y:S01]  /*147d0*/  IMAD.MOV.U32 R18, RZ, RZ, R4 ;  /* 0x000000ffff127224 */ /* 0x001fe200078e0004 */
[----:B------:R0:W-:Y:S01]  /*147e0*/  STL [R1+0x170], R17 ;  /* 0x0001701101007387 */ /* 0x0001e20000100800 */
[----:B------:R-:W-:-:S02]  /*147f0*/  IMAD R14, R7, R13, R14 ;  /* 0x0000000d070e7224 */ /* 0x000fc400078e020e */
[----:B------:R-:W-:Y:S01]  /*14800*/  @!P5 IMAD.MOV R18, RZ, RZ, -R18 ;  /* 0x000000ffff12d224 */ /* 0x000fe200078e0a12 */
[----:B------:R-:W-:Y:S01]  /*14810*/  ISETP.GT.U32.AND P5, PT, R7, R11, PT ;  /* 0x0000000b0700720c */ /* 0x000fe20003fa4070 */
[----:B------:R-:W-:Y:S02]  /*14820*/  @!P0 IMAD.IADD R2, R2, 0x1, -R7 ;  /* 0x0000000102028824 */ /* 0x000fe400078e0a07 */
[C---:B------:R-:W-:Y:S01]  /*14830*/  VIADD R10, R3.reuse, 0x188 ;  /* 0x00000188030a7836 */ /* 0x040fe20000000000 */
[----:B------:R-:W-:Y:S01]  /*14840*/  STL [R1+0x5dc], R18 ;  /* 0x0005dc1201007387 */ /* 0x000fe20000100800 */
[----:B------:R-:W-:Y:S01]  /*14850*/  VIADD R9, R3, 0x189 ;  /* 0x0000018903097836 */ /* 0x000fe20000000000 */
[----:B------:R-:W-:Y:S01]  /*14860*/  ISETP.GT.U32.AND P0, PT, R7, R2, PT ;  /* 0x000000020700720c */ /* 0x000fe20003f04070 */
[----:B0-----:R-:W-:Y:S01]  /*14870*/  IMAD.MOV.U32 R17, RZ, RZ, R5 ;  /* 0x000000ffff117224 */ /* 0x001fe200078e0005 */
[----:B------:R-:W-:Y:S01]  /*14880*/  IABS R15, R10 ;  /* 0x0000000a000f7213 */ /* 0x000fe20000000000 */
[----:B------:R-:W-:Y:S01]  /*14890*/  @!P2 IMAD.IADD R19, R19, 0x1, -R7 ;  /* 0x000000011313a824 */ /* 0x000fe200078e0a07 */
[----:B------:R-:W-:Y:S01]  /*148a0*/  IABS R4, R9 ;  /* 0x0000000900047213 */ /* 0x000fe20000000000 */
[----:B------:R-:W-:Y:S01]  /*148b0*/  @!P6 IMAD.MOV R17, RZ, RZ, -R17 ;  /* 0x000000ffff11e224 */ /* 0x000fe200078e0a11 */
[----:B------:R-:W-:Y:S01]  /*148c0*/  ISETP.GT.U32.AND P6, PT, R7, R14, PT ;  /* 0x0000000e0700720c */ /* 0x000fe20003fc4070 */
[--C-:B------:R-:W-:Y:S01]  /*148d0*/  @!P5 IMAD.IADD R11, R11, 0x1, -R7.reuse ;  /* 0x000000010b0bd824 */ /* 0x100fe200078e0a07 */
[C---:B------:R-:W-:Y:S01]  /*148e0*/  ISETP.GT.U32.AND P2, PT, R7.reuse, R19, PT ;  /* 0x000000130700720c */ /* 0x040fe20003f44070 */
[----:B------:R-:W-:Y:S01]  /*148f0*/  IMAD.HI.U32 R5, R8, R15, RZ ;  /* 0x0000000f08057227 */ /* 0x000fe200078e00ff */
[----:B------:R0:W-:Y:S02]  /*14900*/  STL [R1+0x5e8], R17 ;  /* 0x0005e81101007387 */ /* 0x0001e40000100800 */
[----:B------:R-:W-:Y:S01]  /*14910*/  ISETP.GT.U32.AND P5, PT, R7, R11, PT ;  /* 0x0000000b0700720c */ /* 0x000fe20003fa4070 */
[----:B------:R-:W-:Y:S01]  /*14920*/  @!P0 IMAD.IADD R2, R2, 0x1, -R7 ;  /* 0x0000000102028824 */ /* 0x000fe200078e0a07 */
[----:B------:R-:W-:Y:S01]  /*14930*/  ISETP.GE.AND P0, PT, R6, RZ, PT ;  /* 0x000000ff0600720c */ /* 0x000fe20003f06270 */
[----:B------:R-:W-:-:S04]  /*14940*/  IMAD.HI.U32 R6, R8, R4, RZ ;  /* 0x0000000408067227 */ /* 0x000fc800078e00ff */
[----:B------:R-:W-:Y:S02]  /*14950*/  @!P6 IMAD.IADD R14, R14, 0x1, -R7 ;  /* 0x000000010e0ee824 */ /* 0x000fe400078e0a07 */
[----:B------:R-:W-:Y:S02]  /*14960*/  IMAD.MOV R5, RZ, RZ, -R5 ;  /* 0x000000ffff057224 */ /* 0x000fe400078e0a05 */
[----:B------:R-:W-:Y:S01]  /*14970*/  IMAD.MOV R6, RZ, RZ, -R6 ;  /* 0x000000ffff067224 */ /* 0x000fe200078e0a06 */
[C---:B------:R-:W-:Y:S01]  /*14980*/  ISETP.GT.U32.AND P6, PT, R7.reuse, R14, PT ;  /* 0x0000000e0700720c */ /* 0x040fe20003fc4070 */
[C---:B------:R-:W-:Y:S02]  /*14990*/  IMAD R15, R7.reuse, R5, R15 ;  /* 0x00000005070f7224 */ /* 0x040fe400078e020f */
[----:B------:R-:W-:Y:S02]  /*149a0*/  IMAD R4, R7, R6, R4 ;  /* 0x0000000607047224 */ /* 0x000fe400078e0204 */
[----:B------:R-:W-:Y:S01]  /*149b0*/  @!P5 IMAD.IADD R11, R11, 0x1, -R7 ;  /* 0x000000010b0bd824 */ /* 0x000fe200078e0a07 */
[----:B------:R-:W-:Y:S01]  /*149c0*/  ISETP.GT.U32.AND P5, PT, R7, R15, PT ;  /* 0x0000000f0700720c */ /* 0x000fe20003fa4070 */
[----:B0-----:R-:W-:-:S02]  /*149d0*/  VIADD R17, R3, 0x18a ;  /* 0x0000018a03117836 */ /* 0x001fc40000000000 */
[----:B------:R-:W-:Y:S02]  /*149e0*/  IMAD.MOV.U32 R12, RZ, RZ, R2 ;  /* 0x000000ffff0c7224 */ /* 0x000fe400078e0002 */
[----:B------:R-:W-:Y:S01]  /*149f0*/  VIADD R5, R3, 0x18b ;  /* 0x0000018b03057836 */ /* 0x000fe20000000000 */
[----:B------:R-:W-:Y:S01]  /*14a00*/  IABS R13, R17 ;  /* 0x00000011000d7213 */ /* 0x000fe20000000000 */
[--C-:B------:R-:W-:Y:S01]  /*14a10*/  @!P6 IMAD.IADD R14, R14, 0x1, -R7.reuse ;  /* 0x000000010e0ee824 */ /* 0x100fe200078e0a07 */
[----:B------:R-:W-:Y:S01]  /*14a20*/  ISETP.GT.U32.AND P6, PT, R7, R4, PT ;  /* 0x000000040700720c */ /* 0x000fe20003fc4070 */
[----:B------:R-:W-:Y:S01]  /*14a30*/  @!P2 IMAD.IADD R19, R19, 0x1, -R7 ;  /* 0x000000011313a824 */ /* 0x000fe200078e0a07 */
[----:B------:R-:W-:Y:S01]  /*14a40*/  ISETP.GE.AND P2, PT, R10, RZ, PT ;  /* 0x000000ff0a00720c */ /* 0x000fe20003f46270 */
[----:B------:R-:W-:Y:S01]  /*14a50*/  @!P1 IMAD.MOV R12, RZ, RZ, -R12 ;  /* 0x000000ffff0c9224 */ /* 0x000fe200078e0a0c */
[----:B------:R-:W-:Y:S01]  /*14a60*/  ISETP.GE.AND P1, PT, R9, RZ, PT ;  /* 0x000000ff0900720c */ /* 0x000fe20003f26270 */
[----:B------:R-:W-:Y:S01]  /*14a70*/  IMAD.HI.U32 R10, R8, R13, RZ ;  /* 0x0000000d080a7227 */ /* 0x000fe200078e00ff */
[----:B------:R-:W-:-:S02]  /*14a80*/  IABS R9, R5 ;  /* 0x0000000500097213 */ /* 0x000fc40000000000 */
[----:B------:R-:W-:Y:S01]  /*14a90*/  STL [R1+0x5e4], R12 ;  /* 0x0005e40c01007387 */ /* 0x000fe20000100800 */
[--C-:B------:R-:W-:Y:S02]  /*14aa0*/  @!P5 IMAD.IADD R15, R15, 0x1, -R7.reuse ;  /* 0x000000010f0fd824 */ /* 0x100fe400078e0a07 */
[----:B------:R-:W-:Y:S02]  /*14ab0*/  VIADD R6, R3, 0x18c ;  /* 0x0000018c03067836 */ /* 0x000fe40000000000 */
[----:B------:R-:W-:Y:S02]  /*14ac0*/  IMAD.MOV R10, RZ, RZ, -R10 ;  /* 0x000000ffff0a7224 */ /* 0x000fe400078e0a0a */
[----:B------:R-:W-:Y:S01]  /*14ad0*/  @!P6 IMAD.IADD R4, R4, 0x1, -R7 ;  /* 0x000000010404e824 */ /* 0x000fe200078e0a07 */
[----:B------:R-:W-:Y:S01]  /*14ae0*/  ISETP.GT.U32.AND P6, PT, R7, R15, PT ;  /* 0x0000000f0700720c */ /* 0x000fe20003fc4070 */
[----:B------:R-:W-:Y:S01]  /*14af0*/  VIADD R2, R3, 0x18d ;  /* 0x0000018d03027836 */ /* 0x000fe20000000000 */
[----:B------:R-:W-:Y:S01]  /*14b00*/  IABS R16, R6 ;  /* 0x0000000600107213 */ /* 0x000fe20000000000 */
[----:B------:R-:W-:-:S04]  /*14b10*/  IMAD.HI.U32 R20, R8, R9, RZ ;  /* 0x0000000908147227 */ /* 0x000fc800078e00ff */
[C---:B------:R-:W-:Y:S01]  /*14b20*/  IMAD R13, R7.reuse, R10, R13 ;  /* 0x0000000a070d7224 */ /* 0x040fe200078e020d */
[----:B------:R-:W-:Y:S01]  /*14b30*/  IABS R10, R2 ;  /* 0x00000002000a7213 */ /* 0x000fe20000000000 */
[----:B------:R-:W-:Y:S02]  /*14b40*/  IMAD.MOV.U32 R21, RZ, RZ, R11 ;  /* 0x000000ffff157224 */ /* 0x000fe400078e000b */
[----:B------:R-:W-:Y:S01]  /*14b50*/  IMAD.MOV R20, RZ, RZ, -R20 ;  /* 0x000000ffff147224 */ /* 0x000fe200078e0a14 */
[----:B------:R-:W-:Y:S01]  /*14b60*/  ISETP.GT.U32.AND P5, PT, R7, R13, PT ;  /* 0x0000000d0700720c */ /* 0x000fe20003fa4070 */
[----:B------:R-:W-:Y:S01]  /*14b70*/  @!P4 IMAD.MOV R19, RZ, RZ, -R19 ;  /* 0x000000ffff13c224 */ /* 0x000fe200078e0a13 */
[----:B------:R-:W-:Y:S01]  /*14b80*/  ISETP.GE.AND P4, PT, R17, RZ, PT ;  /* 0x000000ff1100720c */ /* 0x000fe20003f86270 */
[----:B------:R-:W-:Y:S01]  /*14b90*/  @!P3 IMAD.MOV R21, RZ, RZ, -R21 ;  /* 0x000000ffff15b224 */ /* 0x000fe200078e0a15 */
[C---:B------:R-:W-:Y:S01]  /*14ba0*/  ISETP.GT.U32.AND P3, PT, R7.reuse, R4, PT ;  /* 0x000000040700720c */ /* 0x040fe20003f64070 */
[----:B------:R-:W-:Y:S01]  /*14bb0*/  IMAD.HI.U32 R18, R8, R16, RZ ;  /* 0x0000001008127227 */ /* 0x000fe200078e00ff */
[----:B------:R0:W-:Y:S03]  /*14bc0*/  STL [R1+0x480], R19 ;  /* 0x0004801301007387 */ /* 0x0001e60000100800 */
[----:B------:R-:W-:Y:S01]  /*14bd0*/  IMAD R9, R7, R20, R9 ;  /* 0x0000001407097224 */ /* 0x000fe200078e0209 */
[----:B------:R-:W-:Y:S01]  /*14be0*/  STL [R1+0x474], R21 ;  /* 0x0004741501007387 */ /* 0x000fe20000100800 */
[----:B------:R-:W-:-:S02]  /*14bf0*/  IMAD.MOV R18, RZ, RZ, -R18 ;  /* 0x000000ffff127224 */ /* 0x000fc400078e0a12 */
[--C-:B------:R-:W-:Y:S01]  /*14c00*/  @!P6 IMAD.IADD R15, R15, 0x1, -R7.reuse ;  /* 0x000000010f0fe824 */ /* 0x100fe200078e0a07 */
[----:B------:R-:W-:Y:S01]  /*14c10*/  ISETP.GT.U32.AND P6, PT, R7, R9, PT ;  /* 0x000000090700720c */ /* 0x000fe20003fc4070 */
[----:B------:R-:W-:Y:S02]  /*14c20*/  @!P5 IMAD.IADD R13, R13, 0x1, -R7 ;  /* 0x000000010d0dd824 */ /* 0x000fe400078e0a07 */
[----:B0-----:R-:W-:Y:S02]  /*14c30*/  IMAD.MOV.U32 R19, RZ, RZ, R10 ;  /* 0x000000ffff137224 */ /* 0x001fe400078e000a */
[C---:B------:R-:W-:Y:S01]  /*14c40*/  IMAD R10, R7.reuse, R18, R16 ;  /* 0x00000012070a7224 */ /* 0x040fe200078e0210 */
[----:B------:R-:W-:Y:S01]  /*14c50*/  ISETP.GT.U32.AND P5, PT, R7, R13, PT ;  /* 0x0000000d0700720c */ /* 0x000fe20003fa4070 */
[----:B------:R-:W-:-:S04]  /*14c60*/  IMAD.HI.U32 R11, R8, R19, RZ ;  /* 0x00000013080b7227 */ /* 0x000fc800078e00ff */
[----:B------:R-:W-:Y:S02]  /*14c70*/  IMAD.MOV.U32 R16, RZ, RZ, R15 ;  /* 0x000000ffff107224 */ /* 0x000fe400078e000f */
[----:B------:R-:W-:Y:S02]  /*14c80*/  IMAD.MOV R11, RZ, RZ, -R11 ;  /* 0x000000ffff0b7224 */ /* 0x000fe400078e0a0b */
[----:B------:R-:W-:Y:S01]  /*14c90*/  @!P2 IMAD.MOV R16, RZ, RZ, -R16 ;  /* 0x000000ffff10a224 */ /* 0x000fe200078e0a10 */
[----:B------:R-:W-:Y:S01]  /*14ca0*/  ISETP.GT.U32.AND P2, PT, R7, R10, PT ;  /* 0x0000000a0700720c */ /* 0x000fe20003f44070 */
[----:B------:R-:W-:Y:S01]  /*14cb0*/  @!P3 IMAD.IADD R4, R4, 0x1, -R7 ;  /* 0x000000010404b824 */ /* 0x000fe200078e0a07 */
[----:B------:R-:W-:Y:S01]  /*14cc0*/  ISETP.GE.AND P3, PT, R6, RZ, PT ;  /* 0x000000ff0600720c */ /* 0x000fe20003f66270 */
[----:B------:R-:W-:Y:S02]  /*14cd0*/  VIADD R12, R3, 0x18e ;  /* 0x0000018e030c7836 */ /* 0x000fe40000000000 */
[----:B------:R-:W-:-:S02]  /*14ce0*/  IMAD R6, R7, R11, R19 ;  /* 0x0000000b07067224 */ /* 0x000fc400078e0213 */
[----:B------:R-:W-:Y:S01]  /*14cf0*/  IMAD.MOV.U32 R18, RZ, RZ, R14 ;  /* 0x000000ffff127224 */ /* 0x000fe200078e000e */
[----:B------:R-:W-:Y:S01]  /*14d00*/  IABS R17, R12 ;  /* 0x0000000c00117213 */ /* 0x000fe20000000000 */
[----:B------:R-:W-:Y:S01]  /*14d10*/  @!P6 IMAD.IADD R9, R9, 0x1, -R7 ;  /* 0x000000010909e824 */ /* 0x000fe200078e0a07 */
[----:B------:R-:W-:Y:S01]  /*14d20*/  ISETP.GT.U32.AND P6, PT, R7, R6, PT ;  /* 0x000000060700720c */ /* 0x000fe20003fc4070 */
[----:B------:R-:W-:Y:S01]  /*14d30*/  @!P0 IMAD.MOV R18, RZ, RZ, -R18 ;  /* 0x000000ffff128224 */ /* 0x000fe200078e0a12 */
[----:B------:R-:W-:Y:S01]  /*14d40*/  ISETP.GE.AND P0, PT, R5, RZ, PT ;  /* 0x000000ff0500720c */ /* 0x000fe20003f06270 */
[----:B------:R-:W-:-:S03]  /*14d50*/  IMAD.HI.U32 R14, R8, R17, RZ ;  /* 0x00000011080e7227 */ /* 0x000fc600078e00ff */
[----:B------:R-:W-:Y:S01]  /*14d60*/  STL [R1+0x47c], R18 ;  /* 0x00047c1201007387 */ /* 0x000fe20000100800 */
[--C-:B------:R-:W-:Y:S02]  /*14d70*/  @!P2 IMAD.IADD R10, R10, 0x1, -R7.reuse ;  /* 0x000000010a0aa824 */ /* 0x100fe400078e0a07 */
[----:B------:R-:W-:Y:S01]  /*14d80*/  IMAD.MOV R14, RZ, RZ, -R14 ;  /* 0x000000ffff0e7224 */ /* 0x000fe200078e0a0e */
[----:B------:R0:W-:Y:S01]  /*14d90*/  STL [R1+0x15c], R16 ;  /* 0x00015c1001007387 */ /* 0x0001e20000100800 */
[----:B------:R-:W-:Y:S01]  /*14da0*/  IMAD.MOV.U32 R5, RZ, RZ, R4 ;  /* 0x000000ffff057224 */ /* 0x000fe200078e0004 */
[----:B------:R-:W-:Y:S01]  /*14db0*/  ISETP.GT.U32.AND P2, PT, R7, R10, PT ;  /* 0x0000000a0700720c */ /* 0x000fe20003f44070 */
[----:B------:R-:W-:Y:S01]  /*14dc0*/  @!P5 IMAD.IADD R13, R13, 0x1, -R7 ;  /* 0x000000010d0dd824 */ /* 0x000fe200078e0a07 */
[----:B------:R-:W-:Y:S01]  /*14dd0*/  ISETP.GE.AND P5, PT, R2, RZ, PT ;  /* 0x000000ff0200720c */ /* 0x000fe20003fa6270 */
[C---:B------:R-:W-:Y:S02]  /*14de0*/  IMAD R2, R7.reuse, R14, R17 ;  /* 0x0000000e07027224 */ /* 0x040fe400078e0211 */
[----:B------:R-:W-:Y:S01]  /*14df0*/  @!P1 IMAD.MOV R5, RZ, RZ, -R5 ;  /* 0x000000ffff059224 */ /* 0x000fe200078e0a05 */
[----:B------:R-:W-:Y:S01]  /*14e00*/  ISETP.GT.U32.AND P1, PT, R7, R9, PT ;  /* 0x000000090700720c */ /* 0x000fe20003f24070 */
[----:B------:R-:W-:-:S02]  /*14e10*/  @!P6 IMAD.IADD R6, R6, 0x1, -R7 ;  /* 0x000000010606e824 */ /* 0x000fc400078e0a07 */
[C---:B0-----:R-:W-:Y:S01]  /*14e20*/  VIADD R16, R3.reuse, 0x18f ;  /* 0x0000018f03107836 */ /* 0x041fe20000000000 */
[----:B------:R0:W-:Y:S01]  /*14e30*/  STL [R1+0x160], R5 ;  /* 0x0001600501007387 */ /* 0x0001e20000100800 */
[----:B------:R-:W-:Y:S01]  /*14e40*/  VIADD R4, R3, 0x191 ;  /* 0x0000019103047836 */ /* 0x000fe20000000000 */
[----:B------:R-:W-:Y:S01]  /*14e50*/  ISETP.GT.U32.AND P6, PT, R7, R6, PT ;  /* 0x000000060700720c */ /* 0x000fe20003fc4070 */
[----:B------:R-:W-:Y:S01]  /*14e60*/  @!P2 IMAD.IADD R10, R10, 0x1, -R7 ;  /* 0x000000010a0aa824 */ /* 0x000fe200078e0a07 */
[----:B------:R-:W-:Y:S01]  /*14e70*/  IABS R17, R16 ;  /* 0x0000001000117213 */ /* 0x000fe20000000000 */
[----:B------:R-:W-:Y:S01]  /*14e80*/  VIADD R11, R3, 0x190 ;  /* 0x00000190030b7836 */ /* 0x000fe20000000000 */
[----:B------:R-:W-:Y:S01]  /*14e90*/  ISETP.GE.AND P2, PT, R12, RZ, PT ;  /* 0x000000ff0c00720c */ /* 0x000fe20003f46270 */
[----:B------:R-:W-:Y:S01]  /*14ea0*/  @!P3 IMAD.MOV R10, RZ, RZ, -R10 ;  /* 0x000000ffff0ab224 */ /* 0x000fe200078e0a0a */
[----:B------:R-:W-:Y:S01]  /*14eb0*/  IABS R15, R4 ;  /* 0x00000004000f7213 */ /* 0x000fe20000000000 */
[----:B------:R-:W-:Y:S01]  /*14ec0*/  IMAD.HI.U32 R19, R8, R17, RZ ;  /* 0x0000001108137227 */ /* 0x000fe200078e00ff */
[----:B------:R-:W-:-:S03]  /*14ed0*/  IABS R18, R11 ;  /* 0x0000000b00127213 */ /* 0x000fc60000000000 */
[----:B------:R-:W-:Y:S02]  /*14ee0*/  IMAD.MOV R19, RZ, RZ, -R19 ;  /* 0x000000ffff137224 */ /* 0x000fe400078e0a13 */
[----:B------:R-:W-:Y:S01]  /*14ef0*/  @!P1 IMAD.IADD R9, R9, 0x1, -R7 ;  /* 0x0000000109099824 */ /* 0x000fe200078e0a07 */
[C---:B------:R-:W-:Y:S01]  /*14f00*/  ISETP.GT.U32.AND P1, PT, R7.reuse, R2, PT ;  /* 0x000000020700720c */ /* 0x040fe20003f24070 */
[----:B------:R-:W-:Y:S02]  /*14f10*/  IMAD R12, R7, R19, R17 ;  /* 0x00000013070c7224 */ /* 0x000fe400078e0211 */
[----:B------:R-:W-:Y:S02]  /*14f20*/  @!P6 IMAD.IADD R6, R6, 0x1, -R7 ;  /* 0x000000010606e824 */ /* 0x000fe400078e0a07 */
[----:B0-----:R-:W-:Y:S01]  /*14f30*/  VIADD R5, R3, 0x192 ;  /* 0x0000019203057836 */ /* 0x001fe20000000000 */
[----:B------:R-:W-:Y:S01]  /*14f40*/  ISETP.GT.U32.AND P6, PT, R7, R12, PT ;  /* 0x0000000c0700720c */ /* 0x000fe20003fc4070 */
[----:B------:R-:W-:-:S03]  /*14f50*/  IMAD.HI.U32 R20, R8, R15, RZ ;  /* 0x0000000f08147227 */ /* 0x000fc600078e00ff */
[----:B------:R-:W-:Y:S01]  /*14f60*/  IABS R14, R5 ;  /* 0x00000005000e7213 */ /* 0x000fe20000000000 */
[----:B------:R-:W-:Y:S02]  /*14f70*/  IMAD.MOV R20, RZ, RZ, -R20 ;  /* 0x000000ffff147224 */ /* 0x000fe400078e0a14 */
[----:B------:R-:W-:Y:S01]  /*14f80*/  @!P1 IMAD.IADD R2, R2, 0x1, -R7 ;  /* 0x0000000102029824 */ /* 0x000fe200078e0a07 */
[----:B------:R-:W-:Y:S01]  /*14f90*/  ISETP.GE.AND P1, PT, R16, RZ, PT ;  /* 0x000000ff1000720c */ /* 0x000fe20003f26270 */
[----:B------:R-:W-:-:S04]  /*14fa0*/  IMAD.HI.U32 R19, R8, R14, RZ ;  /* 0x0000000e08137227 */ /* 0x000fc800078e00ff */
[----:B------:R-:W-:Y:S01]  /*14fb0*/  @!P6 IMAD.IADD R12, R12, 0x1, -R7 ;  /* 0x000000010c0ce824 */ /* 0x000fe200078e0a07 */
[----:B------:R-:W-:Y:S01]  /*14fc0*/  ISETP.GT.U32.AND P6, PT, R7, R2, PT ;  /* 0x000000020700720c */ /* 0x000fe20003fc4070 */
[----:B------:R-:W-:-:S04]  /*14fd0*/  IMAD.HI.U32 R17, R8, R18, RZ ;  /* 0x0000001208117227 */ /* 0x000fc800078e00ff */
[----:B------:R-:W-:Y:S02]  /*14fe0*/  IMAD.MOV R19, RZ, RZ, -R19 ;  /* 0x000000ffff137224 */ /* 0x000fe400078e0a13 */
[C---:B------:R-:W-:Y:S02]  /*14ff0*/  IMAD R15, R7.reuse, R20, R15 ;  /* 0x00000014070f7224 */ /* 0x040fe400078e020f */
[----:B------:R-:W-:Y:S02]  /*15000*/  IMAD.MOV R17, RZ, RZ, -R17 ;  /* 0x000000ffff117224 */ /* 0x000fe400078e0a11 */
[C---:B------:R-:W-:Y:S01]  /*15010*/  IMAD R14, R7.reuse, R19, R14 ;  /* 0x00000013070e7224 */ /* 0x040fe200078e020e */
[C---:B------:R-:W-:Y:S01]  /*15020*/  ISETP.GT.U32.AND P3, PT, R7.reuse, R15, PT ;  /* 0x0000000f0700720c */ /* 0x040fe20003f64070 */
[----:B------:R-:W-:Y:S02]  /*15030*/  IMAD.MOV.U32 R21, RZ, RZ, R9 ;  /* 0x000000ffff157224 */ /* 0x000fe400078e0009 */
[----:B------:R-:W-:-:S02]  /*15040*/  IMAD R17, R7, R17, R18 ;  /* 0x0000001107117224 */ /* 0x000fc400078e0212 */
[----:B------:R-:W-:Y:S02]  /*15050*/  IMAD.MOV.U32 R22, RZ, RZ, R13 ;  /* 0x000000ffff167224 */ /* 0x000fe400078e000d */
[----:B------:R-:W-:Y:S01]  /*15060*/  @!P0 IMAD.MOV R21, RZ, RZ, -R21 ;  /* 0x000000ffff158224 */ /* 0x000fe200078e0a15 */
[C---:B------:R-:W-:Y:S01]  /*15070*/  ISETP.GT.U32.AND P0, PT, R7.reuse, R12, PT ;  /* 0x0000000c0700720c */ /* 0x040fe20003f04070 */
[--C-:B------:R-:W-:Y:S01]  /*15080*/  @!P6 IMAD.IADD R2, R2, 0x1, -R7.reuse ;  /* 0x000000010202e824 */ /* 0x100fe200078e0a07 */
[----:B------:R-:W-:Y:S01]  /*15090*/  ISETP.GT.U32.AND P6, PT, R7, R14, PT ;  /* 0x0000000e0700720c */ /* 0x000fe20003fc4070 */
[----:B------:R-:W-:Y:S02]  /*150a0*/  VIADD R16, R3, 0x193 ;  /* 0x0000019303107836 */ /* 0x000fe40000000000 */
[----:B------:R-:W-:Y:S01]  /*150b0*/  @!P4 IMAD.MOV R22, RZ, RZ, -R22 ;  /* 0x000000ffff16c224 */ /* 0x000fe200078e0a16 */
[----:B------:R-:W-:Y:S01]  /*150c0*/  ISETP.GT.U32.AND P4, PT, R7, R17, PT ;  /* 0x000000110700720c */ /* 0x000fe20003f84070 */
[----:B------:R-:W-:Y:S01]  /*150d0*/  VIADD R18, R3, 0x194 ;  /* 0x0000019403127836 */ /* 0x000fe20000000000 */
[----:B------:R-:W-:Y:S01]  /*150e0*/  IABS R13, R16 ;  /* 0x00000010000d7213 */ /* 0x000fe20000000000 */
[--C-:B------:R-:W-:Y:S01]  /*150f0*/  @!P3 IMAD.IADD R15, R15, 0x1, -R7.reuse ;  /* 0x000000010f0fb824 */ /* 0x100fe200078e0a07 */
[----:B------:R-:W-:Y:S01]  /*15100*/  STL [R1+0x438], R22 ;  /* 0x0004381601007387 */ /* 0x000fe20000100800 */
[----:B------:R-:W-:Y:S01]  /*15110*/  IMAD.MOV.U32 R19, RZ, RZ, R6 ;  /* 0x000000ffff137224 */ /* 0x000fe200078e0006 */
[----:B------:R-:W-:Y:S01]  /*15120*/  IABS R9, R18 ;  /* 0x0000001200097213 */ /* 0x000fe20000000000 */
[----:B------:R-:W-:Y:S01]  /*15130*/  IMAD.HI.U32 R6, R8, R13, RZ ;  /* 0x0000000d08067227 */ /* 0x000fe200078e00ff */
[----:B------:R-:W-:Y:S03]  /*15140*/  STL [R1+0x444], R21 ;  /* 0x0004441501007387 */ /* 0x000fe60000100800 */
[--C-:B------:R-:W-:Y:S01]  /*15150*/  @!P0 IMAD.IADD R12, R12, 0x1, -R7.reuse ;  /* 0x000000010c0c8824 */ /* 0x100fe200078e0a07 */
[----:B------:R-:W-:Y:S01]  /*15160*/  ISETP.GE.AND P0, PT, R4, RZ, PT ;  /* 0x000000ff0400720c */ /* 0x000fe20003f06270 */
[----:B------:R-:W-:Y:S01]  /*15170*/  @!P6 IMAD.IADD R14, R14, 0x1, -R7 ;  /* 0x000000010e0ee824 */ /* 0x000fe200078e0a07 */
[----:B------:R-:W-:Y:S01]  /*15180*/  ISETP.GT.U32.AND P6, PT, R7, R15, PT ;  /* 0x0000000f0700720c */ /* 0x000fe20003fc4070 */
[----:B------:R-:W-:Y:S01]  /*15190*/  IMAD.HI.U32 R4, R8, R9, RZ ;  /* 0x0000000908047227 */ /* 0x000fe200078e00ff */
[----:B------:R0:W-:Y:S03]  /*151a0*/  STL [R1+0x448], R10 ;  /* 0x0004480a01007387 */ /* 0x0001e60000100800 */
[----:B------:R-:W-:-:S02]  /*151b0*/  IMAD.MOV R6, RZ, RZ, -R6 ;  /* 0x000000ffff067224 */ /* 0x000fc400078e0a06 */
[----:B------:R-:W-:Y:S01]  /*151c0*/  @!P4 IMAD.IADD R17, R17, 0x1, -R7 ;  /* 0x000000011111c824 */ /* 0x000fe200078e0a07 */
[----:B------:R-:W-:Y:S01]  /*151d0*/  ISETP.GE.AND P4, PT, R5, RZ, PT ;  /* 0x000000ff0500720c */ /* 0x000fe20003f86270 */
[C---:B------:R-:W-:Y:S02]  /*151e0*/  IMAD R13, R7.reuse, R6, R13 ;  /* 0x00000006070d7224 */ /* 0x040fe400078e020d */
[----:B------:R-:W-:Y:S01]  /*151f0*/  IMAD.MOV.U32 R5, RZ, RZ, R12 ;  /* 0x000000ffff057224 */ /* 0x000fe200078e000c */
[----:B------:R-:W-:Y:S01]  /*15200*/  ISETP.GT.U32.AND P3, PT, R7, R17, PT ;  /* 0x000000110700720c */ /* 0x000fe20003f64070 */
[----:B0-----:R-:W-:Y:S02]  /*15210*/  IMAD.MOV.U32 R10, RZ, RZ, R2 ;  /* 0x000000ffff0a7224 */ /* 0x001fe400078e0002 */
[----:B------:R-:W-:Y:S02]  /*15220*/  IMAD.MOV R2, RZ, RZ, -R4 ;  /* 0x000000ffff027224 */ /* 0x000fe400078e0a04 */
[----:B------:R-:W-:Y:S01]  /*15230*/  @!P5 IMAD.MOV R19, RZ, RZ, -R19 ;  /* 0x000000ffff13d224 */ /* 0x000fe200078e0a13 */
[----:B------:R-:W-:Y:S01]  /*15240*/  ISETP.GE.AND P5, PT, R11, RZ, PT ;  /* 0x000000ff0b00720c */ /* 0x000fe20003fa6270 */
[----:B------:R-:W-:-:S02]  /*15250*/  IMAD R2, R7, R2, R9 ;  /* 0x0000000207027224 */ /* 0x000fc400078e0209 */
[----:B------:R-:W-:Y:S01]  /*15260*/  @!P1 IMAD.MOV R5, RZ, RZ, -R5 ;  /* 0x000000ffff059224 */ /* 0x000fe200078e0a05 */
[----:B------:R-:W-:Y:S01]  /*15270*/  ISETP.GT.U32.AND P1, PT, R7, R13, PT ;  /* 0x0000000d0700720c */ /* 0x000fe20003f24070 */
[----:B------:R-:W-:Y:S01]  /*15280*/  @!P2 IMAD.MOV R10, RZ, RZ, -R10 ;  /* 0x000000ffff0aa224 */ /* 0x000fe200078e0a0a */
[----:B------:R0:W-:Y:S01]  /*15290*/  STL [R1+0x458], R19 ;  /* 0x0004581301007387 */ /* 0x0001e20000100800 */
[----:B------:R-:W-:Y:S01]  /*152a0*/  VIADD R4, R3, 0x195 ;  /* 0x0000019503047836 */ /* 0x000fe20000000000 */
[----:B------:R-:W-:Y:S01]  /*152b0*/  ISETP.GT.U32.AND P2, PT, R7, R14, PT ;  /* 0x0000000e0700720c */ /* 0x000fe20003f44070 */
[--C-:B------:R-:W-:Y:S01]  /*152c0*/  @!P6 IMAD.IADD R15, R15, 0x1, -R7.reuse ;  /* 0x000000010f0fe824 */ /* 0x100fe200078e0a07 */
[----:B------:R-:W-:Y:S01]  /*152d0*/  ISETP.GT.U32.AND P6, PT, R7, R2, PT ;  /* 0x000000020700720c */ /* 0x000fe20003fc4070 */
[----:B------:R1:W-:Y:S01]  /*152e0*/  STL [R1+0x44c], R10 ;  /* 0x00044c0a01007387 */ /* 0x0003e20000100800 */
[----:B------:R-:W-:Y:S02]  /*152f0*/  VIADD R6, R3, 0x196 ;  /* 0x0000019603067836 */ /* 0x000fe40000000000 */
[--C-:B------:R-:W-:Y:S01]  /*15300*/  @!P3 IMAD.IADD R17, R17, 0x1, -R7.reuse ;  /* 0x000000011111b824 */ /* 0x100fe200078e0a07 */
[----:B------:R-:W-:Y:S01]  /*15310*/  ISETP.GE.AND P3, PT, R16, RZ, PT ;  /* 0x000000ff1000720c */ /* 0x000fe20003f66270 */
[----:B------:R3:W-:Y:S01]  /*15320*/  STL [R1+0x454], R5 ;  /* 0x0004540501007387 */ /* 0x0007e20000100800 */
[----:B------:R-:W-:Y:S01]  /*15330*/  @!P1 IMAD.IADD R13, R13, 0x1, -R7 ;  /* 0x000000010d0d9824 */ /* 0x000fe200078e0a07 */
[----:B------:R-:W-:Y:S01]  /*15340*/  ISETP.GE.AND P1, PT, R4, RZ, PT ;  /* 0x000000ff0400720c */ /* 0x000fe20003f26270 */
[----:B0-----:R-:W-:Y:S01]  /*15350*/  IMAD.MOV.U32 R19, RZ, RZ, R17 ;  /* 0x000000ffff137224 */ /* 0x001fe200078e0011 */
[----:B-1----:R-:W-:Y:S01]  /*15360*/  IABS R10, R4 ;  /* 0x00000004000a7213 */ /* 0x002fe20000000000 */
[----:B------:R-:W-:-:S02]  /*15370*/  VIADD R9, R3, 0x197 ;  /* 0x0000019703097836 */ /* 0x000fc40000000000 */
[----:B------:R-:W-:Y:S02]  /*15380*/  @!P6 IMAD.IADD R2, R2, 0x1, -R7 ;  /* 0x000000010202e824 */ /* 0x000fe400078e0a07 */
[C---:B------:R-:W-:Y:S01]  /*15390*/  IMAD.HI.U32 R16, R8.reuse, R10, RZ ;  /* 0x0000000a08107227 */ /* 0x040fe200078e00ff */
[----:B---3--:R-:W-:Y:S02]  /*153a0*/  IABS R5, R6 ;  /* 0x0000000600057213 */ /* 0x008fe40000000000 */
[C---:B------:R-:W-:Y:S01]  /*153b0*/  ISETP.GT.U32.AND P6, PT, R7.reuse, R2, PT ;  /* 0x000000020700720c */ /* 0x040fe20003fc4070 */
[----:B------:R-:W-:Y:S01]  /*153c0*/  IMAD.MOV R16, RZ, RZ, -R16 ;  /* 0x000000ffff107224 */ /* 0x000fe200078e0a10 */
[----:B------:R-:W-:Y:S01]  /*153d0*/  IABS R11, R9 ;  /* 0x00000009000b7213 */ /* 0x000fe20000000000 */
[----:B------:R-:W-:Y:S01]  /*153e0*/  @!P5 IMAD.MOV R19, RZ, RZ, -R19 ;  /* 0x000000ffff13d224 */ /* 0x000fe200078e0a13 */
[----:B------:R-:W-:Y:S01]  /*153f0*/  ISETP.GT.U32.AND P5, PT, R7, R13, PT ;  /* 0x0000000d0700720c */ /* 0x000fe20003fa4070 */
[----:B------:R-:W-:-:S03]  /*15400*/  IMAD.HI.U32 R12, R8, R5, RZ ;  /* 0x00000005080c7227 */ /* 0x000fc600078e00ff */
[----:B------:R-:W-:Y:S01]  /*15410*/  STL [R1+0x154], R19 ;  /* 0x0001541301007387 */ /* 0x000fe20000100800 */
[C---:B------:R-:W-:Y:S02]  /*15420*/  IMAD R4, R7.reuse, R16, R10 ;  /* 0x0000001007047224 */ /* 0x040fe400078e020a */
[----:B------:R-:W-:Y:S02]  /*15430*/  IMAD.MOV R12, RZ, RZ, -R12 ;  /* 0x000000ffff0c7224 */ /* 0x000fe400078e0a0c */
[----:B------:R-:W-:Y:S01]  /*15440*/  @!P0 IMAD.MOV R15, RZ, RZ, -R15 ;  /* 0x000000ffff0f8224 */ /* 0x000fe200078e0a0f */
[C---:B------:R-:W-:Y:S01]  /*15450*/  ISETP.GT.U32.AND P0, PT, R7.reuse, R4, PT ;  /* 0x000000040700720c */ /* 0x040fe20003f04070 */
[----:B------:R-:W-:Y:S02]  /*15460*/  IMAD R5, R7, R12, R5 ;  /* 0x0000000c07057224 */ /* 0x000fe400078e0205 */
[----:B------:R-:W-:Y:S01]  /*15470*/  IMAD.HI.U32 R12, R8, R11, RZ ;  /* 0x0000000b080c7227 */ /* 0x000fe200078e00ff */
[----:B------:R0:W-:Y:S03]  /*15480*/  STL [R1+0x158], R15 ;  /* 0x0001580f01007387 */ /* 0x0001e60000100800 */
[----:B------:R-:W-:-:S02]  /*15490*/  IMAD.MOV R12, RZ, RZ, -R12 ;  /* 0x000000ffff0c7224 */ /* 0x000fc400078e0a0c */
[--C-:B------:R-:W-:Y:S01]  /*154a0*/  @!P5 IMAD.IADD R13, R13, 0x1, -R7.reuse ;  /* 0x000000010d0dd824 */ /* 0x100fe200078e0a07 */
[----:B------:R-:W-:Y:S01]  /*154b0*/  ISETP.GT.U32.AND P5, PT, R7, R5, PT ;  /* 0x000000050700720c */ /* 0x000fe20003fa4070 */
[----:B------:R-:W-:Y:S01]  /*154c0*/  @!P6 IMAD.IADD R2, R2, 0x1, -R7 ;  /* 0x000000010202e824 */ /* 0x000fe200078e0a07 */
[----:B------:R-:W-:Y:S01]  /*154d0*/  ISETP.GE.AND P6, PT, R9, RZ, PT ;  /* 0x000000ff0900720c */ /* 0x000fe20003fc6270 */
[----:B------:R-:W-:Y:S02]  /*154e0*/  IMAD R9, R7, R12, R11 ;  /* 0x0000000c07097224 */ /* 0x000fe400078e020b */
[----:B0-----:R-:W-:Y:S02]  /*154f0*/  IMAD.MOV.U32 R15, RZ, RZ, R13 ;  /* 0x000000ffff0f7224 */ /* 0x001fe400078e000d */
[--C-:B------:R-:W-:Y:S01]  /*15500*/  @!P2 IMAD.IADD R14, R14, 0x1, -R7.reuse ;  /* 0x000000010e0ea824 */ /* 0x100fe200078e0a07 */
[----:B------:R-:W-:Y:S01]  /*15510*/  ISETP.GE.AND P2, PT, R18, RZ, PT ;  /* 0x000000ff1200720c */ /* 0x000fe20003f46270 */
[----:B------:R-:W-:-:S02]  /*15520*/  @!P0 IMAD.IADD R4, R4, 0x1, -R7 ;  /* 0x0000000104048824 */ /* 0x000fc400078e0a07 */
[----:B------:R-:W-:Y:S01]  /*15530*/  @!P3 IMAD.MOV R15, RZ, RZ, -R15 ;  /* 0x000000ffff0fb224 */ /* 0x000fe200078e0a0f */
[----:B------:R-:W-:Y:S01]  /*15540*/  ISETP.GT.U32.AND P3, PT, R7, R9, PT ;  /* 0x000000090700720c */ /* 0x000fe20003f64070 */
[----:B------:R-:W-:Y:S01]  /*15550*/  @!P4 IMAD.MOV R14, RZ, RZ, -R14 ;  /* 0x000000ffff0ec224 */ /* 0x000fe200078e0a0e */
[----:B------:R-:W-:Y:S01]  /*15560*/  ISETP.GE.AND P4, PT, R6, RZ, PT ;  /* 0x000000ff0600720c */ /* 0x000fe20003f86270 */
[----:B------:R-:W-:Y:S01]  /*15570*/  VIADD R6, R3, 0x198 ;  /* 0x0000019803067836 */ /* 0x000fe20000000000 */
[----:B------:R-:W-:Y:S01]  /*15580*/  ISETP.GT.U32.AND P0, PT, R7, R4, PT ;  /* 0x000000040700720c */ /* 0x000fe20003f04070 */
[----:B------:R-:W-:Y:S01]  /*15590*/  VIADD R10, R3, 0x199 ;  /* 0x00000199030a7836 */ /* 0x000fe20000000000 */
[----:B------:R0:W-:Y:S01]  /*155a0*/  STL [R1+0x434], R14 ;  /* 0x0004340e01007387 */ /* 0x0001e20000100800 */
[----:B------:R-:W-:Y:S01]  /*155b0*/  @!P5 IMAD.IADD R5, R5, 0x1, -R7 ;  /* 0x000000010505d824 */ /* 0x000fe200078e0a07 */
[----:B------:R-:W-:Y:S01]  /*155c0*/  IABS R20, R6 ;  /* 0x0000000600147213 */ /* 0x000fe20000000000 */
[----:B------:R-:W-:Y:S01]  /*155d0*/  VIADD R12, R3, 0x19a ;  /* 0x0000019a030c7836 */ /* 0x000fe20000000000 */
[----:B------:R-:W-:Y:S01]  /*155e0*/  IABS R21, R10 ;  /* 0x0000000a00157213 */ /* 0x000fe20000000000 */
[----:B------:R1:W-:Y:S01]  /*155f0*/  STL [R1+0x430], R15 ;  /* 0x0004300f01007387 */ /* 0x0003e20000100800 */
[----:B------:R-:W-:Y:S01]  /*15600*/  ISETP.GT.U32.AND P5, PT, R7, R5, PT ;  /* 0x000000050700720c */ /* 0x000fe20003fa4070 */
[----:B------:R-:W-:Y:S01]  /*15610*/  IMAD.HI.U32 R13, R8, R20, RZ ;  /* 0x00000014080d7227 */ /* 0x000fe200078e00ff */
[----:B------:R-:W-:-:S03]  /*15620*/  IABS R11, R12 ;  /* 0x0000000c000b7213 */ /* 0x000fc60000000000 */
[----:B0-----:R-:W-:Y:S02]  /*15630*/  IMAD.MOV.U32 R14, RZ, RZ, R2 ;  /* 0x000000ffff0e7224 */ /* 0x001fe400078e0002 */
[--C-:B------:R-:W-:Y:S02]  /*15640*/  @!P3 IMAD.IADD R9, R9, 0x1, -R7.reuse ;  /* 0x000000010909b824 */ /* 0x100fe400078e0a07 */
[----:B------:R-:W-:Y:S01]  /*15650*/  @!P0 IMAD.IADD R4, R4, 0x1, -R7 ;  /* 0x0000000104048824 */ /* 0x000fe200078e0a07 */
[----:B------:R-:W-:Y:S01]  /*15660*/  ISETP.GE.AND P0, PT, R10, RZ, PT ;  /* 0x000000ff0a00720c */ /* 0x000fe20003f06270 */
[----:B------:R-:W-:Y:S01]  /*15670*/  @!P2 IMAD.MOV R14, RZ, RZ, -R14 ;  /* 0x000000ffff0ea224 */ /* 0x000fe200078e0a0e */
[----:B------:R-:W-:Y:S01]  /*15680*/  ISETP.GE.AND P2, PT, R6, RZ, PT ;  /* 0x000000ff0600720c */ /* 0x000fe20003f46270 */
[----:B------:R-:W-:Y:S01]  /*15690*/  IMAD.MOV R10, RZ, RZ, -R13 ;  /* 0x000000ffff0a7224 */ /* 0x000fe200078e0a0d */
[C---:B------:R-:W-:Y:S01]  /*156a0*/  ISETP.GT.U32.AND P3, PT, R7.reuse, R9, PT ;  /* 0x000000090700720c */ /* 0x040fe20003f64070 */
[----:B------:R-:W-:Y:S01]  /*156b0*/  IMAD.HI.U32 R6, R8, R21, RZ ;  /* 0x0000001508067227 */ /* 0x000fe200078e00ff */
[----:B------:R0:W-:Y:S03]  /*156c0*/  STL [R1+0xf18], R14 ;  /* 0x000f180e01007387 */ /* 0x0001e60000100800 */
[----:B------:R-:W-:-:S02]  /*156d0*/  IMAD R20, R7, R10, R20 ;  /* 0x0000000a07147224 */ /* 0x000fc400078e0214 */
[----:B-1----:R-:W-:Y:S02]  /*156e0*/  IMAD.MOV.U32 R15, RZ, RZ, R4 ;  /* 0x000000ffff0f7224 */ /* 0x002fe400078e0004 */
[----:B------:R-:W-:Y:S02]  /*156f0*/  IMAD.MOV R6, RZ, RZ, -R6 ;  /* 0x000000ffff067224 */ /* 0x000fe400078e0a06 */
[----:B------:R-:W-:Y:S01]  /*15700*/  @!P1 IMAD.MOV R15, RZ, RZ, -R15 ;  /* 0x000000ffff0f9224 */ /* 0x000fe200078e0a0f */
[C---:B------:R-:W-:Y:S01]  /*15710*/  ISETP.GT.U32.AND P1, PT, R7.reuse, R20, PT ;  /* 0x000000140700720c */ /* 0x040fe20003f24070 */
[----:B------:R-:W-:Y:S02]  /*15720*/  IMAD R21, R7, R6, R21 ;  /* 0x0000000607157224 */ /* 0x000fe400078e0215 */
[----:B------:R-:W-:Y:S01]  /*15730*/  IMAD.HI.U32 R2, R8, R11, RZ ;  /* 0x0000000b08027227 */ /* 0x000fe200078e00ff */
[----:B------:R1:W-:Y:S03]  /*15740*/  STL [R1+0xf20], R15 ;  /* 0x000f200f01007387 */ /* 0x0003e60000100800 */
[----:B------:R-:W-:Y:S01]  /*15750*/  @!P3 IMAD.IADD R9, R9, 0x1, -R7 ;  /* 0x000000010909b824 */ /* 0x000fe200078e0a07 */
[----:B------:R-:W-:Y:S01]  /*15760*/  ISETP.GT.U32.AND P3, PT, R7, R21, PT ;  /* 0x000000150700720c */ /* 0x000fe20003f64070 */
[----:B------:R-:W-:-:S02]  /*15770*/  IMAD.MOV R2, RZ, RZ, -R2 ;  /* 0x000000ffff027224 */ /* 0x000fc400078e0a02 */
[----:B------:R-:W-:Y:S01]  /*15780*/  @!P5 IMAD.IADD R5, R5, 0x1, -R7 ;  /* 0x000000010505d824 */ /* 0x000fe200078e0a07 */
[----:B------:R-:W-:Y:S01]  /*15790*/  ISETP.GE.AND P5, PT, R12, RZ, PT ;  /* 0x000000ff0c00720c */ /* 0x000fe20003fa6270 */
[----:B------:R-:W-:Y:S02]  /*157a0*/  IMAD R2, R7, R2, R11 ;  /* 0x0000000207027224 */ /* 0x000fe400078e020b */
[----:B------:R-:W-:Y:S02]  /*157b0*/  @!P1 IMAD.IADD R20, R20, 0x1, -R7 ;  /* 0x0000000114149824 */ /* 0x000fe400078e0a07 */
[----:B------:R-:W-:Y:S02]  /*157c0*/  VIADD R11, R3, 0x19b ;  /* 0x0000019b030b7836 */ /* 0x000fe40000000000 */
[----:B0-----:R-:W-:Y:S01]  /*157d0*/  IMAD.MOV.U32 R14, RZ, RZ, R5 ;  /* 0x000000ffff0e7224 */ /* 0x001fe200078e0005 */
[----:B------:R-:W-:Y:S01]  /*157e0*/  ISETP.GT.U32.AND P1, PT, R7, R20, PT ;  /* 0x000000140700720c */ /* 0x000fe20003f24070 */
[----:B------:R-:W-:-:S02]  /*157f0*/  VIADD R4, R3, 0x19c ;  /* 0x0000019c03047836 */ /* 0x000fc40000000000 */
[----:B------:R-:W-:Y:S01]  /*15800*/  @!P4 IMAD.MOV R14, RZ, RZ, -R14 ;  /* 0x000000ffff0ec224 */ /* 0x000fe200078e0a0e */
[----:B------:R-:W-:Y:S01]  /*15810*/  ISETP.GE.AND P4, PT, R11, RZ, PT ;  /* 0x000000ff0b00720c */ /* 0x000fe20003f86270 */
[----:B------:R-:W-:Y:S01]  /*15820*/  @!P3 IMAD.IADD R21, R21, 0x1, -R7 ;  /* 0x000000011515b824 */ /* 0x000fe200078e0a07 */
[----:B------:R-:W-:Y:S01]  /*15830*/  IABS R11, R11 ;  /* 0x0000000b000b7213 */ /* 0x000fe20000000000 */
[----:B------:R-:W-:Y:S01]  /*15840*/  IMAD.MOV.U32 R18, RZ, RZ, R9 ;  /* 0x000000ffff127224 */ /* 0x000fe200078e0009 */
[----:B------:R-:W-:Y:S01]  /*15850*/  IABS R5, R4 ;  /* 0x0000000400057213 */ /* 0x000fe20000000000 */
[----:B------:R-:W-:Y:S01]  /*15860*/  VIADD R17, R3, 0x19d ;  /* 0x0000019d03117836 */ /* 0x000fe20000000000 */
[C---:B------:R-:W-:Y:S01]  /*15870*/  ISETP.GT.U32.AND P3, PT, R7.reuse, R21, PT ;  /* 0x000000150700720c */ /* 0x040fe20003f64070 */
[C---:B------:R-:W-:Y:S01]  /*15880*/  IMAD.HI.U32 R12, R8.reuse, R11, RZ ;  /* 0x0000000b080c7227 */ /* 0x040fe200078e00ff */
[----:B------:R0:W-:Y:S02]  /*15890*/  STL [R1+0xf28], R14 ;  /* 0x000f280e01007387 */ /* 0x0001e40000100800 */
        /* <DEDUP_REMOVED lines=8> */
[----:B------:R-:W-:Y:S02]  /*15920*/  IMAD.MOV R10, RZ, RZ, -R10 ;  /* 0x000000ffff0a7224 */ /* 0x000fe400078e0a0a */
[C---:B------:R-:W-:Y:S02]  /*15930*/  IMAD R4, R7.reuse, R12, R11 ;  /* 0x0000000c07047224 */ /* 0x040fe400078e020b */
[----:B------:R-:W-:Y:S02]  /*15940*/  IMAD R5, R7, R10, R5 ;  /* 0x0000000a07057224 */ /* 0x000fe400078e0205 */
[--C-:B------:R-:W-:Y:S01]  /*15950*/  @!P3 IMAD.IADD R21, R21, 0x1, -R7.reuse ;  /* 0x000000011515b824 */ /* 0x100fe200078e0a07 */
[C---:B------:R-:W-:Y:S01]  /*15960*/  ISETP.GT.U32.AND P3, PT, R7.reuse, R4, PT ;  /* 0x000000040700720c */ /* 0x040fe20003f64070 */
[----:B------:R-:W-:Y:S01]  /*15970*/  @!P6 IMAD.IADD R2, R2, 0x1, -R7 ;  /* 0x000000010202e824 */ /* 0x000fe200078e0a07 */
[----:B------:R-:W-:Y:S01]  /*15980*/  ISETP.GT.U32.AND P6, PT, R7, R5, PT ;  /* 0x000000050700720c */ /* 0x000fe20003fc4070 */
[----:B-1----:R-:W-:-:S02]  /*15990*/  VIADD R15, R3, 0x19e ;  /* 0x0000019e030f7836 */ /* 0x002fc40000000000 */
[----:B0-----:R-:W-:-:S03]  /*159a0*/  IMAD.HI.U32 R14, R8, R13, RZ ;  /* 0x0000000d080e7227 */ /* 0x001fc600078e00ff */
[----:B------:R-:W-:Y:S01]  /*159b0*/  IABS R16, R15 ;  /* 0x0000000f00107213 */ /* 0x000fe20000000000 */
[C---:B------:R-:W-:Y:S02]  /*159c0*/  VIADD R10, R3.reuse, 0x19f ;  /* 0x0000019f030a7836 */ /* 0x040fe40000000000 */
[----:B------:R-:W-:Y:S02]  /*159d0*/  VIADD R11, R3, 0x1a0 ;  /* 0x000001a0030b7836 */ /* 0x000fe40000000000 */
[----:B------:R-:W-:Y:S01]  /*159e0*/  @!P3 IMAD.IADD R4, R4, 0x1, -R7 ;  /* 0x000000010404b824 */ /* 0x000fe200078e0a07 */
[----:B------:R-:W-:Y:S01]  /*159f0*/  ISETP.GT.U32.AND P3, PT, R7, R2, PT ;  /* 0x000000020700720c */ /* 0x000fe20003f64070 */
[----:B------:R-:W-:Y:S01]  /*15a00*/  IMAD.HI.U32 R6, R8, R16, RZ ;  /* 0x0000001008067227 */ /* 0x000fe200078e00ff */
[----:B---3--:R-:W-:-:S03]  /*15a10*/  IABS R18, R11 ;  /* 0x0000000b00127213 */ /* 0x008fc60000000000 */
[----:B------:R-:W-:Y:S01]  /*15a20*/  IMAD.MOV R9, RZ, RZ, -R14 ;  /* 0x000000ffff097224 */ /* 0x000fe200078e0a0e */
[----:B------:R-:W-:Y:S01]  /*15a30*/  IABS R14, R10 ;  /* 0x0000000a000e7213 */ /* 0x000fe20000000000 */
[----:B------:R-:W-:Y:S02]  /*15a40*/  IMAD.MOV.U32 R23, RZ, RZ, R20 ;  /* 0x000000ffff177224 */ /* 0x000fe400078e0014 */
[----:B------:R-:W-:Y:S02]  /*15a50*/  @!P6 IMAD.IADD R5, R5, 0x1, -R7 ;  /* 0x000000010505e824 */ /* 0x000fe400078e0a07 */
[----:B------:R-:W-:Y:S02]  /*15a60*/  IMAD.MOV R6, RZ, RZ, -R6 ;  /* 0x000000ffff067224 */ /* 0x000fe400078e0a06 */
[----:B------:R-:W-:Y:S01]  /*15a70*/  @!P2 IMAD.MOV R23, RZ, RZ, -R23 ;  /* 0x000000ffff17a224 */ /* 0x000fe200078e0a17 */
[C---:B------:R-:W-:Y:S01]  /*15a80*/  ISETP.GT.U32.AND P2, PT, R7.reuse, R4, PT ;  /* 0x000000040700720c */ /* 0x040fe20003f44070 */
[C---:B------:R-:W-:Y:S01]  /*15a90*/  IMAD R16, R7.reuse, R6, R16 ;  /* 0x0000000607107224 */ /* 0x040fe200078e0210 */
[----:B------:R-:W-:Y:S01]  /*15aa0*/  ISETP.GT.U32.AND P6, PT, R7, R5, PT ;  /* 0x000000050700720c */ /* 0x000fe20003fc4070 */
[C---:B------:R-:W-:Y:S01]  /*15ab0*/  IMAD.HI.U32 R22, R8.reuse, R14, RZ ;  /* 0x0000000e08167227 */ /* 0x040fe200078e00ff */
[----:B------:R-:W-:Y:S03]  /*15ac0*/  STL [R1+0x150], R23 ;  /* 0x0001501701007387 */ /* 0x000fe60000100800 */
        /* <DEDUP_REMOVED lines=9> */
[C---:B------:R-:W-:Y:S01]  /*15b60*/  IMAD R18, R7.reuse, R20, R18 ;  /* 0x0000001407127224 */ /* 0x040fe200078e0212 */
        /* <DEDUP_REMOVED lines=8> */
[----:B------:R-:W-:Y:S01]  /*15bf0*/  IABS R12, R9 ;  /* 0x00000009000c7213 */ /* 0x000fe20000000000 */
        /* <DEDUP_REMOVED lines=9> */
[----:B0-----:R-:W-:-:S04]  /*15c90*/  IMAD.HI.U32 R21, R8, R19, RZ ;  /* 0x0000001308157227 */ /* 0x001fc800078e00ff */
[--C-:B------:R-:W-:Y:S01]  /*15ca0*/  @!P2 IMAD.IADD R14, R14, 0x1, -R7.reuse ;  /* 0x000000010e0ea824 */ /* 0x100fe200078e0a07 */
        /* <DEDUP_REMOVED lines=10> */
[----:B------:R-:W-:Y:S01]  /*15d50*/  STL [R1+0xe14], R23 ;  /* 0x000e141701007387 */ /* 0x000fe20000100800 */
[----:B------:R-:W-:Y:S02]  /*15d60*/  IMAD R19, R7, R21, R19 ;  /* 0x0000001507137224 */ /* 0x000fe400078e0213 */
[----:B------:R-:W-:Y:S01]  /*15d70*/  VIADD R15, R3, 0x1a4 ;  /* 0x000001a4030f7836 */ /* 0x000fe20000000000 */
[----:B------:R-:W-:Y:S01]  /*15d80*/  IABS R2, R17 ;  /* 0x0000001100027213 */ /* 0x000fe20000000000 */
[----:B------:R-:W-:Y:S01]  /*15d90*/  @!P1 IMAD.MOV R5, RZ, RZ, -R5 ;  /* 0x000000ffff059224 */ /* 0x000fe200078e0a05 */
[C---:B------:R-:W-:Y:S01]  /*15da0*/  ISETP.GT.U32.AND P1, PT, R7.reuse, R19, PT ;  /* 0x000000130700720c */ /* 0x040fe20003f24070 */
[--C-:B------:R-:W-:Y:S01]  /*15db0*/  @!P5 IMAD.IADD R16, R16, 0x1, -R7.reuse ;  /* 0x000000011010d824 */ /* 0x100fe200078e0a07 */
[----:B------:R-:W-:Y:S01]  /*15dc0*/  ISETP.GT.U32.AND P5, PT, R7, R12, PT ;  /* 0x0000000c0700720c */ /* 0x000fe20003fa4070 */
[--C-:B------:R-:W-:Y:S01]  /*15dd0*/  @!P2 IMAD.IADD R13, R13, 0x1, -R7.reuse ;  /* 0x000000010d0da824 */ /* 0x100fe200078e0a07 */
[----:B------:R-:W-:Y:S01]  /*15de0*/  IABS R4, R15 ;  /* 0x0000000f00047213 */ /* 0x000fe20000000000 */
[----:B------:R0:W-:Y:S01]  /*15df0*/  STL [R1+0x10ec], R5 ;  /* 0x0010ec0501007387 */ /* 0x0001e20000100800 */
[----:B------:R-:W-:Y:S01]  /*15e00*/  ISETP.GE.AND P2, PT, R10, RZ, PT ;  /* 0x000000ff0a00720c */ /* 0x000fe20003f46270 */
[--C-:B------:R-:W-:Y:S01]  /*15e10*/  @!P6 IMAD.IADD R14, R14, 0x1, -R7.reuse ;  /* 0x000000010e0ee824 */ /* 0x100fe200078e0a07 */
[----:B------:R-:W-:Y:S01]  /*15e20*/  ISETP.GE.AND P6, PT, R11, RZ, PT ;  /* 0x000000ff0b00720c */ /* 0x000fe20003fc6270 */
[----:B------:R-:W-:Y:S01]  /*15e30*/  @!P4 IMAD.IADD R18, R18, 0x1, -R7 ;  /* 0x000000011212c824 */ /* 0x000fe200078e0a07 */
[----:B------:R-:W-:Y:S01]  /*15e40*/  ISETP.GE.AND P4, PT, R6, RZ, PT ;  /* 0x000000ff0600720c */ /* 0x000fe20003f86270 */
[----:B------:R-:W-:-:S04]  /*15e50*/  IMAD.HI.U32 R6, R8, R4, RZ ;  /* 0x0000000408067227 */ /* 0x000fc800078e00ff */
[----:B0-----:R-:W-:-:S04]  /*15e60*/  IMAD.HI.U32 R5, R8, R2, RZ ;  /* 0x0000000208057227 */ /* 0x001fc800078e00ff */
[----:B------:R-:W-:Y:S02]  /*15e70*/  IMAD.MOV R5, RZ, RZ, -R5 ;  /* 0x000000ffff057224 */ /* 0x000fe400078e0a05 */
[----:B------:R-:W-:Y:S02]  /*15e80*/  IMAD.MOV R6, RZ, RZ, -R6 ;  /* 0x000000ffff067224 */ /* 0x000fe400078e0a06 */
[----:B------:R-:W-:Y:S02]  /*15e90*/  IMAD.MOV.U32 R20, RZ, RZ, R16 ;  /* 0x000000ffff147224 */ /* 0x000fe400078e0010 */
[----:B------:R-:W-:Y:S01]  /*15ea0*/  @!P5 IMAD.IADD R12, R12, 0x1, -R7 ;  /* 0x000000010c0cd824 */ /* 0x000fe200078e0a07 */
[----:B------:R-:W-:Y:S01]  /*15eb0*/  ISETP.GE.AND P5, PT, R17, RZ, PT ;  /* 0x000000ff1100720c */ /* 0x000fe20003fa6270 */
[----:B------:R-:W-:Y:S02]  /*15ec0*/  IMAD R2, R7, R5, R2 ;  /* 0x0000000507027224 */ /* 0x000fe400078e0202 */
[----:B------:R-:W-:-:S02]  /*15ed0*/  IMAD.MOV.U32 R10, RZ, RZ, R14 ;  /* 0x000000ffff0a7224 */ /* 0x000fc400078e000e */
[----:B------:R-:W-:Y:S01]  /*15ee0*/  @!P1 IMAD.IADD R19, R19, 0x1, -R7 ;  /* 0x0000000113139824 */ /* 0x000fe200078e0a07 */
[----:B------:R-:W-:Y:S01]  /*15ef0*/  ISETP.GE.AND P1, PT, R9, RZ, PT ;  /* 0x000000ff0900720c */ /* 0x000fe20003f26270 */
[----:B------:R-:W-:Y:S02]  /*15f00*/  IMAD.MOV.U32 R21, RZ, RZ, R13 ;  /* 0x000000ffff157224 */ /* 0x000fe400078e000d */
[----:B------:R-:W-:Y:S01]  /*15f10*/  @!P3 IMAD.MOV R20, RZ, RZ, -R20 ;  /* 0x000000ffff14b224 */ /* 0x000fe200078e0a14 */
[C---:B------:R-:W-:Y:S01]  /*15f20*/  ISETP.GT.U32.AND P3, PT, R7.reuse, R12, PT ;  /* 0x0000000c0700720c */ /* 0x040fe20003f64070 */
[C---:B------:R-:W-:Y:S02]  /*15f30*/  IMAD R6, R7.reuse, R6, R4 ;  /* 0x0000000607067224 */ /* 0x040fe400078e0204 */
[----:B------:R-:W-:Y:S02]  /*15f40*/  IMAD.MOV.U32 R9, RZ, RZ, R18 ;  /* 0x000000ffff097224 */ /* 0x000fe400078e0012 */
[----:B------:R-:W-:Y:S01]  /*15f50*/  @!P2 IMAD.MOV R10, RZ, RZ, -R10 ;  /* 0x000000ffff0aa224 */ /* 0x000fe200078e0a0a */
[C---:B------:R-:W-:Y:S01]  /*15f60*/  ISETP.GT.U32.AND P2, PT, R7.reuse, R2, PT ;  /* 0x000000020700720c */ /* 0x040fe20003f44070 */
[----:B------:R-:W-:Y:S01]  /*15f70*/  @!P0 IMAD.MOV R21, RZ, RZ, -R21 ;  /* 0x000000ffff158224 */ /* 0x000fe200078e0a15 */
[C---:B------:R-:W-:Y:S01]  /*15f80*/  ISETP.GT.U32.AND P0, PT, R7.reuse, R19, PT ;  /* 0x000000130700720c */ /* 0x040fe20003f04070 */
[----:B------:R-:W-:Y:S01]  /*15f90*/  @!P6 IMAD.MOV R9, RZ, RZ, -R9 ;  /* 0x000000ffff09e224 */ /* 0x000fe200078e0a09 */
[----:B------:R-:W-:Y:S01]  /*15fa0*/  ISETP.GT.U32.AND P6, PT, R7, R6, PT ;  /* 0x000000060700720c */ /* 0x000fe20003fc4070 */
[----:B------:R-:W-:Y:S01]  /*15fb0*/  VIADD R4, R3, 0x1a5 ;  /* 0x000001a503047836 */ /* 0x000fe20000000000 */
[----:B------:R-:W-:Y:S01]  /*15fc0*/  STL [R1+0x10e4], R21 ;  /* 0x0010e41501007387 */ /* 0x000fe20000100800 */
[----:B------:R-:W-:-:S02]  /*15fd0*/  @!P3 IMAD.IADD R12, R12, 0x1, -R7 ;  /* 0x000000010c0cb824 */ /* 0x000fc400078e0a07 */
[C---:B------:R-:W-:Y:S01]  /*15fe0*/  VIADD R5, R3.reuse, 0x1a6 ;  /* 0x000001a603057836 */ /* 0x040fe20000000000 */
[----:B------:R-:W-:Y:S01]  /*15ff0*/  STL [R1+0x10e0], R20 ;  /* 0x0010e01401007387 */ /* 0x000fe20000100800 */
[----:B------:R-:W-:Y:S01]  /*16000*/  ISETP.GE.AND P3, PT, R4, RZ, PT ;  /* 0x000000ff0400720c */ /* 0x000fe20003f66270 */
[----:B------:R-:W-:Y:S02]  /*16010*/  VIADD R17, R3, 0x1a7 ;  /* 0x000001a703117836 */ /* 0x000fe40000000000 */
[----:B------:R0:W-:Y:S01]  /*16020*/  STL [R1+0x10dc], R10 ;  /* 0x0010dc0a01007387 */ /* 0x0001e20000100800 */
[--C-:B------:R-:W-:Y:S01]  /*16030*/  @!P2 IMAD.IADD R2, R2, 0x1, -R7.reuse ;  /* 0x000000010202a824 */ /* 0x100fe200078e0a07 */
[----:B------:R-:W-:Y:S01]  /*16040*/  IABS R11, R5 ;  /* 0x00000005000b7213 */ /* 0x000fe20000000000 */
[--C-:B------:R-:W-:Y:S01]  /*16050*/  @!P6 IMAD.IADD R6, R6, 0x1, -R7.reuse ;  /* 0x000000010606e824 */ /* 0x100fe200078e0a07 */
[----:B------:R1:W-:Y:S01]  /*16060*/  STL [R1+0xf4], R9 ;  /* 0x0000f40901007387 */ /* 0x0003e20000100800 */
[----:B------:R-:W-:Y:S01]  /*16070*/  @!P0 IMAD.IADD R19, R19, 0x1, -R7 ;  /* 0x0000000113138824 */ /* 0x000fe200078e0a07 */
[----:B------:R-:W-:Y:S01]  /*16080*/  ISETP.GT.U32.AND P6, PT, R7, R2, PT ;  /* 0x000000020700720c */ /* 0x000fe20003fc4070 */
[----:B------:R-:W-:Y:S01]  /*16090*/  VIADD R13, R3, 0x1a9 ;  /* 0x000001a9030d7836 */ /* 0x000fe20000000000 */
[----:B------:R-:W-:Y:S01]  /*160a0*/  ISETP.GE.AND P2, PT, R5, RZ, PT ;  /* 0x000000ff0500720c */ /* 0x000fe20003f46270 */
[----:B------:R-:W-:Y:S01]  /*160b0*/  IMAD.HI.U32 R5, R8, R11, RZ ;  /* 0x0000000b08057227 */ /* 0x000fe200078e00ff */
[----:B------:R-:W-:-:S03]  /*160c0*/  ISETP.GE.AND P0, PT, R15, RZ, PT ;  /* 0x000000ff0f00720c */ /* 0x000fc60003f06270 */
[----:B0-----:R-:W-:Y:S01]  /*160d0*/  IMAD.MOV.U32 R10, RZ, RZ, R19 ;  /* 0x000000ffff0a7224 */ /* 0x001fe200078e0013 */
[----:B-1----:R-:W-:Y:S01]  /*160e0*/  IABS R9, R4 ;  /* 0x0000000400097213 */ /* 0x002fe20000000000 */
[----:B------:R-:W-:Y:S02]  /*160f0*/  IMAD.MOV R5, RZ, RZ, -R5 ;  /* 0x000000ffff057224 */ /* 0x000fe400078e0a05 */
[----:B------:R-:W-:Y:S01]  /*16100*/  @!P4 IMAD.MOV R10, RZ, RZ, -R10 ;  /* 0x000000ffff0ac224 */ /* 0x000fe200078e0a0a */
[----:B------:R-:W-:Y:S01]  /*16110*/  ISETP.GT.U32.AND P4, PT, R7, R6, PT ;  /* 0x000000060700720c */ /* 0x000fe20003f84070 */
[----:B------:R-:W-:Y:S02]  /*16120*/  IMAD.MOV.U32 R4, RZ, RZ, R9 ;  /* 0x000000ffff047224 */ /* 0x000fe400078e0009 */
[----:B------:R-:W-:Y:S01]  /*16130*/  @!P6 IMAD.IADD R2, R2, 0x1, -R7 ;  /* 0x000000010202e824 */ /* 0x000fe200078e0a07 */
[----:B------:R0:W-:Y:S01]  /*16140*/  STL [R1+0xfc], R10 ;  /* 0x0000fc0a01007387 */ /* 0x0001e20000100800 */
[----:B------:R-:W-:-:S04]  /*16150*/  IMAD.HI.U32 R9, R8, R4, RZ ;  /* 0x0000000408097227 */ /* 0x000fc800078e00ff */
[----:B------:R-:W-:Y:S02]  /*16160*/  IMAD.MOV R9, RZ, RZ, -R9 ;  /* 0x000000ffff097224 */ /* 0x000fe400078e0a09 */
[C---:B------:R-:W-:Y:S02]  /*16170*/  IMAD R11, R7.reuse, R5, R11 ;  /* 0x00000005070b7224 */ /* 0x040fe400078e020b */
[C---:B------:R-:W-:Y:S02]  /*16180*/  IMAD R4, R7.reuse, R9, R4 ;  /* 0x0000000907047224 */ /* 0x040fe400078e0204 */
[----:B0-----:R-:W-:Y:S02]  /*16190*/  IMAD.MOV.U32 R10, RZ, RZ, R12 ;  /* 0x000000ffff0a7224 */ /* 0x001fe400078e000c */
        /* <DEDUP_REMOVED lines=9> */
[----:B------:R-:W-:-:S02]  /*16230*/  VIADD R16, R3, 0x1a8 ;  /* 0x000001a803107836 */ /* 0x000fc40000000000 */
[----:B------:R-:W-:Y:S01]  /*16240*/  VIADD R5, R3, 0x1aa ;  /* 0x000001aa03057836 */ /* 0x000fe20000000000 */
[----:B------:R-:W-:Y:S01]  /*16250*/  STL [R1+0x10c4], R12 ;  /* 0x0010c40c01007387 */ /* 0x000fe20000100800 */
[----:B------:R-:W-:Y:S01]  /*16260*/  IMAD.HI.U32 R9, R8, R17, RZ ;  /* 0x0000001108097227 */ /* 0x000fe200078e00ff */
[----:B------:R-:W-:Y:S02]  /*16270*/  ISETP.GE.AND P4, PT, R16, RZ, PT ;  /* 0x000000ff1000720c */ /* 0x000fe40003f86270 */
[----:B------:R-:W-:Y:S01]  /*16280*/  IABS R16, R16 ;  /* 0x0000001000107213 */ /* 0x000fe20000000000 */
[----:B------:R-:W-:Y:S02]  /*16290*/  @!P6 IMAD.IADD R4, R4, 0x1, -R7 ;  /* 0x000000010404e824 */ /* 0x000fe400078e0a07 */
[----:B0-----:R-:W-:Y:S01]  /*162a0*/  IMAD.MOV.U32 R10, RZ, RZ, R6 ;  /* 0x000000ffff0a7224 */ /* 0x001fe200078e0006 */
[----:B------:R-:W-:Y:S01]  /*162b0*/  IABS R6, R5 ;  /* 0x0000000500067213 */ /* 0x000fe20000000000 */
[----:B------:R-:W-:Y:S01]  /*162c0*/  IMAD.MOV R9, RZ, RZ, -R9 ;  /* 0x000000ffff097224 */ /* 0x000fe200078e0a09 */
[----:B------:R-:W-:Y:S01]  /*162d0*/  ISETP.GT.U32.AND P6, PT, R7, R4, PT ;  /* 0x000000040700720c */ /* 0x000fe20003fc4070 */
[----:B------:R-:W-:Y:S01]  /*162e0*/  @!P0 IMAD.MOV R10, RZ, RZ, -R10 ;  /* 0x000000ffff0a8224 */ /* 0x000fe200078e0a0a */
[----:B------:R-:W-:Y:S01]  /*162f0*/  ISETP.GE.AND P0, PT, R13, RZ, PT ;  /* 0x000000ff0d00720c */ /* 0x000fe20003f06270 */
[----:B------:R-:W-:Y:S01]  /*16300*/  @!P5 IMAD.IADD R11, R11, 0x1, -R7 ;  /* 0x000000010b0bd824 */ /* 0x000fe200078e0a07 */
[----:B------:R-:W-:Y:S01]  /*16310*/  IABS R13, R13 ;  /* 0x0000000d000d7213 */ /* 0x000fe20000000000 */
[C---:B------:R-:W-:Y:S01]  /*16320*/  IMAD R17, R7.reuse, R9, R17 ;  /* 0x0000000907117224 */ /* 0x040fe200078e0211 */
[----:B------:R0:W-:Y:S01]  /*16330*/  STL [R1+0x10f0], R10 ;  /* 0x0010f00a01007387 */ /* 0x0001e20000100800 */
[----:B------:R-:W-:Y:S01]  /*16340*/  IMAD.HI.U32 R2, R8, R16, RZ ;  /* 0x0000001008027227 */ /* 0x000fe200078e00ff */
[----:B------:R-:W-:-:S03]  /*16350*/  ISETP.GT.U32.AND P5, PT, R7, R11, PT ;  /* 0x0000000b0700720c */ /* 0x000fc60003fa4070 */
[----:B------:R-:W-:-:S04]  /*16360*/  IMAD.HI.U32 R9, R8, R6, RZ ;  /* 0x0000000608097227 */ /* 0x000fc800078e00ff */
[----:B------:R-:W-:Y:S01]  /*16370*/  @!P6 IMAD.IADD R4, R4, 0x1, -R7 ;  /* 0x000000010404e824 */ /* 0x000fe200078e0a07 */
[----:B------:R-:W-:Y:S01]  /*16380*/  ISETP.GT.U32.AND P6, PT, R7, R17, PT ;  /* 0x000000110700720c */ /* 0x000fe20003fc4070 */
[----:B0-----:R-:W-:-:S04]  /*16390*/  IMAD.HI.U32 R10, R8, R13, RZ ;  /* 0x0000000d080a7227 */ /* 0x001fc800078e00ff */
[----:B------:R-:W-:Y:S02]  /*163a0*/  IMAD.MOV R10, RZ, RZ, -R10 ;  /* 0x000000ffff0a7224 */ /* 0x000fe400078e0a0a */
[----:B------:R-:W-:Y:S02]  /*163b0*/  IMAD.MOV R2, RZ, RZ, -R2 ;  /* 0x000000ffff027224 */ /* 0x000fe400078e0a02 */
[----:B------:R-:W-:Y:S02]  /*163c0*/  IMAD.MOV R9, RZ, RZ, -R9 ;  /* 0x000000ffff097224 */ /* 0x000fe400078e0a09 */
[C---:B------:R-:W-:Y:S02]  /*163d0*/  IMAD R13, R7.reuse, R10, R13 ;  /* 0x0000000a070d7224 */ /* 0x040fe400078e020d */
[----:B------:R-:W-:Y:S02]  /*163e0*/  IMAD R16, R7, R2, R16 ;  /* 0x0000000207107224 */ /* 0x000fe400078e0210 */
[----:B------:R-:W-:-:S02]  /*163f0*/  IMAD.MOV.U32 R12, RZ, RZ, R4 ;  /* 0x000000ffff0c7224 */ /* 0x000fc400078e0004 */
[----:B------:R-:W-:Y:S02]  /*16400*/  IMAD R6, R7, R9, R6 ;  /* 0x0000000907067224 */ /* 0x000fe400078e0206 */
[--C-:B------:R-:W-:Y:S01]  /*16410*/  @!P5 IMAD.IADD R11, R11, 0x1, -R7.reuse ;  /* 0x000000010b0bd824 */ /* 0x100fe200078e0a07 */
[C---:B------:R-:W-:Y:S01]  /*16420*/  ISETP.GT.U32.AND P5, PT, R7.reuse, R13, PT ;  /* 0x0000000d0700720c */ /* 0x040fe20003fa4070 */
[----:B------:R-:W-:Y:S01]  /*16430*/  @!P3 IMAD.MOV R12, RZ, RZ, -R12 ;  /* 0x000000ffff0cb224 */ /* 0x000fe200078e0a0c */
[----:B------:R-:W-:Y:S01]  /*16440*/  ISETP.GT.U32.AND P3, PT, R7, R16, PT ;  /* 0x000000100700720c */ /* 0x000fe20003f64070 */
[----:B------:R-:W-:Y:S01]  /*16450*/  @!P6 IMAD.IADD R17, R17, 0x1, -R7 ;  /* 0x000000011111e824 */ /* 0x000fe200078e0a07 */
[----:B------:R-:W-:Y:S01]  /*16460*/  ISETP.GT.U32.AND P6, PT, R7, R6, PT ;  /* 0x000000060700720c */ /* 0x000fe20003fc4070 */
[----:B------:R-:W-:Y:S01]  /*16470*/  VIADD R19, R3, 0x1ab ;  /* 0x000001ab03137836 */ /* 0x000fe20000000000 */
[----:B------:R0:W-:Y:S01]  /*16480*/  STL [R1+0x10e8], R12 ;  /* 0x0010e80c01007387 */ /* 0x0001e20000100800 */
[----:B------:R-:W-:-:S02]  /*16490*/  IMAD.MOV.U32 R18, RZ, RZ, R11 ;  /* 0x000000ffff127224 */ /* 0x000fc400078e000b */
[----:B------:R-:W-:Y:S01]  /*164a0*/  VIADD R10, R3, 0x1ad ;  /* 0x000001ad030a7836 */ /* 0x000fe20000000000 */
[----:B------:R-:W-:Y:S01]  /*164b0*/  IABS R2, R19 ;  /* 0x0000001300027213 */ /* 0x000fe20000000000 */
[----:B------:R-:W-:Y:S02]  /*164c0*/  @!P2 IMAD.MOV R18, RZ, RZ, -R18 ;  /* 0x000000ffff12a224 */ /* 0x000fe400078e0a12 */
[--C-:B------:R-:W-:Y:S01]  /*164d0*/  @!P5 IMAD.IADD R13, R13, 0x1, -R7.reuse ;  /* 0x000000010d0dd824 */ /* 0x100fe200078e0a07 */
[----:B------:R-:W-:Y:S01]  /*164e0*/  IABS R9, R10 ;  /* 0x0000000a00097213 */ /* 0x000fe20000000000 */
[--C-:B------:R-:W-:Y:S01]  /*164f0*/  @!P3 IMAD.IADD R16, R16, 0x1, -R7.reuse ;  /* 0x000000011010b824 */ /* 0x100fe200078e0a07 */
[----:B------:R-:W-:Y:S01]  /*16500*/  ISETP.GT.U32.AND P3, PT, R7, R17, PT ;  /* 0x000000110700720c */ /* 0x000fe20003f64070 */
[----:B0-----:R-:W-:Y:S01]  /*16510*/  VIADD R12, R3, 0x1ac ;  /* 0x000001ac030c7836 */ /* 0x001fe20000000000 */
[----:B------:R0:W-:Y:S01]  /*16520*/  STL [R1+0x10d0], R18 ;  /* 0x0010d01201007387 */ /* 0x0001e20000100800 */
[----:B------:R-:W-:Y:S01]  /*16530*/  @!P6 IMAD.IADD R6, R6, 0x1, -R7 ;  /* 0x000000010606e824 */ /* 0x000fe200078e0a07 */
[----:B------:R-:W-:Y:S01]  /*16540*/  ISETP.GT.U32.AND P6, PT, R7, R13, PT ;  /* 0x0000000d0700720c */ /* 0x000fe20003fc4070 */
[----:B------:R-:W-:Y:S01]  /*16550*/  IMAD.HI.U32 R4, R8, R2, RZ ;  /* 0x0000000208047227 */ /* 0x000fe200078e00ff */
[----:B------:R-:W-:-:S02]  /*16560*/  IABS R15, R12 ;  /* 0x0000000c000f7213 */ /* 0x000fc40000000000 */
        /* <DEDUP_REMOVED lines=8> */
[----:B------:R-:W-:Y:S01]  /*165f0*/  ISETP.GT.U32.AND P3, PT, R7, R2, PT ;  /* 0x000000020700720c */ /* 0x000fe20003f64070 */
        /* <DEDUP_REMOVED lines=16> */
[----:B------:R-:W-:Y:S02]  /*16700*/  IMAD.MOV.U32 R12, RZ, RZ, R19 ;  /* 0x000000ffff0c7224 */ /* 0x000fe400078e0013 */
[----:B------:R-:W-:Y:S02]  /*16710*/  IMAD.MOV R5, RZ, RZ, -R5 ;  /* 0x000000ffff057224 */ /* 0x000fe400078e0a05 */
[----:B------:R-:W-:Y:S01]  /*16720*/  @!P4 IMAD.MOV R20, RZ, RZ, -R20 ;  /* 0x000000ffff14c224 */ /* 0x000fe200078e0a14 */
[----:B------:R-:W-:Y:S01]  /*16730*/  ISETP.GT.U32.AND P4, PT, R7, R15, PT ;  /* 0x0000000f0700720c */ /* 0x000fe20003f84070 */
[----:B------:R-:W-:-:S04]  /*16740*/  IMAD.HI.U32 R17, R8, R12, RZ ;  /* 0x0000000c08117227 */ /* 0x000fc800078e00ff */
[----:B------:R-:W-:Y:S02]  /*16750*/  IMAD.MOV.U32 R16, RZ, RZ, R13 ;  /* 0x000000ffff107224 */ /* 0x000fe400078e000d */
[----:B------:R-:W-:Y:S02]  /*16760*/  IMAD R14, R7, R5, R14 ;  /* 0x00000005070e7224 */ /* 0x000fe400078e020e */
[----:B------:R-:W-:Y:S02]  /*16770*/  IMAD.MOV.U32 R13, RZ, RZ, R6 ;  /* 0x000000ffff0d7224 */ /* 0x000fe400078e0006 */
[----:B------:R-:W-:Y:S02]  /*16780*/  IMAD.MOV R17, RZ, RZ, -R17 ;  /* 0x000000ffff117224 */ /* 0x000fe400078e0a11 */
[----:B0-----:R-:W-:-:S04]  /*16790*/  IMAD.HI.U32 R18, R8, R9, RZ ;  /* 0x0000000908127227 */ /* 0x001fc800078e00ff */
[----:B------:R-:W-:Y:S01]  /*167a0*/  @!P1 IMAD.MOV R21, RZ, RZ, -R21 ;  /* 0x000000ffff159224 */ /* 0x000fe200078e0a15 */
[C---:B------:R-:W-:Y:S01]  /*167b0*/  ISETP.GT.U32.AND P1, PT, R7.reuse, R2, PT ;  /* 0x000000020700720c */ /* 0x040fe20003f24070 */
[----:B------:R-:W-:Y:S01]  /*167c0*/  @!P0 IMAD.MOV R16, RZ, RZ, -R16 ;  /* 0x000000ffff108224 */ /* 0x000fe200078e0a10 */
[----:B------:R-:W-:Y:S01]  /*167d0*/  ISETP.GE.AND P0, PT, R10, RZ, PT ;  /* 0x000000ff0a00720c */ /* 0x000fe20003f06270 */
[----:B------:R-:W-:Y:S01]  /*167e0*/  @!P5 IMAD.MOV R13, RZ, RZ, -R13 ;  /* 0x000000ffff0dd224 */ /* 0x000fe200078e0a0d */
[C---:B------:R-:W-:Y:S01]  /*167f0*/  ISETP.GT.U32.AND P5, PT, R7.reuse, R14, PT ;  /* 0x0000000e0700720c */ /* 0x040fe20003fa4070 */
[----:B------:R-:W-:Y:S01]  /*16800*/  IMAD R10, R7, R17, R12 ;  /* 0x00000011070a7224 */ /* 0x000fe200078e020c */
[----:B------:R0:W-:Y:S01]  /*16810*/  STL [R1+0x1094], R21 ;  /* 0x0010941501007387 */ /* 0x0001e20000100800 */
[----:B------:R-:W-:Y:S02]  /*16820*/  IMAD.MOV R18, RZ, RZ, -R18 ;  /* 0x000000ffff127224 */ /* 0x000fe400078e0a12 */
[----:B------:R-:W-:Y:S01]  /*16830*/  @!P4 IMAD.IADD R15, R15, 0x1, -R7 ;  /* 0x000000010f0fc824 */ /* 0x000fe200078e0a07 */
[C---:B------:R-:W-:Y:S01]  /*16840*/  ISETP.GT.U32.AND P4, PT, R7.reuse, R10, PT ;  /* 0x0000000a0700720c */ /* 0x040fe20003f84070 */
[----:B------:R-:W-:Y:S01]  /*16850*/  IMAD R9, R7, R18, R9 ;  /* 0x0000001207097224 */ /* 0x000fe200078e0209 */
[----:B------:R-:W-:Y:S01]  /*16860*/  STL [R1+0x104], R20 ;  /* 0x0001041401007387 */ /* 0x000fe20000100800 */
[--C-:B------:R-:W-:Y:S01]  /*16870*/  @!P1 IMAD.IADD R2, R2, 0x1, -R7.reuse ;  /* 0x0000000102029824 */ /* 0x100fe200078e0a07 */
[----:B------:R-:W-:Y:S01]  /*16880*/  ISETP.GE.AND P1, PT, R4, RZ, PT ;  /* 0x000000ff0400720c */ /* 0x000fe20003f26270 */
[----:B------:R-:W-:Y:S01]  /*16890*/  VIADD R4, R3, 0x1b1 ;  /* 0x000001b103047836 */ /* 0x000fe20000000000 */
[----:B------:R-:W-:Y:S01]  /*168a0*/  ISETP.GT.U32.AND P6, PT, R7, R9, PT ;  /* 0x000000090700720c */ /* 0x000fe20003fc4070 */
[----:B------:R-:W-:Y:S01]  /*168b0*/  @!P5 IMAD.IADD R14, R14, 0x1, -R7 ;  /* 0x000000010e0ed824 */ /* 0x000fe200078e0a07 */
[----:B------:R1:W-:Y:S01]  /*168c0*/  STL [R1+0x140], R16 ;  /* 0x0001401001007387 */ /* 0x0003e20000100800 */
[----:B------:R-:W-:Y:S01]  /*168d0*/  VIADD R5, R3, 0x1b0 ;  /* 0x000001b003057836 */ /* 0x000fe20000000000 */
[----:B------:R-:W-:Y:S01]  /*168e0*/  IABS R12, R4 ;  /* 0x00000004000c7213 */ /* 0x000fe20000000000 */
[----:B0-----:R-:W-:Y:S01]  /*168f0*/  IMAD.MOV.U32 R21, RZ, RZ, R15 ;  /* 0x000000ffff157224 */ /* 0x001fe200078e000f */
[----:B------:R-:W-:Y:S01]  /*16900*/  ISETP.GT.U32.AND P5, PT, R7, R14, PT ;  /* 0x0000000e0700720c */ /* 0x000fe20003fa4070 */
[----:B------:R-:W-:Y:S01]  /*16910*/  @!P4 IMAD.IADD R10, R10, 0x1, -R7 ;  /* 0x000000010a0ac824 */ /* 0x000fe200078e0a07 */
[----:B------:R0:W-:Y:S01]  /*16920*/  STL [R1+0x1098], R13 ;  /* 0x0010980d01007387 */ /* 0x0001e20000100800 */
[----:B------:R-:W-:Y:S01]  /*16930*/  IMAD.HI.U32 R17, R8, R12, RZ ;  /* 0x0000000c08117227 */ /* 0x000fe200078e00ff */
[----:B------:R-:W-:-:S02]  /*16940*/  IABS R6, R5 ;  /* 0x0000000500067213 */ /* 0x000fc40000000000 */
[----:B------:R-:W-:Y:S01]  /*16950*/  ISETP.GT.U32.AND P4, PT, R7, R10, PT ;  /* 0x0000000a0700720c */ /* 0x000fe20003f84070 */
[----:B------:R-:W-:Y:S01]  /*16960*/  @!P6 IMAD.IADD R9, R9, 0x1, -R7 ;  /* 0x000000010909e824 */ /* 0x000fe200078e0a07 */
[----:B------:R-:W-:Y:S01]  /*16970*/  ISETP.GE.AND P6, PT, R11, RZ, PT ;  /* 0x000000ff0b00720c */ /* 0x000fe20003fc6270 */
[----:B------:R-:W-:Y:S02]  /*16980*/  IMAD.MOV R17, RZ, RZ, -R17 ;  /* 0x000000ffff117224 */ /* 0x000fe400078e0a11 */
[----:B-1----:R-:W-:-:S04]  /*16990*/  IMAD.HI.U32 R16, R8, R6, RZ ;  /* 0x0000000608107227 */ /* 0x002fc800078e00ff */
[----:B0-----:R-:W-:Y:S02]  /*169a0*/  IMAD.MOV.U32 R13, RZ, RZ, R2 ;  /* 0x000000ffff0d7224 */ /* 0x001fe400078e0002 */
[----:B------:R-:W-:Y:S01]  /*169b0*/  @!P5 IMAD.IADD R14, R14, 0x1, -R7 ;  /* 0x000000010e0ed824 */ /* 0x000fe200078e0a07 */
[----:B------:R-:W-:Y:S01]  /*169c0*/  ISETP.GE.AND P5, PT, R5, RZ, PT ;  /* 0x000000ff0500720c */ /* 0x000fe20003fa6270 */
[----:B------:R-:W-:Y:S01]  /*169d0*/  @!P2 IMAD.MOV R13, RZ, RZ, -R13 ;  /* 0x000000ffff0da224 */ /* 0x000fe200078e0a0d */
[C---:B------:R-:W-:Y:S01]  /*169e0*/  ISETP.GT.U32.AND P2, PT, R7.reuse, R9, PT ;  /* 0x000000090700720c */ /* 0x040fe20003f44070 */
[C---:B------:R-:W-:Y:S02]  /*169f0*/  IMAD R5, R7.reuse, R17, R12 ;  /* 0x0000001107057224 */ /* 0x040fe400078e020c */
[----:B------:R-:W-:Y:S01]  /*16a00*/  IMAD.MOV R16, RZ, RZ, -R16 ;  /* 0x000000ffff107224 */ /* 0x000fe200078e0a10 */
[----:B------:R0:W-:Y:S01]  /*16a10*/  STL [R1+0x1090], R13 ;  /* 0x0010900d01007387 */ /* 0x0001e20000100800 */
[----:B------:R-:W-:Y:S01]  /*16a20*/  @!P4 IMAD.IADD R10, R10, 0x1, -R7 ;  /* 0x000000010a0ac824 */ /* 0x000fe200078e0a07 */
[C---:B------:R-:W-:Y:S01]  /*16a30*/  ISETP.GT.U32.AND P4, PT, R7.reuse, R5, PT ;  /* 0x000000050700720c */ /* 0x040fe20003f84070 */
[----:B------:R-:W-:-:S02]  /*16a40*/  IMAD R6, R7, R16, R6 ;  /* 0x0000001007067224 */ /* 0x000fc400078e0206 */
[C---:B------:R-:W-:Y:S02]  /*16a50*/  VIADD R11, R3.reuse, 0x1b2 ;  /* 0x000001b2030b7836 */ /* 0x040fe40000000000 */
[----:B------:R-:W-:Y:S02]  /*16a60*/  VIADD R12, R3, 0x1b4 ;  /* 0x000001b4030c7836 */ /* 0x000fe40000000000 */
[----:B------:R-:W-:Y:S01]  /*16a70*/  @!P2 IMAD.IADD R9, R9, 0x1, -R7 ;  /* 0x000000010909a824 */ /* 0x000fe200078e0a07 */
[----:B------:R-:W-:Y:S01]  /*16a80*/  ISETP.GT.U32.AND P2, PT, R7, R6, PT ;  /* 0x000000060700720c */ /* 0x000fe20003f44070 */
[----:B0-----:R-:W-:Y:S01]  /*16a90*/  VIADD R13, R3, 0x1b3 ;  /* 0x000001b3030d7836 */ /* 0x001fe20000000000 */
[----:B------:R-:W-:Y:S01]  /*16aa0*/  IABS R2, R11 ;  /* 0x0000000b00027213 */ /* 0x000fe20000000000 */
[----:B------:R-:W-:Y:S01]  /*16ab0*/  @!P3 IMAD.MOV R21, RZ, RZ, -R21 ;  /* 0x000000ffff15b224 */ /* 0x000fe200078e0a15 */
[----:B------:R-:W-:Y:S01]  /*16ac0*/  IABS R18, R12 ;  /* 0x0000000c00127213 */ /* 0x000fe20000000000 */
[----:B------:R-:W-:Y:S01]  /*16ad0*/  @!P4 IMAD.IADD R5, R5, 0x1, -R7 ;  /* 0x000000010505c824 */ /* 0x000fe200078e0a07 */
[----:B------:R-:W-:Y:S01]  /*16ae0*/  IABS R16, R13 ;  /* 0x0000000d00107213 */ /* 0x000fe20000000000 */
[C---:B------:R-:W-:Y:S01]  /*16af0*/  IMAD.HI.U32 R19, R8.reuse, R2, RZ ;  /* 0x0000000208137227 */ /* 0x040fe200078e00ff */
[----:B------:R-:W-:Y:S02]  /*16b00*/  STL [R1+0x1088], R21 ;  /* 0x0010881501007387 */ /* 0x000fe40000100800 */
[----:B------:R-:W-:Y:S01]  /*16b10*/  ISETP.GT.U32.AND P3, PT, R7, R5, PT ;  /* 0x000000050700720c */ /* 0x000fe20003f64070 */
[----:B------:R-:W-:-:S04]  /*16b20*/  IMAD.HI.U32 R15, R8, R18, RZ ;  /* 0x00000012080f7227 */ /* 0x000fc800078e00ff */
[----:B------:R-:W-:Y:S01]  /*16b30*/  @!P2 IMAD.IADD R6, R6, 0x1, -R7 ;  /* 0x000000010606a824 */ /* 0x000fe200078e0a07 */
[----:B------:R-:W-:Y:S01]  /*16b40*/  ISETP.GE.AND P2, PT, R4, RZ, PT ;  /* 0x000000ff0400720c */ /* 0x000fe20003f46270 */
[----:B------:R-:W-:Y:S02]  /*16b50*/  IMAD.MOV R19, RZ, RZ, -R19 ;  /* 0x000000ffff137224 */ /* 0x000fe400078e0a13 */
[----:B------:R-:W-:Y:S01]  /*16b60*/  IMAD.MOV R15, RZ, RZ, -R15 ;  /* 0x000000ffff0f7224 */ /* 0x000fe200078e0a0f */
[C---:B------:R-:W-:Y:S01]  /*16b70*/  ISETP.GT.U32.AND P4, PT, R7.reuse, R6, PT ;  /* 0x000000060700720c */ /* 0x040fe20003f84070 */
[----:B------:R-:W-:Y:S02]  /*16b80*/  IMAD R2, R7, R19, R2 ;  /* 0x0000001307027224 */ /* 0x000fe400078e0202 */
[----:B------:R-:W-:Y:S02]  /*16b90*/  IMAD.MOV.U32 R20, RZ, RZ, R9 ;  /* 0x000000ffff147224 */ /* 0x000fe400078e0009 */
[----:B------:R-:W-:-:S04]  /*16ba0*/  IMAD.HI.U32 R17, R8, R16, RZ ;  /* 0x0000001008117227 */ /* 0x000fc800078e00ff */
[C---:B------:R-:W-:Y:S02]  /*16bb0*/  IMAD R18, R7.reuse, R15, R18 ;  /* 0x0000000f07127224 */ /* 0x040fe400078e0212 */
[----:B------:R-:W-:Y:S01]  /*16bc0*/  @!P0 IMAD.MOV R20, RZ, RZ, -R20 ;  /* 0x000000ffff148224 */ /* 0x000fe200078e0a14 */
[----:B------:R-:W-:Y:S01]  /*16bd0*/  ISETP.GT.U32.AND P0, PT, R7, R2, PT ;  /* 0x000000020700720c */ /* 0x000fe20003f04070 */
[----:B------:R-:W-:Y:S02]  /*16be0*/  IMAD.MOV R17, RZ, RZ, -R17 ;  /* 0x000000ffff117224 */ /* 0x000fe400078e0a11 */
[----:B------:R-:W-:Y:S01]  /*16bf0*/  @!P3 IMAD.IADD R5, R5, 0x1, -R7 ;  /* 0x000000010505b824 */ /* 0x000fe200078e0a07 */
[----:B------:R-:W-:Y:S01]  /*16c00*/  ISETP.GT.U32.AND P3, PT, R7, R18, PT ;  /* 0x000000120700720c */ /* 0x000fe20003f64070 */
[----:B------:R-:W-:Y:S01]  /*16c10*/  VIADD R4, R3, 0x1b5 ;  /* 0x000001b503047836 */ /* 0x000fe20000000000 */
[----:B------:R-:W-:Y:S01]  /*16c20*/  STL [R1+0x10bc], R20 ;  /* 0x0010bc1401007387 */ /* 0x000fe20000100800 */
[----:B------:R-:W-:-:S02]  /*16c30*/  IMAD R16, R7, R17, R16 ;  /* 0x0000001107107224 */ /* 0x000fc400078e0210 */
[----:B------:R-:W-:Y:S01]  /*16c40*/  IMAD.MOV.U32 R9, RZ, RZ, R10 ;  /* 0x000000ffff097224 */ /* 0x000fe200078e000a */
[----:B------:R-:W-:Y:S01]  /*16c50*/  IABS R17, R4 ;  /* 0x0000000400117213 */ /* 0x000fe20000000000 */
[----:B------:R-:W-:Y:S01]  /*16c60*/  @!P1 IMAD.MOV R14, RZ, RZ, -R14 ;  /* 0x000000ffff0e9224 */ /* 0x000fe200078e0a0e */
[----:B------:R-:W-:Y:S01]  /*16c70*/  ISETP.GE.AND P1, PT, R11, RZ, PT ;  /* 0x000000ff0b00720c */ /* 0x000fe20003f26270 */
[----:B------:R-:W-:Y:S01]  /*16c80*/  @!P4 IMAD.IADD R6, R6, 0x1, -R7 ;  /* 0x000000010606c824 */ /* 0x000fe200078e0a07 */
[----:B------:R-:W-:Y:S01]  /*16c90*/  ISETP.GE.AND P4, PT, R13, RZ, PT ;  /* 0x000000ff0d00720c */ /* 0x000fe20003f86270 */
[----:B------:R-:W-:Y:S01]  /*16ca0*/  VIADD R10, R3, 0x1b6 ;  /* 0x000001b6030a7836 */ /* 0x000fe20000000000 */
[----:B------:R0:W-:Y:S01]  /*16cb0*/  STL [R1+0x10b8], R14 ;  /* 0x0010b80e01007387 */ /* 0x0001e20000100800 */
[----:B------:R-:W-:Y:S01]  /*16cc0*/  @!P6 IMAD.MOV R9, RZ, RZ, -R9 ;  /* 0x000000ffff09e224 */ /* 0x000fe200078e0a09 */
[----:B------:R-:W-:Y:S01]  /*16cd0*/  ISETP.GT.U32.AND P6, PT, R7, R16, PT ;  /* 0x000000100700720c */ /* 0x000fe20003fc4070 */
[----:B------:R-:W-:-:S03]  /*16ce0*/  IMAD.HI.U32 R11, R8, R17, RZ ;  /* 0x00000011080b7227 */ /* 0x000fc600078e00ff */
[----:B------:R1:W-:Y:S01]  /*16cf0*/  STL [R1+0x10d8], R9 ;  /* 0x0010d80901007387 */ /* 0x0003e20000100800 */
[--C-:B------:R-:W-:Y:S01]  /*16d00*/  @!P0 IMAD.IADD R2, R2, 0x1, -R7.reuse ;  /* 0x0000000102028824 */ /* 0x100fe200078e0a07 */
[----:B------:R-:W-:Y:S01]  /*16d10*/  ISETP.GE.AND P0, PT, R12, RZ, PT ;  /* 0x000000ff0c00720c */ /* 0x000fe20003f06270 */
[----:B------:R-:W-:Y:S02]  /*16d20*/  @!P3 IMAD.IADD R18, R18, 0x1, -R7 ;  /* 0x000000011212b824 */ /* 0x000fe400078e0a07 */
[----:B0-----:R-:W-:Y:S01]  /*16d30*/  IMAD.MOV.U32 R14, RZ, RZ, R6 ;  /* 0x000000ffff0e7224 */ /* 0x001fe200078e0006 */
[----:B------:R-:W-:Y:S01]  /*16d40*/  IABS R6, R10 ;  /* 0x0000000a00067213 */ /* 0x000fe20000000000 */
[----:B------:R-:W-:Y:S01]  /*16d50*/  IMAD.MOV R12, RZ, RZ, -R11 ;  /* 0x000000ffff0c7224 */ /* 0x000fe200078e0a0b */
[C---:B------:R-:W-:Y:S01]  /*16d60*/  ISETP.GT.U32.AND P3, PT, R7.reuse, R18, PT ;  /* 0x000000120700720c */ /* 0x040fe20003f64070 */
[----:B------:R-:W-:Y:S01]  /*16d70*/  @!P6 IMAD.IADD R16, R16, 0x1, -R7 ;  /* 0x000000011010e824 */ /* 0x000fe200078e0a07 */
[----:B------:R-:W-:Y:S01]  /*16d80*/  ISETP.GT.U32.AND P6, PT, R7, R2, PT ;  /* 0x000000020700720c */ /* 0x000fe20003fc4070 */
[----:B------:R-:W-:-:S02]  /*16d90*/  IMAD.MOV.U32 R11, RZ, RZ, R6 ;  /* 0x000000ffff0b7224 */ /* 0x000fc400078e0006 */
[----:B------:R-:W-:Y:S02]  /*16da0*/  IMAD R6, R7, R12, R17 ;  /* 0x0000000c07067224 */ /* 0x000fe400078e0211 */
[----:B------:R-:W-:-:S04]  /*16db0*/  IMAD.HI.U32 R12, R8, R11, RZ ;  /* 0x0000000b080c7227 */ /* 0x000fc800078e00ff */
[----:B------:R-:W-:Y:S02]  /*16dc0*/  IMAD.MOV.U32 R13, RZ, RZ, R5 ;  /* 0x000000ffff0d7224 */ /* 0x000fe400078e0005 */
[----:B------:R-:W-:Y:S02]  /*16dd0*/  IMAD.MOV R12, RZ, RZ, -R12 ;  /* 0x000000ffff0c7224 */ /* 0x000fe400078e0a0c */
[----:B------:R-:W-:Y:S01]  /*16de0*/  @!P5 IMAD.MOV R14, RZ, RZ, -R14 ;  /* 0x000000ffff0ed224 */ /* 0x000fe200078e0a0e */
[C---:B------:R-:W-:Y:S01]  /*16df0*/  ISETP.GT.U32.AND P5, PT, R7.reuse, R16, PT ;  /* 0x000000100700720c */ /* 0x040fe20003fa4070 */
[----:B------:R-:W-:Y:S01]  /*16e00*/  @!P2 IMAD.MOV R13, RZ, RZ, -R13 ;  /* 0x000000ffff0da224 */ /* 0x000fe200078e0a0d */
[----:B------:R-:W-:Y:S01]  /*16e10*/  ISETP.GE.AND P2, PT, R4, RZ, PT ;  /* 0x000000ff0400720c */ /* 0x000fe20003f46270 */
[----:B------:R-:W-:Y:S01]  /*16e20*/  IMAD R4, R7, R12, R11 ;  /* 0x0000000c07047224 */ /* 0x000fe200078e020b */
[----:B------:R-:W-:Y:S01]  /*16e30*/  STL [R1+0x10c], R14 ;  /* 0x00010c0e01007387 */ /* 0x000fe20000100800 */
[----:B------:R-:W-:-:S02]  /*16e40*/  @!P3 IMAD.IADD R18, R18, 0x1, -R7 ;  /* 0x000000011212b824 */ /* 0x000fc400078e0a07 */
[----:B-1----:R-:W-:Y:S01]  /*16e50*/  VIADD R9, R3, 0x1b7 ;  /* 0x000001b703097836 */ /* 0x002fe20000000000 */
[C---:B------:R-:W-:Y:S01]  /*16e60*/  ISETP.GT.U32.AND P3, PT, R7.reuse, R4, PT ;  /* 0x000000040700720c */ /* 0x040fe20003f64070 */
[--C-:B------:R-:W-:Y:S01]  /*16e70*/  @!P6 IMAD.IADD R2, R2, 0x1, -R7.reuse ;  /* 0x000000010202e824 */ /* 0x100fe200078e0a07 */
[----:B------:R-:W-:Y:S01]  /*16e80*/  ISETP.GT.U32.AND P6, PT, R7, R6, PT ;  /* 0x000000060700720c */ /* 0x000fe20003fc4070 */
[----:B------:R0:W-:Y:S01]  /*16e90*/  STL [R1+0x114], R13 ;  /* 0x0001140d01007387 */ /* 0x0001e20000100800 */
[----:B------:R-:W-:Y:S01]  /*16ea0*/  IABS R5, R9 ;  /* 0x0000000900057213 */ /* 0x000fe20000000000 */
[----:B------:R-:W-:Y:S01]  /*16eb0*/  @!P5 IMAD.IADD R16, R16, 0x1, -R7 ;  /* 0x000000011010d824 */ /* 0x000fe200078e0a07 */
[----:B------:R-:W-:Y:S01]  /*16ec0*/  ISETP.GE.AND P5, PT, R10, RZ, PT ;  /* 0x000000ff0a00720c */ /* 0x000fe20003fa6270 */
[----:B------:R-:W-:Y:S02]  /*16ed0*/  VIADD R10, R3, 0x1b8 ;  /* 0x000001b8030a7836 */ /* 0x000fe40000000000 */
[----:B------:R-:W-:-:S04]  /*16ee0*/  IMAD.HI.U32 R12, R8, R5, RZ ;  /* 0x00000005080c7227 */ /* 0x000fc800078e00ff */
[----:B------:R-:W-:Y:S01]  /*16ef0*/  @!P3 IMAD.IADD R4, R4, 0x1, -R7 ;  /* 0x000000010404b824 */ /* 0x000fe200078e0a07 */
[----:B0-----:R-:W-:Y:S01]  /*16f00*/  IABS R13, R10 ;  /* 0x0000000a000d7213 */ /* 0x001fe20000000000 */
[----:B------:R-:W-:Y:S02]  /*16f10*/  IMAD.MOV R12, RZ, RZ, -R12 ;  /* 0x000000ffff0c7224 */ /* 0x000fe400078e0a0c */
[----:B------:R-:W-:Y:S01]  /*16f20*/  IMAD.MOV.U32 R15, RZ, RZ, R2 ;  /* 0x000000ffff0f7224 */ /* 0x000fe200078e0002 */
[----:B------:R-:W-:Y:S01]  /*16f30*/  ISETP.GT.U32.AND P3, PT, R7, R4, PT ;  /* 0x000000040700720c */ /* 0x000fe20003f64070 */
[----:B------:R-:W-:-:S04]  /*16f40*/  IMAD.HI.U32 R2, R8, R13, RZ ;  /* 0x0000000d08027227 */ /* 0x000fc800078e00ff */
[----:B------:R-:W-:Y:S01]  /*16f50*/  @!P6 IMAD.IADD R6, R6, 0x1, -R7 ;  /* 0x000000010606e824 */ /* 0x000fe200078e0a07 */
[----:B------:R-:W-:Y:S01]  /*16f60*/  ISETP.GE.AND P6, PT, R9, RZ, PT ;  /* 0x000000ff0900720c */ /* 0x000fe20003fc6270 */
[----:B------:R-:W-:Y:S02]  /*16f70*/  IMAD R12, R7, R12, R5 ;  /* 0x0000000c070c7224 */ /* 0x000fe400078e0205 */
[----:B------:R-:W-:Y:S02]  /*16f80*/  IMAD.MOV R9, RZ, RZ, -R2 ;  /* 0x000000ffff097224 */ /* 0x000fe400078e0a02 */
[----:B------:R-:W-:Y:S02]  /*16f90*/  VIADD R11, R3, 0x1b9 ;  /* 0x000001b9030b7836 */ /* 0x000fe40000000000 */
[----:B------:R-:W-:Y:S01]  /*16fa0*/  @!P1 IMAD.MOV R15, RZ, RZ, -R15 ;  /* 0x000000ffff0f9224 */ /* 0x000fe200078e0a0f */
[C---:B------:R-:W-:Y:S01]  /*16fb0*/  ISETP.GT.U32.AND P1, PT, R7.reuse, R6, PT ;  /* 0x000000060700720c */ /* 0x040fe20003f24070 */
[----:B------:R-:W-:Y:S01]  /*16fc0*/  @!P4 IMAD.MOV R16, RZ, RZ, -R16 ;  /* 0x000000ffff10c224 */ /* 0x000fe200078e0a10 */
[C---:B------:R-:W-:Y:S01]  /*16fd0*/  ISETP.GT.U32.AND P4, PT, R7.reuse, R12, PT ;  /* 0x0000000c0700720c */ /* 0x040fe20003f84070 */
[----:B------:R-:W-:Y:S01]  /*16fe0*/  IMAD R13, R7, R9, R13 ;  /* 0x00000009070d7224 */ /* 0x000fe200078e020d */
[----:B------:R-:W-:Y:S01]  /*16ff0*/  IABS R14, R11 ;  /* 0x0000000b000e7213 */ /* 0x000fe20000000000 */
[----:B------:R0:W-:Y:S01]  /*17000*/  STL [R1+0x109c], R15 ;  /* 0x00109c0f01007387 */ /* 0x0001e20000100800 */
[----:B------:R-:W-:-:S02]  /*17010*/  @!P3 IMAD.IADD R4, R4, 0x1, -R7 ;  /* 0x000000010404b824 */ /* 0x000fc400078e0a07 */
[----:B------:R-:W-:Y:S01]  /*17020*/  ISETP.GT.U32.AND P3, PT, R7, R13, PT ;  /* 0x0000000d0700720c */ /* 0x000fe20003f64070 */
[----:B------:R-:W-:Y:S01]  /*17030*/  IMAD.HI.U32 R5, R8, R14, RZ ;  /* 0x0000000e08057227 */ /* 0x000fe200078e00ff */
[----:B------:R1:W-:Y:S03]  /*17040*/  STL [R1+0x10a4], R16 ;  /* 0x0010a41001007387 */ /* 0x0003e60000100800 */
[----:B------:R-:W-:Y:S02]  /*17050*/  IMAD.MOV R5, RZ, RZ, -R5 ;  /* 0x000000ffff057224 */ /* 0x000fe400078e0a05 */
[----:B0-----:R-:W-:Y:S02]  /*17060*/  IMAD.MOV.U32 R15, RZ, RZ, R18 ;  /* 0x000000ffff0f7224 */ /* 0x001fe400078e0012 */
[----:B------:R-:W-:Y:S01]  /*17070*/  @!P1 IMAD.IADD R6, R6, 0x1, -R7 ;  /* 0x0000000106069824 */ /* 0x000fe200078e0a07 */
[----:B------:R-:W-:Y:S01]  /*17080*/  ISETP.GE.AND P1, PT, R11, RZ, PT ;  /* 0x000000ff0b00720c */ /* 0x000fe20003f26270 */
[----:B------:R-:W-:Y:S01]  /*17090*/  @!P0 IMAD.MOV R15, RZ, RZ, -R15 ;  /* 0x000000ffff0f8224 */ /* 0x000fe200078e0a0f */
[----:B------:R-:W-:Y:S01]  /*170a0*/  ISETP.GE.AND P0, PT, R10, RZ, PT ;  /* 0x000000ff0a00720c */ /* 0x000fe20003f06270 */
[----:B------:R-:W-:-:S02]  /*170b0*/  @!P4 IMAD.IADD R12, R12, 0x1, -R7 ;  /* 0x000000010c0cc824 */ /* 0x000fc400078e0a07 */
[----:B------:R-:W-:Y:S01]  /*170c0*/  VIADD R2, R3, 0x1ba ;  /* 0x000001ba03027836 */ /* 0x000fe20000000000 */
[----:B------:R0:W-:Y:S01]  /*170d0*/  STL [R1+0x10b4], R15 ;  /* 0x0010b40f01007387 */ /* 0x0001e20000100800 */
[----:B------:R-:W-:Y:S01]  /*170e0*/  IMAD.MOV.U32 R17, RZ, RZ, R6 ;  /* 0x000000ffff117224 */ /* 0x000fe200078e0006 */
[----:B------:R-:W-:Y:S01]  /*170f0*/  ISETP.GT.U32.AND P4, PT, R7, R12, PT ;  /* 0x0000000c0700720c */ /* 0x000fe20003f84070 */
[----:B------:R-:W-:Y:S01]  /*17100*/  @!P3 IMAD.IADD R13, R13, 0x1, -R7 ;  /* 0x000000010d0db824 */ /* 0x000fe200078e0a07 */
[----:B------:R-:W-:Y:S01]  /*17110*/  IABS R10, R2 ;  /* 0x00000002000a7213 */ /* 0x000fe20000000000 */
[----:B------:R-:W-:Y:S02]  /*17120*/  @!P2 IMAD.MOV R17, RZ, RZ, -R17 ;  /* 0x000000ffff11a224 */ /* 0x000fe400078e0a11 */
[----:B-1----:R-:W-:Y:S01]  /*17130*/  IMAD.MOV.U32 R16, RZ, RZ, R4 ;  /* 0x000000ffff107224 */ /* 0x002fe200078e0004 */
[C---:B------:R-:W-:Y:S01]  /*17140*/  ISETP.GT.U32.AND P3, PT, R7.reuse, R13, PT ;  /* 0x0000000d0700720c */ /* 0x040fe20003f64070 */
[----:B------:R-:W-:Y:S01]  /*17150*/  IMAD.HI.U32 R4, R8, R10, RZ ;  /* 0x0000000a08047227 */ /* 0x000fe200078e00ff */
[----:B------:R-:W-:Y:S03]  /*17160*/  STL [R1+0x10a8], R17 ;  /* 0x0010a81101007387 */ /* 0x000fe60000100800 */
[----:B0-----:R-:W-:-:S02]  /*17170*/  IMAD R15, R7, R5, R14 ;  /* 0x00000005070f7224 */ /* 0x001fc400078e020e */
[----:B------:R-:W-:Y:S02]  /*17180*/  VIADD R5, R3, 0x1bb ;  /* 0x000001bb03057836 */ /* 0x000fe40000000000 */
[----:B------:R-:W-:Y:S01]  /*17190*/  IMAD.MOV R4, RZ, RZ, -R4 ;  /* 0x000000ffff047224 */ /* 0x000fe200078e0a04 */
[----:B------:R-:W-:Y:S01]  /*171a0*/  ISETP.GT.U32.AND P2, PT, R7, R15, PT ;  /* 0x0000000f0700720c */ /* 0x000fe20003f44070 */
[--C-:B------:R-:W-:Y:S01]  /*171b0*/  @!P4 IMAD.IADD R12, R12, 0x1, -R7.reuse ;  /* 0x000000010c0cc824 */ /* 0x100fe200078e0a07 */
[----:B------:R-:W-:Y:S01]  /*171c0*/  IABS R11, R5 ;  /* 0x00000005000b7213 */ /* 0x000fe20000000000 */
[----:B------:R-:W-:Y:S01]  /*171d0*/  VIADD R9, R3, 0x1bc ;  /* 0x000001bc03097836 */ /* 0x000fe20000000000 */
[----:B------:R-:W-:Y:S01]  /*171e0*/  ISETP.GE.AND P4, PT, R5, RZ, PT ;  /* 0x000000ff0500720c */ /* 0x000fe20003f86270 */
[----:B------:R-:W-:Y:S02]  /*171f0*/  IMAD R5, R7, R4, R10 ;  /* 0x0000000407057224 */ /* 0x000fe400078e020a */
[----:B------:R-:W-:Y:S01]  /*17200*/  @!P5 IMAD.MOV R16, RZ, RZ, -R16 ;  /* 0x000000ffff10d224 */ /* 0x000fe200078e0a10 */
[----:B------:R-:W-:Y:S01]  /*17210*/  ISETP.GE.AND P5, PT, R2, RZ, PT ;  /* 0x000000ff0200720c */ /* 0x000fe20003fa6270 */
[--C-:B------:R-:W-:Y:S01]  /*17220*/  @!P3 IMAD.IADD R13, R13, 0x1, -R7.reuse ;  /* 0x000000010d0db824 */ /* 0x100fe200078e0a07 */
[----:B------:R-:W-:Y:S01]  /*17230*/  ISETP.GT.U32.AND P3, PT, R7, R5, PT ;  /* 0x000000050700720c */ /* 0x000fe20003f64070 */
[----:B------:R-:W-:Y:S01]  /*17240*/  IMAD.HI.U32 R2, R8, R11, RZ ;  /* 0x0000000b08027227 */ /* 0x000fe200078e00ff */
[----:B------:R-:W-:Y:S01]  /*17250*/  IABS R6, R9 ;  /* 0x0000000900067213 */ /* 0x000fe20000000000 */
[----:B------:R0:W-:Y:S02]  /*17260*/  STL [R1+0x10cc], R16 ;  /* 0x0010cc1001007387 */ /* 0x0001e40000100800 */
[----:B------:R-:W-:-:S02]  /*17270*/  @!P2 IMAD.IADD R15, R15, 0x1, -R7 ;  /* 0x000000010f0fa824 */ /* 0x000fc400078e0a07 */
[----:B------:R-:W-:Y:S02]  /*17280*/  IMAD.MOV R2, RZ, RZ, -R2 ;  /* 0x000000ffff027224 */ /* 0x000fe400078e0a02 */
[----:B------:R-:W-:Y:S01]  /*17290*/  IMAD.HI.U32 R14, R8, R6, RZ ;  /* 0x00000006080e7227 */ /* 0x000fe200078e00ff */
[----:B------:R-:W-:-:S03]  /*172a0*/  ISETP.GT.U32.AND P2, PT, R7, R15, PT ;  /* 0x0000000f0700720c */ /* 0x000fc60003f44070 */
[C---:B------:R-:W-:Y:S02]  /*172b0*/  IMAD R4, R7.reuse, R2, R11 ;  /* 0x0000000207047224 */ /* 0x040fe400078e020b */
[----:B------:R-:W-:Y:S02]  /*172c0*/  IMAD.MOV.U32 R10, RZ, RZ, R13 ;  /* 0x000000ffff0a7224 */ /* 0x000fe400078e000d */
[----:B------:R-:W-:Y:S02]  /*172d0*/  IMAD.MOV R14, RZ, RZ, -R14 ;  /* 0x000000ffff0e7224 */ /* 0x000fe400078e0a0e */
[----:B------:R-:W-:Y:S01]  /*172e0*/  @!P0 IMAD.MOV R10, RZ, RZ, -R10 ;  /* 0x000000ffff0a8224 */ /* 0x000fe200078e0a0a */
[----:B------:R-:W-:Y:S01]  /*172f0*/  ISETP.GT.U32.AND P0, PT, R7, R4, PT ;  /* 0x000000040700720c */ /* 0x000fe20003f04070 */
[--C-:B------:R-:W-:Y:S02]  /*17300*/  @!P3 IMAD.IADD R5, R5, 0x1, -R7.reuse ;  /* 0x000000010505b824 */ /* 0x100fe400078e0a07 */
[----:B------:R-:W-:-:S02]  /*17310*/  @!P2 IMAD.IADD R15, R15, 0x1, -R7 ;  /* 0x000000010f0fa824 */ /* 0x000fc400078e0a07 */
[C---:B------:R-:W-:Y:S01]  /*17320*/  IMAD R2, R7.reuse, R14, R6 ;  /* 0x0000000e07027224 */ /* 0x040fe200078e0206 */
[----:B------:R-:W-:Y:S01]  /*17330*/  ISETP.GT.U32.AND P3, PT, R7, R5, PT ;  /* 0x000000050700720c */ /* 0x000fe20003f64070 */
[----:B0-----:R-:W-:Y:S02]  /*17340*/  IMAD.MOV.U32 R16, RZ, RZ, R12 ;  /* 0x000000ffff107224 */ /* 0x001fe400078e000c */
[----:B------:R-:W-:Y:S02]  /*17350*/  VIADD R6, R3, 0x1be ;  /* 0x000001be03067836 */ /* 0x000fe40000000000 */
[----:B------:R-:W-:Y:S02]  /*17360*/  IMAD.MOV.U32 R17, RZ, RZ, R15 ;  /* 0x000000ffff117224 */ /* 0x000fe400078e000f */
[----:B------:R-:W-:Y:S01]  /*17370*/  @!P6 IMAD.MOV R16, RZ, RZ, -R16 ;  /* 0x000000ffff10e224 */ /* 0x000fe200078e0a10 */
[----:B------:R-:W-:Y:S01]  /*17380*/  IABS R12, R6 ;  /* 0x00000006000c7213 */ /* 0x000fe20000000000 */
[----:B------:R-:W-:Y:S01]  /*17390*/  @!P1 IMAD.MOV R17, RZ, RZ, -R17 ;  /* 0x000000ffff119224 */ /* 0x000fe200078e0a11 */
[----:B------:R-:W-:Y:S01]  /*173a0*/  ISETP.GT.U32.AND P1, PT, R7, R2, PT ;  /* 0x000000020700720c */ /* 0x000fe20003f24070 */
[--C-:B------:R-:W-:Y:S01]  /*173b0*/  @!P0 IMAD.IADD R4, R4, 0x1, -R7.reuse ;  /* 0x0000000104048824 */ /* 0x100fe200078e0a07 */
[----:B------:R0:W-:Y:S01]  /*173c0*/  STL [R1+0x10c8], R16 ;  /* 0x0010c81001007387 */ /* 0x0001e20000100800 */
[----:B------:R-:W-:Y:S01]  /*173d0*/  VIADD R11, R3, 0x1bd ;  /* 0x000001bd030b7836 */ /* 0x000fe20000000000 */
[----:B------:R-:W-:Y:S01]  /*173e0*/  ISETP.GE.AND P6, PT, R9, RZ, PT ;  /* 0x000000ff0900720c */ /* 0x000fe20003fc6270 */
[----:B------:R-:W-:Y:S01]  /*173f0*/  @!P3 IMAD.IADD R5, R5, 0x1, -R7 ;  /* 0x000000010505b824 */ /* 0x000fe200078e0a07 */
[----:B------:R-:W-:Y:S01]  /*17400*/  ISETP.GT.U32.AND P0, PT, R7, R4, PT ;  /* 0x000000040700720c */ /* 0x000fe20003f04070 */
[----:B------:R-:W-:Y:S01]  /*17410*/  VIADD R9, R3, 0x1bf ;  /* 0x000001bf03097836 */ /* 0x000fe20000000000 */
[----:B------:R-:W-:Y:S01]  /*17420*/  ISETP.GE.AND P2, PT, R11, RZ, PT ;  /* 0x000000ff0b00720c */ /* 0x000fe20003f46270 */
[----:B------:R-:W-:Y:S01]  /*17430*/  IMAD.MOV.U32 R19, RZ, RZ, R5 ;  /* 0x000000ffff137224 */ /* 0x000fe200078e0005 */
[----:B------:R-:W-:Y:S01]  /*17440*/  IABS R11, R11 ;  /* 0x0000000b000b7213 */ /* 0x000fe20000000000 */
[----:B------:R-:W-:Y:S01]  /*17450*/  VIADD R5, R3, 0x1c1 ;  /* 0x000001c103057836 */ /* 0x000fe20000000000 */
[----:B------:R1:W-:Y:S01]  /*17460*/  STL [R1+0x138], R10 ;  /* 0x0001380a01007387 */ /* 0x0003e20000100800 */
[----:B0-----:R-:W-:Y:S01]  /*17470*/  IMAD.HI.U32 R16, R8, R12, RZ ;  /* 0x0000000c08107227 */ /* 0x001fe200078e00ff */
[----:B------:R-:W-:-:S02]  /*17480*/  IABS R13, R9 ;  /* 0x00000009000d7213 */ /* 0x000fc40000000000 */
[----:B------:R0:W-:Y:S01]  /*17490*/  STL [R1+0x13c], R17 ;  /* 0x00013c1101007387 */ /* 0x0001e20000100800 */
[----:B------:R-:W-:Y:S01]  /*174a0*/  IMAD.MOV R16, RZ, RZ, -R16 ;  /* 0x000000ffff107224 */ /* 0x000fe200078e0a10 */
[----:B------:R-:W-:Y:S01]  /*174b0*/  ISETP.GE.AND P3, PT, R6, RZ, PT ;  /* 0x000000ff0600720c */ /* 0x000fe20003f66270 */
[----:B------:R-:W-:Y:S02]  /*174c0*/  @!P1 IMAD.IADD R2, R2, 0x1, -R7 ;  /* 0x0000000102029824 */ /* 0x000fe400078e0a07 */
[C---:B------:R-:W-:Y:S02]  /*174d0*/  IMAD R12, R7.reuse, R16, R12 ;  /* 0x00000010070c7224 */ /* 0x040fe400078e020c */
[----:B------:R-:W-:Y:S01]  /*174e0*/  @!P5 IMAD.MOV R19, RZ, RZ, -R19 ;  /* 0x000000ffff13d224 */ /* 0x000fe200078e0a13 */
[C---:B------:R-:W-:Y:S01]  /*174f0*/  ISETP.GT.U32.AND P1, PT, R7.reuse, R2, PT ;  /* 0x000000020700720c */ /* 0x040fe20003f24070 */
[----:B------:R-:W-:Y:S01]  /*17500*/  IMAD.HI.U32 R15, R8, R11, RZ ;  /* 0x0000000b080f7227 */ /* 0x000fe200078e00ff */
[----:B------:R-:W-:-:S02]  /*17510*/  ISETP.GT.U32.AND P5, PT, R7, R12, PT ;  /* 0x0000000c0700720c */ /* 0x000fc40003fa4070 */
[----:B------:R-:W-:Y:S01]  /*17520*/  STL [R1+0x1080], R19 ;  /* 0x0010801301007387 */ /* 0x000fe20000100800 */
[----:B------:R-:W-:Y:S02]  /*17530*/  @!P0 IMAD.IADD R4, R4, 0x1, -R7 ;  /* 0x0000000104048824 */ /* 0x000fe400078e0a07 */
[----:B------:R-:W-:Y:S02]  /*17540*/  IMAD.MOV R15, RZ, RZ, -R15 ;  /* 0x000000ffff0f7224 */ /* 0x000fe400078e0a0f */
[----:B------:R-:W-:Y:S02]  /*17550*/  IMAD.MOV.U32 R18, RZ, RZ, R4 ;  /* 0x000000ffff127224 */ /* 0x000fe400078e0004 */
[----:B------:R-:W-:Y:S01]  /*17560*/  IMAD R11, R7, R15, R11 ;  /* 0x0000000f070b7224 */ /* 0x000fe200078e020b */
[----:B------:R-:W-:Y:S01]  /*17570*/  IABS R15, R5 ;  /* 0x00000005000f7213 */ /* 0x000fe20000000000 */
[----:B-1----:R-:W-:Y:S02]  /*17580*/  VIADD R10, R3, 0x1c0 ;  /* 0x000001c0030a7836 */ /* 0x002fe40000000000 */
[----:B------:R-:W-:Y:S01]  /*17590*/  @!P4 IMAD.MOV R18, RZ, RZ, -R18 ;  /* 0x000000ffff12c224 */ /* 0x000fe200078e0a12 */
[C---:B------:R-:W-:Y:S01]  /*175a0*/  ISETP.GT.U32.AND P0, PT, R7.reuse, R11, PT ;  /* 0x0000000b0700720c */ /* 0x040fe20003f04070 */
[--C-:B------:R-:W-:Y:S01]  /*175b0*/  @!P5 IMAD.IADD R12, R12, 0x1, -R7.reuse ;  /* 0x000000010c0cd824 */ /* 0x100fe200078e0a07 */
[----:B------:R-:W-:Y:S01]  /*175c0*/  IABS R14, R10 ;  /* 0x0000000a000e7213 */ /* 0x000fe20000000000 */
[----:B------:R-:W-:Y:S01]  /*175d0*/  @!P1 IMAD.IADD R2, R2, 0x1, -R7 ;  /* 0x0000000102029824 */ /* 0x000fe200078e0a07 */
[----:B------:R1:W-:Y:S01]  /*175e0*/  STL [R1+0x1084], R18 ;  /* 0x0010841201007387 */ /* 0x0003e20000100800 */
[----:B0-----:R-:W-:Y:S01]  /*175f0*/  IMAD.HI.U32 R17, R8, R13, RZ ;  /* 0x0000000d08117227 */ /* 0x001fe200078e00ff */
[----:B------:R-:W-:-:S02]  /*17600*/  ISETP.GT.U32.AND P5, PT, R7, R12, PT ;  /* 0x0000000c0700720c */ /* 0x000fc40003fa4070 */
[----:B------:R-:W-:Y:S01]  /*17610*/  ISETP.GE.AND P4, PT, R9, RZ, PT ;  /* 0x000000ff0900720c */ /* 0x000fe20003f86270 */
[----:B------:R-:W-:Y:S02]  /*17620*/  IMAD.MOV R17, RZ, RZ, -R17 ;  /* 0x000000ffff117224 */ /* 0x000fe400078e0a11 */
[----:B------:R-:W-:-:S04]  /*17630*/  IMAD.HI.U32 R6, R8, R14, RZ ;  /* 0x0000000e08067227 */ /* 0x000fc800078e00ff */
[----:B-1----:R-:W-:Y:S02]  /*17640*/  IMAD.MOV.U32 R18, RZ, RZ, R2 ;  /* 0x000000ffff127224 */ /* 0x002fe400078e0002 */
[----:B------:R-:W-:-:S04]  /*17650*/  IMAD.HI.U32 R2, R8, R15, RZ ;  /* 0x0000000f08027227 */ /* 0x000fc800078e00ff */
[----:B------:R-:W-:Y:S02]  /*17660*/  IMAD.MOV R2, RZ, RZ, -R2 ;  /* 0x000000ffff027224 */ /* 0x000fe400078e0a02 */
[----:B------:R-:W-:Y:S02]  /*17670*/  IMAD R4, R7, R17, R13 ;  /* 0x0000001107047224 */ /* 0x000fe400078e020d */
[----:B------:R-:W-:Y:S02]  /*17680*/  IMAD.MOV R6, RZ, RZ, -R6 ;  /* 0x000000ffff067224 */ /* 0x000fe400078e0a06 */
[----:B------:R-:W-:Y:S01]  /*17690*/  @!P0 IMAD.IADD R11, R11, 0x1, -R7 ;  /* 0x000000010b0b8824 */ /* 0x000fe200078e0a07 */
[C---:B------:R-:W-:Y:S01]  /*176a0*/  ISETP.GT.U32.AND P1, PT, R7.reuse, R4, PT ;  /* 0x000000040700720c */ /* 0x040fe20003f24070 */
[C---:B------:R-:W-:Y:S02]  /*176b0*/  IMAD R2, R7.reuse, R2, R15 ;  /* 0x0000000207027224 */ /* 0x040fe400078e020f */
[C---:B------:R-:W-:Y:S01]  /*176c0*/  IMAD R14, R7.reuse, R6, R14 ;  /* 0x00000006070e7224 */ /* 0x040fe200078e020e */
[C---:B------:R-:W-:Y:S01]  /*176d0*/  ISETP.GT.U32.AND P0, PT, R7.reuse, R11, PT ;  /* 0x0000000b0700720c */ /* 0x040fe20003f04070 */
[----:B------:R-:W-:Y:S01]  /*176e0*/  @!P5 IMAD.IADD R12, R12, 0x1, -R7 ;  /* 0x000000010c0cd824 */ /* 0x000fe200078e0a07 */
[C---:B------:R-:W-:Y:S01]  /*176f0*/  ISETP.GT.U32.AND P5, PT, R7.reuse, R2, PT ;  /* 0x000000020700720c */ /* 0x040fe20003fa4070 */
[----:B------:R-:W-:Y:S01]  /*17700*/  @!P6 IMAD.MOV R18, RZ, RZ, -R18 ;  /* 0x000000ffff12e224 */ /* 0x000fe200078e0a12 */
[----:B------:R-:W-:Y:S01]  /*17710*/  ISETP.GT.U32.AND P6, PT, R7, R14, PT ;  /* 0x0000000e0700720c */ /* 0x000fe20003fc4070 */
[----:B------:R-:W-:-:S02]  /*17720*/  VIADD R9, R3, 0x1c3 ;  /* 0x000001c303097836 */ /* 0x000fc40000000000 */
[----:B------:R-:W-:Y:S01]  /*17730*/  VIADD R6, R3, 0x1c2 ;  /* 0x000001c203067836 */ /* 0x000fe20000000000 */
[----:B------:R0:W-:Y:S01]  /*17740*/  STL [R1+0x107c], R18 ;  /* 0x00107c1201007387 */ /* 0x0001e20000100800 */
[--C-:B------:R-:W-:Y:S01]  /*17750*/  @!P1 IMAD.IADD R4, R4, 0x1, -R7.reuse ;  /* 0x0000000104049824 */ /* 0x100fe200078e0a07 */
[----:B------:R-:W-:Y:S01]  /*17760*/  IABS R13, R9 ;  /* 0x00000009000d7213 */ /* 0x000fe20000000000 */
[----:B------:R-:W-:Y:S01]  /*17770*/  IMAD.MOV.U32 R17, RZ, RZ, R12 ;  /* 0x000000ffff117224 */ /* 0x000fe200078e000c */
[----:B------:R-:W-:Y:S01]  /*17780*/  IABS R16, R6 ;  /* 0x0000000600107213 */ /* 0x000fe20000000000 */
[--C-:B------:R-:W-:Y:S01]  /*17790*/  @!P0 IMAD.IADD R11, R11, 0x1, -R7.reuse ;  /* 0x000000010b0b8824 */ /* 0x100fe200078e0a07 */
[----:B------:R-:W-:Y:S01]  /*177a0*/  ISETP.GE.AND P0, PT, R10, RZ, PT ;  /* 0x000000ff0a00720c */ /* 0x000fe20003f06270 */
[----:B------:R-:W-:Y:S01]  /*177b0*/  @!P5 IMAD.IADD R2, R2, 0x1, -R7 ;  /* 0x000000010202d824 */ /* 0x000fe200078e0a07 */
[----:B------:R-:W-:Y:S01]  /*177c0*/  ISETP.GT.U32.AND P1, PT, R7, R4, PT ;  /* 0x000000040700720c */ /* 0x000fe20003f24070 */
[----:B------:R-:W-:-:S02]  /*177d0*/  IMAD.MOV.U32 R10, RZ, RZ, R13 ;  /* 0x000000ffff0a7224 */ /* 0x000fc400078e000d */
[----:B------:R-:W-:Y:S01]  /*177e0*/  @!P6 IMAD.IADD R14, R14, 0x1, -R7 ;  /* 0x000000010e0ee824 */ /* 0x000fe200078e0a07 */
[C---:B------:R-:W-:Y:S01]  /*177f0*/  ISETP.GT.U32.AND P5, PT, R7.reuse, R2, PT ;  /* 0x000000020700720c */ /* 0x040fe20003fa4070 */
[----:B0-----:R-:W-:Y:S02]  /*17800*/  IMAD.MOV.U32 R18, RZ, RZ, R11 ;  /* 0x000000ffff127224 */ /* 0x001fe400078e000b */
[----:B------:R-:W-:Y:S01]  /*17810*/  IMAD.HI.U32 R11, R8, R10, RZ ;  /* 0x0000000a080b7227 */ /* 0x000fe200078e00ff */
[----:B------:R-:W-:-:S03]  /*17820*/  ISETP.GT.U32.AND P6, PT, R7, R14, PT ;  /* 0x0000000e0700720c */ /* 0x000fc60003fc4070 */
[----:B------:R-:W-:-:S04]  /*17830*/  IMAD.HI.U32 R13, R8, R16, RZ ;  /* 0x00000010080d7227 */ /* 0x000fc800078e00ff */
[----:B------:R-:W-:Y:S02]  /*17840*/  IMAD.MOV R11, RZ, RZ, -R11 ;  /* 0x000000ffff0b7224 */ /* 0x000fe400078e0a0b */
[----:B------:R-:W-:Y:S01]  /*17850*/  @!P2 IMAD.MOV R18, RZ, RZ, -R18 ;  /* 0x000000ffff12a224 */ /* 0x000fe200078e0a12 */
[----:B------:R-:W-:Y:S01]  /*17860*/  ISETP.GE.AND P2, PT, R5, RZ, PT ;  /* 0x000000ff0500720c */ /* 0x000fe20003f46270 */
[----:B------:R-:W-:Y:S02]  /*17870*/  IMAD.MOV R13, RZ, RZ, -R13 ;  /* 0x000000ffff0d7224 */ /* 0x000fe400078e0a0d */
[----:B------:R-:W-:Y:S01]  /*17880*/  @!P3 IMAD.MOV R17, RZ, RZ, -R17 ;  /* 0x000000ffff11b224 */ /* 0x000fe200078e0a11 */
[----:B------:R-:W-:Y:S01]  /*17890*/  STL [R1+0x1078], R18 ;  /* 0x0010781201007387 */ /* 0x000fe20000100800 */
[C---:B------:R-:W-:Y:S01]  /*178a0*/  IMAD R12, R7.reuse, R11, R10 ;  /* 0x0000000b070c7224 */ /* 0x040fe200078e020a */
[----:B------:R-:W-:Y:S01]  /*178b0*/  ISETP.GE.AND P3, PT, R6, RZ, PT ;  /* 0x000000ff0600720c */ /* 0x000fe20003f66270 */
[--C-:B------:R-:W-:Y:S01]  /*178c0*/  @!P1 IMAD.IADD R4, R4, 0x1, -R7.reuse ;  /* 0x0000000104049824 */ /* 0x100fe200078e0a07 */
[----:B------:R0:W-:Y:S01]  /*178d0*/  STL [R1+0x10c0], R17 ;  /* 0x0010c01101007387 */ /* 0x0001e20000100800 */
[----:B------:R-:W-:Y:S01]  /*178e0*/  IMAD R13, R7, R13, R16 ;  /* 0x0000000d070d7224 */ /* 0x000fe200078e0210 */
[----:B------:R-:W-:Y:S01]  /*178f0*/  ISETP.GE.AND P1, PT, R9, RZ, PT ;  /* 0x000000ff0900720c */ /* 0x000fe20003f26270 */
[----:B------:R-:W-:Y:S01]  /*17900*/  @!P5 IMAD.IADD R2, R2, 0x1, -R7 ;  /* 0x000000010202d824 */ /* 0x000fe200078e0a07 */
[----:B------:R-:W-:Y:S01]  /*17910*/  ISETP.GT.U32.AND P5, PT, R7, R12, PT ;  /* 0x0000000c0700720c */ /* 0x000fe20003fa4070 */
[----:B------:R-:W-:-:S02]  /*17920*/  VIADD R5, R3, 0x1c4 ;  /* 0x000001c403057836 */ /* 0x000fc40000000000 */
[----:B------:R-:W-:Y:S01]  /*17930*/  @!P6 IMAD.IADD R14, R14, 0x1, -R7 ;  /* 0x000000010e0ee824 */ /* 0x000fe200078e0a07 */
[----:B------:R-:W-:Y:S01]  /*17940*/  ISETP.GT.U32.AND P6, PT, R7, R13, PT ;  /* 0x0000000d0700720c */ /* 0x000fe20003fc4070 */
[----:B------:R-:W-:Y:S01]  /*17950*/  IMAD.MOV.U32 R11, RZ, RZ, R2 ;  /* 0x000000ffff0b7224 */ /* 0x000fe200078e0002 */
[----:B------:R-:W-:Y:S01]  /*17960*/  IABS R9, R5 ;  /* 0x0000000500097213 */ /* 0x000fe20000000000 */
[----:B0-----:R-:W-:Y:S02]  /*17970*/  IMAD.MOV.U32 R17, RZ, RZ, R4 ;  /* 0x000000ffff117224 */ /* 0x001fe400078e0004 */
[----:B------:R-:W-:Y:S02]  /*17980*/  VIADD R4, R3, 0x1c5 ;  /* 0x000001c503047836 */ /* 0x000fe40000000000 */
[----:B------:R-:W-:Y:S01]  /*17990*/  @!P4 IMAD.MOV R17, RZ, RZ, -R17 ;  /* 0x000000ffff11c224 */ /* 0x000fe200078e0a11 */
[----:B------:R-:W-:Y:S01]  /*179a0*/  ISETP.GE.AND P4, PT, R5, RZ, PT ;  /* 0x000000ff0500720c */ /* 0x000fe20003f86270 */
[----:B------:R-:W-:-:S02]  /*179b0*/  VIADD R5, R3, 0x1c6 ;  /* 0x000001c603057836 */ /* 0x000fc40000000000 */
[----:B------:R-:W-:Y:S01]  /*179c0*/  IMAD.MOV.U32 R15, RZ, RZ, R14 ;  /* 0x000000ffff0f7224 */ /* 0x000fe200078e000e */
[----:B------:R-:W-:Y:S01]  /*179d0*/  STL [R1+0x10ac], R17 ;  /* 0x0010ac1101007387 */ /* 0x000fe20000100800 */
[----:B------:R-:W-:Y:S01]  /*179e0*/  @!P5 IMAD.IADD R12, R12, 0x1, -R7 ;  /* 0x000000010c0cd824 */ /* 0x000fe200078e0a07 */
[----:B------:R-:W-:Y:S01]  /*179f0*/  IABS R10, R5 ;  /* 0x00000005000a7213 */ /* 0x000fe20000000000 */
[----:B------:R-:W-:Y:S01]  /*17a00*/  @!P0 IMAD.MOV R15, RZ, RZ, -R15 ;  /* 0x000000ffff0f8224 */ /* 0x000fe200078e0a0f */
[----:B------:R-:W-:Y:S01]  /*17a10*/  ISETP.GE.AND P0, PT, R4, RZ, PT ;  /* 0x000000ff0400720c */ /* 0x000fe20003f06270 */
[----:B------:R-:W-:Y:S01]  /*17a20*/  IMAD.HI.U32 R6, R8, R9, RZ ;  /* 0x0000000908067227 */ /* 0x000fe200078e00ff */
[----:B------:R-:W-:Y:S02]  /*17a30*/  IABS R4, R4 ;  /* 0x0000000400047213 */ /* 0x000fe40000000000 */
[----:B------:R-:W-:Y:S01]  /*17a40*/  ISETP.GT.U32.AND P5, PT, R7, R12, PT ;  /* 0x0000000c0700720c */ /* 0x000fe20003fa4070 */
[----:B------:R-:W-:Y:S01]  /*17a50*/  @!P6 IMAD.IADD R13, R13, 0x1, -R7 ;  /* 0x000000010d0de824 */ /* 0x000fe200078e0a07 */
[----:B------:R-:W-:Y:S01]  /*17a60*/  STL [R1+0x120], R15 ;  /* 0x0001200f01007387 */ /* 0x000fe20000100800 */
[----:B------:R-:W-:-:S02]  /*17a70*/  IMAD.MOV.U32 R2, RZ, RZ, R10 ;  /* 0x000000ffff027224 */ /* 0x000fc400078e000a */
[----:B------:R-:W-:Y:S01]  /*17a80*/  IMAD.MOV R10, RZ, RZ, -R6 ;  /* 0x000000ffff0a7224 */ /* 0x000fe200078e0a06 */
[----:B------:R-:W-:Y:S01]  /*17a90*/  ISETP.GT.U32.AND P6, PT, R7, R13, PT ;  /* 0x0000000d0700720c */ /* 0x000fe20003fc4070 */
[----:B------:R-:W-:-:S04]  /*17aa0*/  IMAD.HI.U32 R6, R8, R4, RZ ;  /* 0x0000000408067227 */ /* 0x000fc800078e00ff */
[----:B------:R-:W-:Y:S02]  /*17ab0*/  IMAD.MOV R6, RZ, RZ, -R6 ;  /* 0x000000ffff067224 */ /* 0x000fe400078e0a06 */
[----:B------:R-:W-:-:S04]  /*17ac0*/  IMAD.HI.U32 R14, R8, R2, RZ ;  /* 0x00000002080e7227 */ /* 0x000fc800078e00ff */
[C---:B------:R-:W-:Y:S02]  /*17ad0*/  IMAD R4, R7.reuse, R6, R4 ;  /* 0x0000000607047224 */ /* 0x040fe400078e0204 */
[----:B------:R-:W-:Y:S02]  /*17ae0*/  @!P5 IMAD.IADD R12, R12, 0x1, -R7 ;  /* 0x000000010c0cd824 */ /* 0x000fe400078e0a07 */
[C---:B------:R-:W-:Y:S01]  /*17af0*/  IMAD R9, R7.reuse, R10, R9 ;  /* 0x0000000a07097224 */ /* 0x040fe200078e0209 */
[----:B------:R-:W-:Y:S01]  /*17b00*/  ISETP.GT.U32.AND P5, PT, R7, R4, PT ;  /* 0x000000040700720c */ /* 0x000fe20003fa4070 */
[----:B------:R-:W-:Y:S01]  /*17b10*/  @!P2 IMAD.MOV R11, RZ, RZ, -R11 ;  /* 0x000000ffff0ba224 */ /* 0x000fe200078e0a0b */
[----:B------:R-:W-:Y:S01]  /*17b20*/  ISETP.GE.AND P2, PT, R5, RZ, PT ;  /* 0x000000ff0500720c */ /* 0x000fe20003f46270 */
[----:B------:R-:W-:Y:S01]  /*17b30*/  @!P6 IMAD.IADD R13, R13, 0x1, -R7 ;  /* 0x000000010d0de824 */ /* 0x000fe200078e0a07 */
[----:B------:R-:W-:Y:S01]  /*17b40*/  ISETP.GT.U32.AND P6, PT, R7, R9, PT ;  /* 0x000000090700720c */ /* 0x000fe20003fc4070 */
[----:B------:R-:W-:Y:S01]  /*17b50*/  IMAD.MOV R14, RZ, RZ, -R14 ;  /* 0x000000ffff0e7224 */ /* 0x000fe200078e0a0e */
[----:B------:R0:W-:Y:S01]  /*17b60*/  STL [R1+0x134], R11 ;  /* 0x0001340b01007387 */ /* 0x0001e20000100800 */
[----:B------:R-:W-:-:S02]  /*17b70*/  VIADD R10, R3, 0x1c8 ;  /* 0x000001c8030a7836 */ /* 0x000fc40000000000 */
[C---:B------:R-:W-:Y:S02]  /*17b80*/  VIADD R5, R3.reuse, 0x1c7 ;  /* 0x000001c703057836 */ /* 0x040fe40000000000 */
[----:B------:R-:W-:Y:S02]  /*17b90*/  IMAD.MOV.U32 R16, RZ, RZ, R13 ;  /* 0x000000ffff107224 */ /* 0x000fe400078e000d */
[----:B------:R-:W-:Y:S02]  /*17ba0*/  VIADD R6, R3, 0x1c9 ;  /* 0x000001c903067836 */ /* 0x000fe40000000000 */
[C---:B------:R-:W-:Y:S01]  /*17bb0*/  IMAD R2, R7.reuse, R14, R2 ;  /* 0x0000000e07027224 */ /* 0x040fe200078e0202 */
[----:B------:R-:W-:Y:S01]  /*17bc0*/  IABS R14, R10 ;  /* 0x0000000a000e7213 */ /* 0x000fe20000000000 */
[----:B------:R-:W-:Y:S01]  /*17bd0*/  @!P3 IMAD.MOV R16, RZ, RZ, -R16 ;  /* 0x000000ffff10b224 */ /* 0x000fe200078e0a10 */
[----:B0-----:R-:W-:Y:S01]  /*17be0*/  IABS R11, R5 ;  /* 0x00000005000b7213 */ /* 0x001fe20000000000 */
[----:B------:R-:W-:Y:S01]  /*17bf0*/  @!P5 IMAD.IADD R4, R4, 0x1, -R7 ;  /* 0x000000010404d824 */ /* 0x000fe200078e0a07 */
[----:B------:R-:W-:Y:S01]  /*17c00*/  IABS R15, R6 ;  /* 0x00000006000f7213 */ /* 0x000fe20000000000 */
[----:B------:R-:W-:Y:S01]  /*17c10*/  IMAD.MOV.U32 R13, RZ, RZ, R14 ;  /* 0x000000ffff0d7224 */ /* 0x000fe200078e000e */
[C---:B------:R-:W-:Y:S01]  /*17c20*/  ISETP.GT.U32.AND P3, PT, R7.reuse, R2, PT ;  /* 0x000000020700720c */ /* 0x040fe20003f64070 */
[----:B------:R-:W-:Y:S01]  /*17c30*/  IMAD.HI.U32 R14, R8, R11, RZ ;  /* 0x0000000b080e7227 */ /* 0x000fe200078e00ff */
[----:B------:R0:W-:Y:S01]  /*17c40*/  STL [R1+0x106c], R16 ;  /* 0x00106c1001007387 */ /* 0x0001e20000100800 */
[----:B------:R-:W-:-:S02]  /*17c50*/  ISETP.GT.U32.AND P5, PT, R7, R4, PT ;  /* 0x000000040700720c */ /* 0x000fc40003fa4070 */
[----:B------:R-:W-:Y:S02]  /*17c60*/  @!P6 IMAD.IADD R9, R9, 0x1, -R7 ;  /* 0x000000010909e824 */ /* 0x000fe400078e0a07 */
[C---:B------:R-:W-:Y:S02]  /*17c70*/  VIADD R19, R3.reuse, 0x1d8 ;  /* 0x000001d803137836 */ /* 0x040fe40000000000 */
[----:B------:R-:W-:Y:S01]  /*17c80*/  VIADD R17, R3, 0x1e9 ;  /* 0x000001e903117836 */ /* 0x000fe20000000000 */
[----:B------:R-:W-:Y:S01]  /*17c90*/  ISETP.GT.U32.AND P6, PT, R7, R9, PT ;  /* 0x000000090700720c */ /* 0x000fe20003fc4070 */
[----:B------:R-:W-:Y:S02]  /*17ca0*/  IMAD.U32 R21, RZ, RZ, UR8 ;  /* 0x00000008ff157e24 */ /* 0x000fe4000f8e00ff */
[----:B0-----:R-:W-:Y:S02]  /*17cb0*/  IMAD.MOV.U32 R16, RZ, RZ, R12 ;  /* 0x000000ffff107224 */ /* 0x001fe400078e000c */
[----:B------:R-:W-:-:S02]  /*17cc0*/  IMAD.MOV.U32 R12, RZ, RZ, R15 ;  /* 0x000000ffff0c7224 */ /* 0x000fc400078e000f */
[----:B------:R-:W-:Y:S02]  /*17cd0*/  IMAD.MOV R15, RZ, RZ, -R14 ;  /* 0x000000ffff0f7224 */ /* 0x000fe400078e0a0e */
[----:B------:R-:W-:-:S04]  /*17ce0*/  IMAD.HI.U32 R14, R8, R13, RZ ;  /* 0x0000000d080e7227 */ /* 0x000fc800078e00ff */
[----:B------:R-:W-:Y:S02]  /*17cf0*/  IMAD.MOV R14, RZ, RZ, -R14 ;  /* 0x000000ffff0e7224 */ /* 0x000fe400078e0a0e */
[----:B------:R-:W-:Y:S01]  /*17d00*/  @!P1 IMAD.MOV R16, RZ, RZ, -R16 ;  /* 0x000000ffff109224 */ /* 0x000fe200078e0a10 */
[----:B------:R-:W-:Y:S01]  /*17d10*/  ISETP.GE.AND P1, PT, R5, RZ, PT ;  /* 0x000000ff0500720c */ /* 0x000fe20003f26270 */
[C---:B------:R-:W-:Y:S02]  /*17d20*/  IMAD R5, R7.reuse, R14, R13 ;  /* 0x0000000e07057224 */ /* 0x040fe400078e020d */
[--C-:B------:R-:W-:Y:S01]  /*17d30*/  @!P3 IMAD.IADD R2, R2, 0x1, -R7.reuse ;  /* 0x000000010202b824 */ /* 0x100fe200078e0a07 */
[----:B------:R0:W-:Y:S01]  /*17d40*/  STL [R1+0x1074], R16 ;  /* 0x0010741001007387 */ /* 0x0001e20000100800 */
[--C-:B------:R-:W-:Y:S01]  /*17d50*/  @!P5 IMAD.IADD R4, R4, 0x1, -R7.reuse ;  /* 0x000000010404d824 */ /* 0x100fe200078e0a07 */
[----:B------:R-:W-:Y:S01]  /*17d60*/  ISETP.GT.U32.AND P5, PT, R7, R5, PT ;  /* 0x000000050700720c */ /* 0x000fe20003fa4070 */
[----:B------:R-:W-:Y:S01]  /*17d70*/  @!P6 IMAD.IADD R9, R9, 0x1, -R7 ;  /* 0x000000010909e824 */ /* 0x000fe200078e0a07 */
[C---:B------:R-:W-:Y:S01]  /*17d80*/  ISETP.GT.U32.AND P3, PT, R7.reuse, R2, PT ;  /* 0x000000020700720c */ /* 0x040fe20003f64070 */
[----:B------:R-:W-:-:S02]  /*17d90*/  IMAD R11, R7, R15, R11 ;  /* 0x0000000f070b7224 */ /* 0x000fc400078e020b */
[----:B------:R-:W-:Y:S02]  /*17da0*/  IMAD.MOV.U32 R14, RZ, RZ, R4 ;  /* 0x000000ffff0e7224 */ /* 0x000fe400078e0004 */
[----:B------:R-:W-:Y:S01]  /*17db0*/  VIADD R13, R3, 0x1cb ;  /* 0x000001cb030d7836 */ /* 0x000fe20000000000 */
[----:B------:R-:W-:Y:S01]  /*17dc0*/  ISETP.GT.U32.AND P6, PT, R7, R11, PT ;  /* 0x0000000b0700720c */ /* 0x000fe20003fc4070 */
[----:B0-----:R-:W-:Y:S02]  /*17dd0*/  IMAD.MOV.U32 R16, RZ, RZ, R9 ;  /* 0x000000ffff107224 */ /* 0x001fe400078e0009 */
[----:B------:R-:W-:Y:S02]  /*17de0*/  VIADD R9, R3, 0x1ca ;  /* 0x000001ca03097836 */ /* 0x000fe40000000000 */
[----:B------:R-:W-:Y:S01]  /*17df0*/  @!P4 IMAD.MOV R16, RZ, RZ, -R16 ;  /* 0x000000ffff10c224 */ /* 0x000fe200078e0a10 */
[----:B------:R-:W-:Y:S01]  /*17e00*/  ISETP.GE.AND P4, PT, R10, RZ, PT ;  /* 0x000000ff0a00720c */ /* 0x000fe20003f86270 */
[--C-:B------:R-:W-:Y:S01]  /*17e10*/  @!P5 IMAD.IADD R5, R5, 0x1, -R7.reuse ;  /* 0x000000010505d824 */ /* 0x100fe200078e0a07 */
[----:B------:R-:W-:Y:S01]  /*17e20*/  IABS R10, R9 ;  /* 0x00000009000a7213 */ /* 0x000fe20000000000 */
[----:B------:R-:W-:Y:S01]  /*17e30*/  @!P3 IMAD.IADD R2, R2, 0x1, -R7 ;  /* 0x000000010202b824 */ /* 0x000fe200078e0a07 */
[----:B------:R-:W-:Y:S01]  /*17e40*/  STL [R1+0x1064], R16 ;  /* 0x0010641001007387 */ /* 0x000fe20000100800 */
[----:B------:R-:W-:Y:S01]  /*17e50*/  @!P0 IMAD.MOV R14, RZ, RZ, -R14 ;  /* 0x000000ffff0e8224 */ /* 0x000fe200078e0a0e */
[----:B------:R-:W-:Y:S01]  /*17e60*/  ISETP.GT.U32.AND P5, PT, R7, R5, PT ;  /* 0x000000050700720c */ /* 0x000fe20003fa4070 */
[----:B------:R-:W-:Y:S01]  /*17e70*/  IMAD.MOV.U32 R4, RZ, RZ, R2 ;  /* 0x000000ffff047224 */ /* 0x000fe200078e0002 */
[----:B------:R-:W-:Y:S01]  /*17e80*/  ISETP.GE.AND P0, PT, R6, RZ, PT ;  /* 0x000000ff0600720c */ /* 0x000fe20003f06270 */
[----:B------:R-:W-:Y:S01]  /*17e90*/  IMAD.HI.U32 R2, R8, R10, RZ ;  /* 0x0000000a08027227 */ /* 0x000fe200078e00ff */
[----:B------:R-:W-:Y:S01]  /*17ea0*/  IABS R6, R13 ;  /* 0x0000000d00067213 */ /* 0x000fe20000000000 */
[----:B------:R-:W-:Y:S02]  /*17eb0*/  STL [R1+0x105c], R14 ;  /* 0x00105c0e01007387 */ /* 0x000fe40000100800 */
[----:B------:R-:W-:-:S02]  /*17ec0*/  IMAD.MOV R2, RZ, RZ, -R2 ;  /* 0x000000ffff027224 */ /* 0x000fc400078e0a02 */
[----:B------:R-:W-:-:S04]  /*17ed0*/  IMAD.HI.U32 R15, R8, R12, RZ ;  /* 0x0000000c080f7227 */ /* 0x000fc800078e00ff */
[----:B------:R-:W-:Y:S01]  /*17ee0*/  @!P2 IMAD.MOV R4, RZ, RZ, -R4 ;  /* 0x000000ffff04a224 */ /* 0x000fe200078e0a04 */
[----:B------:R-:W-:Y:S01]  /*17ef0*/  ISETP.GE.AND P2, PT, R9, RZ, PT ;  /* 0x000000ff0900720c */ /* 0x000fe20003f46270 */
[----:B------:R-:W-:Y:S02]  /*17f00*/  IMAD R10, R7, R2, R10 ;  /* 0x00000002070a7224 */ /* 0x000fe400078e020a */
[----:B------:R-:W-:Y:S01]  /*17f10*/  @!P6 IMAD.IADD R11, R11, 0x1, -R7 ;  /* 0x000000010b0be824 */ /* 0x000fe200078e0a07 */
[----:B------:R0:W-:Y:S01]  /*17f20*/  STL [R1+0x10a0], R4 ;  /* 0x0010a00401007387 */ /* 0x0001e20000100800 */
[----:B------:R-:W-:Y:S02]  /*17f30*/  IMAD.MOV R15, RZ, RZ, -R15 ;  /* 0x000000ffff0f7224 */ /* 0x000fe400078e0a0f */
[----:B------:R-:W-:Y:S01]  /*17f40*/  @!P5 IMAD.IADD R5, R5, 0x1, -R7 ;  /* 0x000000010505d824 */ /* 0x000fe200078e0a07 */
[C---:B------:R-:W-:Y:S01]  /*17f50*/  ISETP.GT.U32.AND P5, PT, R7.reuse, R10, PT ;  /* 0x0000000a0700720c */ /* 0x040fe20003fa4070 */
[C---:B------:R-:W-:Y:S01]  /*17f60*/  IMAD R12, R7.reuse, R15, R12 ;  /* 0x0000000f070c7224 */ /* 0x040fe200078e020c */
[----:B------:R-:W-:Y:S01]  /*17f70*/  ISETP.GT.U32.AND P6, PT, R7, R11, PT ;  /* 0x0000000b0700720c */ /* 0x000fe20003fc4070 */
[----:B------:R-:W-:-:S02]  /*17f80*/  VIADD R2, R3, 0x1cc ;  /* 0x000001cc03027836 */ /* 0x000fc40000000000 */
[----:B------:R-:W-:Y:S01]  /*17f90*/  VIADD R9, R3, 0x1cf ;  /* 0x000001cf03097836 */ /* 0x000fe20000000000 */
[----:B------:R-:W-:Y:S01]  /*17fa0*/  ISETP.GT.U32.AND P3, PT, R7, R12, PT ;  /* 0x0000000c0700720c */ /* 0x000fe20003f64070 */
[----:B0-----:R-:W-:Y:S01]  /*17fb0*/  IMAD.HI.U32 R4, R8, R6, RZ ;  /* 0x0000000608047227 */ /* 0x001fe200078e00ff */
[----:B------:R-:W-:-:S03]  /*17fc0*/  IABS R15, R2 ;  /* 0x00000002000f7213 */ /* 0x000fc60000000000 */
[----:B------:R-:W-:Y:S02]  /*17fd0*/  IMAD.MOV R4, RZ, RZ, -R4 ;  /* 0x000000ffff047224 */ /* 0x000fe400078e0a04 */
[--C-:B------:R-:W-:Y:S02]  /*17fe0*/  @!P5 IMAD.IADD R10, R10, 0x1, -R7.reuse ;  /* 0x000000010a0ad824 */ /* 0x100fe400078e0a07 */
[----:B------:R-:W-:Y:S02]  /*17ff0*/  IMAD R6, R7, R4, R6 ;  /* 0x0000000407067224 */ /* 0x000fe400078e0206 */
[--C-:B------:R-:W-:Y:S01]  /*18000*/  @!P6 IMAD.IADD R11, R11, 0x1, -R7.reuse ;  /* 0x000000010b0be824 */ /* 0x100fe200078e0a07 */
[----:B------:R-:W-:Y:S01]  /*18010*/  ISETP.GE.AND P6, PT, R13, RZ, PT ;  /* 0x000000ff0d00720c */ /* 0x000fe20003fc6270 */
[----:B------:R-:W-:Y:S01]  /*18020*/  @!P3 IMAD.IADD R12, R12, 0x1, -R7 ;  /* 0x000000010c0cb824 */ /* 0x000fe200078e0a07 */
[----:B------:R-:W-:Y:S01]  /*18030*/  ISETP.GT.U32.AND P5, PT, R7, R6, PT ;  /* 0x000000060700720c */ /* 0x000fe20003fa4070 */
[----:B------:R-:W-:-:S02]  /*18040*/  IMAD.MOV.U32 R14, RZ, RZ, R11 ;  /* 0x000000ffff0e7224 */ /* 0x000fc400078e000b */
[----:B------:R-:W-:Y:S01]  /*18050*/  VIADD R13, R3, 0x1cd ;  /* 0x000001cd030d7836 */ /* 0x000fe20000000000 */
[----:B------:R-:W-:Y:S01]  /*18060*/  ISETP.GT.U32.AND P3, PT, R7, R12, PT ;  /* 0x0000000c0700720c */ /* 0x000fe20003f64070 */
[----:B------:R-:W-:Y:S01]  /*18070*/  @!P1 IMAD.MOV R14, RZ, RZ, -R14 ;  /* 0x000000ffff0e9224 */ /* 0x000fe200078e0a0e */
[----:B------:R-:W-:Y:S01]  /*18080*/  ISETP.GE.AND P1, PT, R2, RZ, PT ;  /* 0x000000ff0200720c */ /* 0x000fe20003f26270 */
[----:B------:R-:W-:Y:S01]  /*18090*/  VIADD R11, R3, 0x1ce ;  /* 0x000001ce030b7836 */ /* 0x000fe20000000000 */
[----:B------:R-:W-:Y:S01]  /*180a0*/  IABS R60, R13 ;  /* 0x0000000d003c7213 */ /* 0x000fe20000000000 */
[----:B------:R-:W-:Y:S01]  /*180b0*/  IMAD.HI.U32 R4, R8, R15, RZ ;  /* 0x0000000f08047227 */ /* 0x000fe200078e00ff */
[----:B------:R-:W-:Y:S01]  /*180c0*/  STL [R1+0x108c], R14 ;  /* 0x00108c0e01007387 */ /* 0x000fe20000100800 */
[----:B------:R-:W-:Y:S02]  /*180d0*/  IABS R2, R9 ;  /* 0x0000000900027213 */ /* 0x000fe40000000000 */
[----:B------:R-:W-:Y:S01]  /*180e0*/  @!P5 IMAD.IADD R6, R6, 0x1, -R7 ;  /* 0x000000010606d824 */ /* 0x000fe200078e0a07 */
[----:B------:R0:W-:Y:S01]  /*180f0*/  STL [R1+0x1ec], R13 ;  /* 0x0001ec0d01007387 */ /* 0x0001e20000100800 */
[----:B------:R-:W-:Y:S01]  /*18100*/  IABS R58, R11 ;  /* 0x0000000b003a7213 */ /* 0x000fe20000000000 */
[----:B------:R-:W-:-:S02]  /*18110*/  IMAD.MOV R4, RZ, RZ, -R4 ;  /* 0x000000ffff047224 */ /* 0x000fc400078e0a04 */
[----:B------:R1:W-:Y:S01]  /*18120*/  STL [R1+0x1f0], R11 ;  /* 0x0001f00b01007387 */ /* 0x0003e20000100800 */
[C---:B------:R-:W-:Y:S01]  /*18130*/  ISETP.GT.U32.AND P5, PT, R7.reuse, R6, PT ;  /* 0x000000060700720c */ /* 0x040fe20003fa4070 */
[----:B------:R-:W-:Y:S02]  /*18140*/  @!P3 IMAD.IADD R12, R12, 0x1, -R7 ;  /* 0x000000010c0cb824 */ /* 0x000fe400078e0a07 */
[C---:B------:R-:W-:Y:S01]  /*18150*/  IMAD R15, R7.reuse, R4, R15 ;  /* 0x00000004070f7224 */ /* 0x040fe200078e020f */
[----:B------:R3:W-:Y:S01]  /*18160*/  STL [R1+0x1f4], R9 ;  /* 0x0001f40901007387 */ /* 0x0007e20000100800 */
[----:B0-----:R-:W-:Y:S02]  /*18170*/  IMAD.MOV.U32 R13, RZ, RZ, R5 ;  /* 0x000000ffff0d7224 */ /* 0x001fe400078e0005 */
[----:B------:R-:W-:Y:S01]  /*18180*/  @!P0 IMAD.MOV R12, RZ, RZ, -R12 ;  /* 0x000000ffff0c8224 */ /* 0x000fe200078e0a0c */
[----:B------:R-:W-:Y:S01]  /*18190*/  ISETP.GT.U32.AND P0, PT, R7, R15, PT ;  /* 0x0000000f0700720c */ /* 0x000fe20003f04070 */
[----:B-1----:R-:W-:-:S04]  /*181a0*/  IMAD.HI.U32 R11, R8, R60, RZ ;  /* 0x0000003c080b7227 */ /* 0x002fc800078e00ff */
[----:B------:R-:W-:Y:S01]  /*181b0*/  @!P4 IMAD.MOV R13, RZ, RZ, -R13 ;  /* 0x000000ffff0dc224 */ /* 0x000fe200078e0a0d */
[C---:B------:R-:W-:Y:S01]  /*181c0*/  ISETP.GT.U32.AND P4, PT, R7.reuse, R10, PT ;  /* 0x0000000a0700720c */ /* 0x040fe20003f84070 */
[----:B------:R-:W-:Y:S02]  /*181d0*/  IMAD.MOV R11, RZ, RZ, -R11 ;  /* 0x000000ffff0b7224 */ /* 0x000fe400078e0a0b */
[----:B------:R-:W-:Y:S01]  /*181e0*/  @!P5 IMAD.IADD R6, R6, 0x1, -R7 ;  /* 0x000000010606d824 */ /* 0x000fe200078e0a07 */
[----:B------:R-:W-:Y:S01]  /*181f0*/  STL [R1+0x130], R13 ;  /* 0x0001300d01007387 */ /* 0x000fe20000100800 */
[C---:B------:R-:W-:Y:S02]  /*18200*/  IMAD R60, R7.reuse, R11, R60 ;  /* 0x0000000b073c7224 */ /* 0x040fe400078e023c */
[----:B------:R-:W-:Y:S01]  /*18210*/  IMAD.HI.U32 R4, R8, R2, RZ ;  /* 0x0000000208047227 */ /* 0x000fe200078e00ff */
[----:B------:R0:W-:Y:S02]  /*18220*/  STL [R1+0x124], R12 ;  /* 0x0001240c01007387 */ /* 0x0001e40000100800 */
[----:B------:R-:W-:Y:S01]  /*18230*/  ISETP.GT.U32.AND P5, PT, R7, R60, PT ;  /* 0x0000003c0700720c */ /* 0x000fe20003fa4070 */
[----:B------:R-:W-:-:S02]  /*18240*/  IMAD.MOV R4, RZ, RZ, -R4 ;  /* 0x000000ffff047224 */ /* 0x000fc400078e0a04 */
[----:B------:R-:W-:Y:S02]  /*18250*/  @!P4 IMAD.IADD R10, R10, 0x1, -R7 ;  /* 0x000000010a0ac824 */ /* 0x000fe400078e0a07 */
[----:B------:R-:W-:Y:S02]  /*18260*/  VIADD R14, R3, 0x1d0 ;  /* 0x000001d0030e7836 */ /* 0x000fe40000000000 */
[----:B---3--:R-:W-:-:S03]  /*18270*/  IMAD.HI.U32 R9, R8, R58, RZ ;  /* 0x0000003a08097227 */ /* 0x008fc600078e00ff */
[----:B------:R-:W-:Y:S01]  /*18280*/  ISETP.GE.AND P3, PT, R14, RZ, PT ;  /* 0x000000ff0e00720c */ /* 0x000fe20003f66270 */
[----:B0-----:R-:W-:Y:S01]  /*18290*/  IMAD.MOV.U32 R12, RZ, RZ, R10 ;  /* 0x000000ffff0c7224 */ /* 0x001fe200078e000a */
[----:B------:R-:W-:Y:S01]  /*182a0*/  IABS R14, R14 ;  /* 0x0000000e000e7213 */ /* 0x000fe20000000000 */
[----:B------:R-:W-:Y:S02]  /*182b0*/  IMAD R18, R7, R4, R2 ;  /* 0x0000000407127224 */ /* 0x000fe400078e0202 */
[----:B------:R-:W-:Y:S01]  /*182c0*/  @!P0 IMAD.IADD R15, R15, 0x1, -R7 ;  /* 0x000000010f0f8824 */ /* 0x000fe200078e0a07 */
[----:B------:R-:W-:Y:S01]  /*182d0*/  ISETP.GE.AND P0, PT, R19, RZ, PT ;  /* 0x000000ff1300720c */ /* 0x000fe20003f06270 */
[----:B------:R-:W-:Y:S01]  /*182e0*/  @!P2 IMAD.MOV R12, RZ, RZ, -R12 ;  /* 0x000000ffff0ca224 */ /* 0x000fe200078e0a0c */
[----:B------:R-:W-:Y:S01]  /*182f0*/  IABS R19, R19 ;  /* 0x0000001300137213 */ /* 0x000fe20000000000 */
[----:B------:R-:W-:Y:S02]  /*18300*/  VIADD R4, R3, 0x1d1 ;  /* 0x000001d103047836 */ /* 0x000fe40000000000 */
[----:B------:R-:W-:Y:S01]  /*18310*/  IMAD.MOV R9, RZ, RZ, -R9 ;  /* 0x000000ffff097224 */ /* 0x000fe200078e0a09 */
[----:B------:R0:W-:Y:S01]  /*18320*/  STL [R1+0x1060], R12 ;  /* 0x0010600c01007387 */ /* 0x0001e20000100800 */
[----:B------:R-:W-:Y:S01]  /*18330*/  @!P5 IMAD.IADD R60, R60, 0x1, -R7 ;  /* 0x000000013c3cd824 */ /* 0x000fe200078e0a07 */
[C---:B------:R-:W-:Y:S01]  /*18340*/  ISETP.GT.U32.AND P5, PT, R7.reuse, R15, PT ;  /* 0x0000000f0700720c */ /* 0x040fe20003fa4070 */
[----:B------:R-:W-:Y:S01]  /*18350*/  IMAD R58, R7, R9, R58 ;  /* 0x00000009073a7224 */ /* 0x000fe200078e023a */
[----:B------:R-:W-:Y:S01]  /*18360*/  ISETP.GE.AND P4, PT, R4, RZ, PT ;  /* 0x000000ff0400720c */ /* 0x000fe20003f86270 */
[----:B------:R-:W-:Y:S01]  /*18370*/  IMAD.HI.U32 R5, R8, R14, RZ ;  /* 0x0000000e08057227 */ /* 0x000fe200078e00ff */
[----:B------:R-:W-:-:S02]  /*18380*/  IABS R4, R4 ;  /* 0x0000000400047213 */ /* 0x000fc40000000000 */
[----:B------:R-:W-:Y:S01]  /*18390*/  ISETP.GT.U32.AND P2, PT, R7, R60, PT ;  /* 0x0000003c0700720c */ /* 0x000fe20003f44070 */
[----:B------:R-:W-:Y:S02]  /*183a0*/  IMAD.MOV R5, RZ, RZ, -R5 ;  /* 0x000000ffff057224 */ /* 0x000fe400078e0a05 */
[----:B0-----:R-:W-:Y:S02]  /*183b0*/  IMAD.MOV.U32 R12, RZ, RZ, R6 ;  /* 0x000000ffff0c7224 */ /* 0x001fe400078e0006 */
[----:B------:R-:W-:-:S04]  /*183c0*/  IMAD.HI.U32 R10, R8, R4, RZ ;  /* 0x00000004080a7227 */ /* 0x000fc800078e00ff */
[----:B------:R-:W-:Y:S01]  /*183d0*/  @!P6 IMAD.MOV R12, RZ, RZ, -R12 ;  /* 0x000000ffff0ce224 */ /* 0x000fe200078e0a0c */
[C---:B------:R-:W-:Y:S01]  /*183e0*/  ISETP.GT.U32.AND P6, PT, R7.reuse, R58, PT ;  /* 0x0000003a0700720c */ /* 0x040fe20003fc4070 */
[----:B------:R-:W-:Y:S02]  /*183f0*/  IMAD R14, R7, R5, R14 ;  /* 0x00000005070e7224 */ /* 0x000fe400078e020e */
[----:B------:R-:W-:Y:S01]  /*18400*/  IMAD.MOV R10, RZ, RZ, -R10 ;  /* 0x000000ffff0a7224 */ /* 0x000fe200078e0a0a */
[----:B------:R0:W-:Y:S01]  /*18410*/  STL [R1+0x1068], R12 ;  /* 0x0010680c01007387 */ /* 0x0001e20000100800 */
[----:B------:R-:W-:Y:S01]  /*18420*/  @!P5 IMAD.IADD R15, R15, 0x1, -R7 ;  /* 0x000000010f0fd824 */ /* 0x000fe200078e0a07 */
[----:B------:R-:W-:Y:S01]  /*18430*/  ISETP.GT.U32.AND P5, PT, R7, R18, PT ;  /* 0x000000120700720c */ /* 0x000fe20003fa4070 */
[----:B------:R-:W-:Y:S02]  /*18440*/  VIADD R9, R3, 0x1e0 ;  /* 0x000001e003097836 */ /* 0x000fe40000000000 */
[----:B------:R-:W-:-:S02]  /*18450*/  IMAD R4, R7, R10, R4 ;  /* 0x0000000a07047224 */ /* 0x000fc400078e0204 */
[--C-:B------:R-:W-:Y:S01]  /*18460*/  @!P2 IMAD.IADD R60, R60, 0x1, -R7.reuse ;  /* 0x000000013c3ca824 */ /* 0x100fe200078e0a07 */
[C---:B------:R-:W-:Y:S01]  /*18470*/  ISETP.GT.U32.AND P2, PT, R7.reuse, R14, PT ;  /* 0x0000000e0700720c */ /* 0x040fe20003f44070 */
[----:B------:R-:W-:Y:S01]  /*18480*/  @!P6 IMAD.IADD R58, R58, 0x1, -R7 ;  /* 0x000000013a3ae824 */ /* 0x000fe200078e0a07 */
[----:B------:R-:W-:Y:S01]  /*18490*/  IABS R2, R9 ;  /* 0x0000000900027213 */ /* 0x000fe20000000000 */
[----:B------:R-:W-:Y:S01]  /*184a0*/  IMAD.HI.U32 R11, R8, R19, RZ ;  /* 0x00000013080b7227 */ /* 0x000fe200078e00ff */
[----:B------:R-:W-:-:S03]  /*184b0*/  ISETP.GT.U32.AND P6, PT, R7, R4, PT ;  /* 0x000000040700720c */ /* 0x000fc60003fc4070 */
[----:B------:R-:W-:Y:S02]  /*184c0*/  VIADD R13, R3, 0x1d9 ;  /* 0x000001d9030d7836 */ /* 0x000fe40000000000 */
[----:B------:R-:W-:Y:S02]  /*184d0*/  IMAD.MOV R6, RZ, RZ, -R11 ;  /* 0x000000ffff067224 */ /* 0x000fe400078e0a0b */
[----:B------:R-:W-:Y:S01]  /*184e0*/  IMAD.HI.U32 R11, R8, R2, RZ ;  /* 0x00000002080b7227 */ /* 0x000fe200078e00ff */
[----:B------:R-:W-:-:S03]  /*184f0*/  IABS R5, R13 ;  /* 0x0000000d00057213 */ /* 0x000fc60000000000 */
[----:B------:R-:W-:Y:S01]  /*18500*/  @!P5 IMAD.IADD R18, R18, 0x1, -R7 ;  /* 0x000000011212d824 */ /* 0x000fe200078e0a07 */
[----:B------:R-:W-:Y:S01]  /*18510*/  ISETP.GT.U32.AND P5, PT, R7, R58, PT ;  /* 0x0000003a0700720c */ /* 0x000fe20003fa4070 */
[----:B------:R-:W-:Y:S02]  /*18520*/  VIADD R10, R3, 0x1e1 ;  /* 0x000001e1030a7836 */ /* 0x000fe40000000000 */
[----:B------:R-:W-:Y:S02]  /*18530*/  IMAD.MOV R11, RZ, RZ, -R11 ;  /* 0x000000ffff0b7224 */ /* 0x000fe400078e0a0b */
[----:B------:R-:W-:Y:S01]  /*18540*/  @!P2 IMAD.IADD R14, R14, 0x1, -R7 ;  /* 0x000000010e0ea824 */ /* 0x000fe200078e0a07 */
[----:B------:R-:W-:Y:S01]  /*18550*/  ISETP.GT.U32.AND P2, PT, R7, R18, PT ;  /* 0x000000120700720c */ /* 0x000fe20003f44070 */
[----:B------:R-:W-:Y:S02]  /*18560*/  IMAD.MOV.U32 R16, RZ, RZ, R15 ;  /* 0x000000ffff107224 */ /* 0x000fe400078e000f */
[----:B0-----:R-:W-:-:S04]  /*18570*/  IMAD.HI.U32 R12, R8, R5, RZ ;  /* 0x00000005080c7227 */ /* 0x001fc800078e00ff */
[C---:B------:R-:W-:Y:S01]  /*18580*/  IMAD R2, R7.reuse, R11, R2 ;  /* 0x0000000b07027224 */ /* 0x040fe200078e0202 */
[----:B------:R-:W-:Y:S01]  /*18590*/  IABS R11, R10 ;  /* 0x0000000a000b7213 */ /* 0x000fe20000000000 */
[----:B------:R-:W-:Y:S02]  /*185a0*/  @!P6 IMAD.IADD R4, R4, 0x1, -R7 ;  /* 0x000000010404e824 */ /* 0x000fe400078e0a07 */
[----:B------:R-:W-:Y:S01]  /*185b0*/  @!P1 IMAD.MOV R16, RZ, RZ, -R16 ;  /* 0x000000ffff109224 */ /* 0x000fe200078e0a10 */
[C---:B------:R-:W-:Y:S01]  /*185c0*/  ISETP.GT.U32.AND P1, PT, R7.reuse, R14, PT ;  /* 0x0000000e0700720c */ /* 0x040fe20003f24070 */
[C---:B------:R-:W-:Y:S01]  /*185d0*/  IMAD R19, R7.reuse, R6, R19 ;  /* 0x0000000607137224 */ /* 0x040fe200078e0213 */
[----:B------:R-:W-:Y:S01]  /*185e0*/  ISETP.GT.U32.AND P6, PT, R7, R4, PT ;  /* 0x000000040700720c */ /* 0x000fe20003fc4070 */
[----:B------:R-:W-:Y:S01]  /*185f0*/  IMAD.MOV R12, RZ, RZ, -R12 ;  /* 0x000000ffff0c7224 */ /* 0x000fe200078e0a0c */
[----:B------:R-:W-:Y:S01]  /*18600*/  STL [R1+0x1070], R16 ;  /* 0x0010701001007387 */ /* 0x000fe20000100800 */
[----:B------:R-:W-:-:S03]  /*18610*/  IMAD.HI.U32 R15, R8, R11, RZ ;  /* 0x0000000b080f7227 */ /* 0x000fc600078e00ff */
[----:B------:R0:W-:Y:S01]  /*18620*/  STL [R1+0x11c], R17 ;  /* 0x00011c1101007387 */ /* 0x0001e20000100800 */
[C---:B------:R-:W-:Y:S02]  /*18630*/  IMAD R5, R7.reuse, R12, R5 ;  /* 0x0000000c07057224 */ /* 0x040fe400078e0205 */
[----:B------:R-:W-:Y:S01]  /*18640*/  @!P5 IMAD.IADD R58, R58, 0x1, -R7 ;  /* 0x000000013a3ad824 */ /* 0x000fe200078e0a07 */
[C---:B------:R-:W-:Y:S01]  /*18650*/  ISETP.GT.U32.AND P5, PT, R7.reuse, R19, PT ;  /* 0x000000130700720c */ /* 0x040fe20003fa4070 */
[----:B------:R-:W-:Y:S02]  /*18660*/  IMAD.MOV R15, RZ, RZ, -R15 ;  /* 0x000000ffff0f7224 */ /* 0x000fe400078e0a0f */
[----:B------:R-:W-:Y:S01]  /*18670*/  @!P2 IMAD.IADD R18, R18, 0x1, -R7 ;  /* 0x000000011212a824 */ /* 0x000fe200078e0a07 */
[C---:B------:R-:W-:Y:S01]  /*18680*/  ISETP.GT.U32.AND P2, PT, R7.reuse, R5, PT ;  /* 0x000000050700720c */ /* 0x040fe20003f44070 */
[C---:B------:R-:W-:Y:S01]  /*18690*/  IMAD R11, R7.reuse, R15, R11 ;  /* 0x0000000f070b7224 */ /* 0x040fe200078e020b */
[----:B------:R-:W-:Y:S01]  /*186a0*/  IABS R15, R17 ;  /* 0x00000011000f7213 */ /* 0x000fe20000000000 */
[--C-:B------:R-:W-:Y:S01]  /*186b0*/  @!P1 IMAD.IADD R14, R14, 0x1, -R7.reuse ;  /* 0x000000010e0e9824 */ /* 0x100fe200078e0a07 */
[----:B------:R-:W-:Y:S01]  /*186c0*/  ISETP.GT.U32.AND P1, PT, R7, R2, PT ;  /* 0x000000020700720c */ /* 0x000fe20003f24070 */
[----:B------:R-:W-:Y:S01]  /*186d0*/  VIADD R6, R3, 0x1e8 ;  /* 0x000001e803067836 */ /* 0x000fe20000000000 */
[----:B------:R-:W-:Y:S01]  /*186e0*/  STL [R1+0x168], R18 ;  /* 0x0001681201007387 */ /* 0x000fe20000100800 */
[--C-:B------:R-:W-:Y:S01]  /*186f0*/  @!P6 IMAD.IADD R4, R4, 0x1, -R7.reuse ;  /* 0x000000010404e824 */ /* 0x100fe200078e0a07 */
[----:B------:R-:W-:Y:S01]  /*18700*/  ISETP.GT.U32.AND P6, PT, R7, R11, PT ;  /* 0x0000000b0700720c */ /* 0x000fe20003fc4070 */
[----:B------:R-:W-:Y:S01]  /*18710*/  @!P5 IMAD.IADD R19, R19, 0x1, -R7 ;  /* 0x000000011313d824 */ /* 0x000fe200078e0a07 */
[----:B------:R-:W-:Y:S01]  /*18720*/  IABS R12, R6 ;  /* 0x00000006000c7213 */ /* 0x000fe20000000000 */
[----:B0-----:R-:W-:-:S02]  /*18730*/  VIADD R17, R3, 0x1f0 ;  /* 0x000001f003117836 */ /* 0x001fc40000000000 */
[--C-:B------:R-:W-:Y:S01]  /*18740*/  @!P2 IMAD.IADD R5, R5, 0x1, -R7.reuse ;  /* 0x000000010505a824 */ /* 0x100fe200078e0a07 */
[C---:B------:R-:W-:Y:S01]  /*18750*/  ISETP.GT.U32.AND P2, PT, R7.reuse, R19, PT ;  /* 0x000000130700720c */ /* 0x040fe20003f44070 */
[----:B------:R-:W-:Y:S01]  /*18760*/  IMAD.HI.U32 R16, R8, R12, RZ ;  /* 0x0000000c08107227 */ /* 0x000fe200078e00ff */
[----:B------:R0:W-:Y:S03]  /*18770*/  STL [R1+0x110], R17 ;  /* 0x0001101101007387 */ /* 0x0001e60000100800 */
[--C-:B------:R-:W-:Y:S01]  /*18780*/  @!P1 IMAD.IADD R2, R2, 0x1, -R7.reuse ;  /* 0x0000000102029824 */ /* 0x100fe200078e0a07 */
[----:B------:R-:W-:Y:S01]  /*18790*/  ISETP.GT.U32.AND P1, PT, R7, R5, PT ;  /* 0x000000050700720c */ /* 0x000fe20003f24070 */
[----:B------:R-:W-:Y:S02]  /*187a0*/  IMAD.MOV R16, RZ, RZ, -R16 ;  /* 0x000000ffff107224 */ /* 0x000fe400078e0a10 */
[----:B------:R-:W-:Y:S01]  /*187b0*/  @!P6 IMAD.IADD R11, R11, 0x1, -R7 ;  /* 0x000000010b0be824 */ /* 0x000fe200078e0a07 */
[C---:B------:R-:W-:Y:S01]  /*187c0*/  ISETP.GT.U32.AND P6, PT, R7.reuse, R2, PT ;  /* 0x000000020700720c */ /* 0x040fe20003fc4070 */
[----:B------:R-:W-:Y:S01]  /*187d0*/  IMAD R12, R7, R16, R12 ;  /* 0x00000010070c7224 */ /* 0x000fe200078e020c */
[----:B0-----:R-:W-:Y:S01]  /*187e0*/  IABS R17, R17 ;  /* 0x0000001100117213 */ /* 0x001fe20000000000 */
[----:B------:R-:W-:-:S03]  /*187f0*/  IMAD.HI.U32 R16, R8, R15, RZ ;  /* 0x0000000f08107227 */ /* 0x000fc600078e00ff */
[----:B------:R-:W-:Y:S01]  /*18800*/  ISETP.GT.U32.AND P5, PT, R7, R12, PT ;  /* 0x0000000c0700720c */ /* 0x000fe20003fa4070 */
[----:B------:R-:W-:Y:S02]  /*18810*/  IMAD.MOV R16, RZ, RZ, -R16 ;  /* 0x000000ffff107224 */ /* 0x000fe400078e0a10 */
[----:B------:R-:W-:Y:S01]  /*18820*/  @!P2 IMAD.IADD R19, R19, 0x1, -R7 ;  /* 0x000000011313a824 */ /* 0x000fe200078e0a07 */
[----:B------:R-:W-:Y:S01]  /*18830*/  ISETP.GE.AND P2, PT, R13, RZ, PT ;  /* 0x000000ff0d00720c */ /* 0x000fe20003f46270 */
[C---:B------:R-:W-:Y:S02]  /*18840*/  IMAD R13, R7.reuse, R16, R15 ;  /* 0x00000010070d7224 */ /* 0x040fe400078e020f */
[--C-:B------:R-:W-:Y:S02]  /*18850*/  @!P6 IMAD.IADD R2, R2, 0x1, -R7.reuse ;  /* 0x000000010202e824 */ /* 0x100fe400078e0a07 */
[----:B------:R-:W-:Y:S01]  /*18860*/  @!P3 IMAD.MOV R14, RZ, RZ, -R14 ;  /* 0x000000ffff0eb224 */ /* 0x000fe200078e0a0e */
[----:B------:R-:W-:Y:S01]  /*18870*/  ISETP.GT.U32.AND P6, PT, R7, R13, PT ;  /* 0x0000000d0700720c */ /* 0x000fe20003fc4070 */
[--C-:B------:R-:W-:Y:S01]  /*18880*/  @!P1 IMAD.IADD R5, R5, 0x1, -R7.reuse ;  /* 0x0000000105059824 */ /* 0x100fe200078e0a07 */
[----:B------:R-:W-:Y:S01]  /*18890*/  ISETP.GE.AND P1, PT, R9, RZ, PT ;  /* 0x000000ff0900720c */ /* 0x000fe20003f26270 */
[----:B------:R-:W-:Y:S01]  /*188a0*/  @!P5 IMAD.IADD R12, R12, 0x1, -R7 ;  /* 0x000000010c0cd824 */ /* 0x000fe200078e0a07 */
[----:B------:R0:W-:Y:S01]  /*188b0*/  STL [R1+0x108], R14 ;  /* 0x0001080e01007387 */ /* 0x0001e20000100800 */
[----:B------:R-:W-:Y:S01]  /*188c0*/  ISETP.GT.U32.AND P5, PT, R7, R11, PT ;  /* 0x0000000b0700720c */ /* 0x000fe20003fa4070 */
[C---:B------:R-:W-:Y:S01]  /*188d0*/  VIADD R16, R3.reuse, 0x1f8 ;  /* 0x000001f803107836 */ /* 0x040fe20000000000 */
[----:B------:R-:W-:Y:S01]  /*188e0*/  SHF.R.U32.HI R9, RZ, 0x6, R25 ;  /* 0x00000006ff097819 */ /* 0x000fe20000011619 */
[----:B------:R-:W-:Y:S01]  /*188f0*/  VIADD R18, R3, 0x105 ;  /* 0x0000010503127836 */ /* 0x000fe20000000000 */
[----:B------:R-:W-:Y:S01]  /*18900*/  ISETP.GT.U32.AND P3, PT, R7, R12, PT ;  /* 0x0000000c0700720c */ /* 0x000fe20003f64070 */
[----:B------:R-:W-:-:S02]  /*18910*/  @!P4 IMAD.MOV R4, RZ, RZ, -R4 ;  /* 0x000000ffff04c224 */ /* 0x000fc400078e0a04 */
[----:B------:R-:W-:Y:S01]  /*18920*/  IMAD.U32 R25, RZ, RZ, UR8 ;  /* 0x00000008ff197e24 */ /* 0x000fe2000f8e00ff */
[----:B------:R-:W-:Y:S01]  /*18930*/  ISETP.GE.AND P4, PT, R18, RZ, PT ;  /* 0x000000ff1200720c */ /* 0x000fe20003f86270 */
[----:B------:R-:W-:Y:S01]  /*18940*/  @!P6 IMAD.IADD R13, R13, 0x1, -R7 ;  /* 0x000000010d0de824 */ /* 0x000fe200078e0a07 */
[----:B------:R-:W-:Y:S01]  /*18950*/  IABS R18, R18 ;  /* 0x0000001200127213 */ /* 0x000fe20000000000 */
[----:B0-----:R-:W-:Y:S02]  /*18960*/  IMAD.MOV.U32 R14, RZ, RZ, R17 ;  /* 0x000000ffff0e7224 */ /* 0x001fe400078e0011 */
[----:B------:R-:W-:Y:S01]  /*18970*/  VIADD R17, R3, 0x1f1 ;  /* 0x000001f103117836 */ /* 0x000fe20000000000 */
[----:B------:R-:W-:Y:S01]  /*18980*/  ISETP.GT.U32.AND P6, PT, R7, R13, PT ;  /* 0x0000000d0700720c */ /* 0x000fe20003fc4070 */
[----:B------:R-:W-:-:S03]  /*18990*/  IMAD.HI.U32 R15, R8, R14, RZ ;  /* 0x0000000e080f7227 */ /* 0x000fc600078e00ff */
[----:B------:R-:W-:Y:S01]  /*189a0*/  STL [R1+0x118], R17 ;  /* 0x0001181101007387 */ /* 0x000fe20000100800 */
[----:B------:R-:W-:Y:S02]  /*189b0*/  IMAD.MOV R15, RZ, RZ, -R15 ;  /* 0x000000ffff0f7224 */ /* 0x000fe400078e0a0f */
[--C-:B------:R-:W-:Y:S01]  /*189c0*/  @!P5 IMAD.IADD R11, R11, 0x1, -R7.reuse ;  /* 0x000000010b0bd824 */ /* 0x100fe200078e0a07 */
[----:B------:R-:W-:Y:S01]  /*189d0*/  ISETP.GE.AND P5, PT, R10, RZ, PT ;  /* 0x000000ff0a00720c */ /* 0x000fe20003fa6270 */
[----:B------:R-:W-:Y:S01]  /*189e0*/  IMAD R14, R7, R15, R14 ;  /* 0x0000000f070e7224 */ /* 0x000fe200078e020e */
[----:B------:R-:W-:Y:S01]  /*189f0*/  IABS R15, R17 ;  /* 0x00000011000f7213 */ /* 0x000fe20000000000 */
[----:B------:R0:W-:Y:S01]  /*18a00*/  STL [R1+0x128], R16 ;  /* 0x0001281001007387 */ /* 0x0001e20000100800 */
[----:B------:R-:W-:Y:S01]  /*18a10*/  SGXT.U32 R10, R9, 0x1 ;  /* 0x00000001090a781a */ /* 0x000fe20000000000 */
[----:B------:R-:W-:Y:S01]  /*18a20*/  @!P6 IMAD.IADD R13, R13, 0x1, -R7 ;  /* 0x000000010d0de824 */ /* 0x000fe200078e0a07 */
[----:B------:R-:W-:Y:S01]  /*18a30*/  ISETP.GT.U32.AND P6, PT, R7, R14, PT ;  /* 0x0000000e0700720c */ /* 0x000fe20003fc4070 */
[----:B------:R-:W-:-:S04]  /*18a40*/  IMAD.HI.U32 R9, R8, R15, RZ ;  /* 0x0000000f08097227 */ /* 0x000fc800078e00ff */
[----:B------:R-:W-:Y:S01]  /*18a50*/  IMAD.MOV R9, RZ, RZ, -R9 ;  /* 0x000000ffff097224 */ /* 0x000fe200078e0a09 */
[----:B0-----:R-:W-:Y:S01]  /*18a60*/  IABS R16, R16 ;  /* 0x0000001000107213 */ /* 0x001fe20000000000 */
[----:B------:R-:W-:Y:S01]  /*18a70*/  @!P3 IMAD.IADD R12, R12, 0x1, -R7 ;  /* 0x000000010c0cb824 */ /* 0x000fe200078e0a07 */
[----:B------:R-:W-:Y:S01]  /*18a80*/  ISETP.GE.AND P3, PT, R6, RZ, PT ;  /* 0x000000ff0600720c */ /* 0x000fe20003f66270 */
[----:B------:R-:W-:Y:S02]  /*18a90*/  IMAD R15, R7, R9, R15 ;  /* 0x00000009070f7224 */ /* 0x000fe400078e020f */
[----:B------:R-:W-:-:S04]  /*18aa0*/  IMAD.HI.U32 R6, R8, R16, RZ ;  /* 0x0000001008067227 */ /* 0x000fc800078e00ff */
[----:B------:R-:W-:Y:S02]  /*18ab0*/  @!P6 IMAD.IADD R14, R14, 0x1, -R7 ;  /* 0x000000010e0ee824 */ /* 0x000fe400078e0a07 */
[----:B------:R-:W-:Y:S02]  /*18ac0*/  IMAD.MOV R6, RZ, RZ, -R6 ;  /* 0x000000ffff067224 */ /* 0x000fe400078e0a06 */
[----:B------:R-:W-:Y:S01]  /*18ad0*/  IMAD R91, R10, UR8, RZ ;  /* 0x000000080a5b7c24 */ /* 0x000fe2000f8e02ff */
[C---:B------:R-:W-:Y:S01]  /*18ae0*/  ISETP.GT.U32.AND P6, PT, R7.reuse, R14, PT ;  /* 0x0000000e0700720c */ /* 0x040fe20003fc4070 */
[----:B------:R-:W-:Y:S02]  /*18af0*/  IMAD R16, R7, R6, R16 ;  /* 0x0000000607107224 */ /* 0x000fe400078e0210 */
[----:B------:R-:W-:Y:S02]  /*18b00*/  VIADD R10, R3, 0x1f9 ;  /* 0x000001f9030a7836 */ /* 0x000fe40000000000 */
[----:B------:R-:W-:-:S02]  /*18b10*/  IMAD.MOV.U32 R9, RZ, RZ, R19 ;  /* 0x000000ffff097224 */ /* 0x000fc400078e0013 */
[----:B------:R-:W-:Y:S01]  /*18b20*/  IMAD R89, R89, 0x2, R91 ;  /* 0x0000000259597824 */ /* 0x000fe200078e025b */
[----:B------:R-:W-:Y:S01]  /*18b30*/  IABS R17, R10 ;  /* 0x0000000a00117213 */ /* 0x000fe20000000000 */
[----:B------:R-:W-:Y:S01]  /*18b40*/  STL [R1+0x12c], R10 ;  /* 0x00012c0a01007387 */ /* 0x000fe20000100800 */
[----:B------:R-:W-:Y:S02]  /*18b50*/  @!P0 IMAD.MOV R9, RZ, RZ, -R9 ;  /* 0x000000ffff098224 */ /* 0x000fe400078e0a09 */
[----:B------:R-:W-:Y:S01]  /*18b60*/  IMAD R87, R87, 0x2, R89 ;  /* 0x0000000257577824 */ /* 0x000fe200078e0259 */
[----:B------:R0:W-:Y:S01]  /*18b70*/  STL [R1+0xf8], R4 ;  /* 0x0000f80401007387 */ /* 0x0001e20000100800 */
[----:B------:R-:W-:Y:S01]  /*18b80*/  @!P6 IMAD.IADD R14, R14, 0x1, -R7 ;  /* 0x000000010e0ee824 */ /* 0x000fe200078e0a07 */
[----:B------:R-:W-:Y:S01]  /*18b90*/  ISETP.GT.U32.AND P6, PT, R7, R15, PT ;  /* 0x0000000f0700720c */ /* 0x000fe20003fc4070 */
[----:B------:R-:W-:Y:S01]  /*18ba0*/  IMAD.HI.U32 R6, R8, R17, RZ ;  /* 0x0000001108067227 */ /* 0x000fe200078e00ff */
[----:B------:R1:W-:Y:S03]  /*18bb0*/  STL [R1+0xe0], R9 ;  /* 0x0000e00901007387 */ /* 0x0003e60000100800 */
[----:B------:R-:W-:-:S02]  /*18bc0*/  IMAD.MOV R6, RZ, RZ, -R6 ;  /* 0x000000ffff067224 */ /* 0x000fc400078e0a06 */
[----:B------:R-:W-:Y:S02]  /*18bd0*/  IMAD R85, R85, 0x2, R87 ;  /* 0x0000000255557824 */ /* 0x000fe400078e0257 */
[----:B------:R-:W-:Y:S02]  /*18be0*/  IMAD R17, R7, R6, R17 ;  /* 0x0000000607117224 */ /* 0x000fe400078e0211 */
[----:B0-----:R-:W-:-:S04]  /*18bf0*/  IMAD.HI.U32 R4, R8, R18, RZ ;  /* 0x0000001208047227 */ /* 0x001fc800078e00ff */
[----:B------:R-:W-:Y:S02]  /*18c00*/  @!P6 IMAD.IADD R15, R15, 0x1, -R7 ;  /* 0x000000010f0fe824 */ /* 0x000fe400078e0a07 */
[----:B------:R-:W-:Y:S02]  /*18c10*/  IMAD.MOV R4, RZ, RZ, -R4 ;  /* 0x000000ffff047224 */ /* 0x000fe400078e0a04 */
[----:B------:R-:W-:Y:S01]  /*18c20*/  IMAD R83, R83, 0x2, R85 ;  /* 0x0000000253537824 */ /* 0x000fe200078e0255 */
[C---:B------:R-:W-:Y:S01]  /*18c30*/  ISETP.GT.U32.AND P6, PT, R7.reuse, R15, PT ;  /* 0x0000000f0700720c */ /* 0x040fe20003fc4070 */
[----:B------:R-:W-:Y:S02]  /*18c40*/  IMAD R18, R7, R4, R18 ;  /* 0x0000000407127224 */ /* 0x000fe400078e0212 */
[----:B------:R-:W-:Y:S02]  /*18c50*/  IMAD R81, R81, 0x2, R83 ;  /* 0x0000000251517824 */ /* 0x000fe400078e0253 */
[----:B------:R-:W-:-:S02]  /*18c60*/  IMAD.U32 R4, RZ, RZ, UR8 ;  /* 0x00000008ff047e24 */ /* 0x000fc4000f8e00ff */
[----:B------:R-:W-:Y:S02]  /*18c70*/  IMAD R79, R79, 0x2, R81 ;  /* 0x000000024f4f7824 */ /* 0x000fe400078e0251 */
[----:B------:R-:W-:Y:S02]  /*18c80*/  IMAD.U32 R24, RZ, RZ, UR8 ;  /* 0x00000008ff187e24 */ /* 0x000fe4000f8e00ff */
[----:B------:R-:W-:Y:S02]  /*18c90*/  IMAD R77, R77, 0x2, R79 ;  /* 0x000000024d4d7824 */ /* 0x000fe400078e024f */
[----:B------:R-:W-:Y:S01]  /*18ca0*/  @!P6 IMAD.IADD R15, R15, 0x1, -R7 ;  /* 0x000000010f0fe824 */ /* 0x000fe200078e0a07 */
[----:B------:R-:W-:Y:S01]  /*18cb0*/  ISETP.GT.U32.AND P6, PT, R7, R16, PT ;  /* 0x000000100700720c */ /* 0x000fe20003fc4070 */
[----:B------:R-:W-:Y:S02]  /*18cc0*/  IMAD R75, R75, 0x2, R77 ;  /* 0x000000024b4b7824 */ /* 0x000fe400078e024d */
[----:B------:R-:W-:-:S02]  /*18cd0*/  IMAD.U32 R20, RZ, RZ, UR8 ;  /* 0x00000008ff147e24 */ /* 0x000fc4000f8e00ff */
[----:B------:R-:W-:Y:S02]  /*18ce0*/  IMAD R73, R73, 0x2, R75 ;  /* 0x0000000249497824 */ /* 0x000fe400078e024b */
[----:B------:R-:W-:Y:S02]  /*18cf0*/  IMAD.U32 R23, RZ, RZ, UR8 ;  /* 0x00000008ff177e24 */ /* 0x000fe4000f8e00ff */
[----:B------:R-:W-:Y:S02]  /*18d00*/  IMAD R71, R71, 0x2, R73 ;  /* 0x0000000247477824 */ /* 0x000fe400078e0249 */
[----:B------:R-:W-:Y:S02]  /*18d10*/  IMAD.U32 R6, RZ, RZ, UR8 ;  /* 0x00000008ff067e24 */ /* 0x000fe4000f8e00ff */
[----:B------:R-:W-:Y:S02]  /*18d20*/  @!P6 IMAD.IADD R16, R16, 0x1, -R7 ;  /* 0x000000011010e824 */ /* 0x000fe400078e0a07 */
[----:B------:R-:W-:-:S02]  /*18d30*/  IMAD R69, R69, 0x2, R71 ;  /* 0x0000000245457824 */ /* 0x000fc400078e0247 */
[----:B------:R-:W-:Y:S01]  /*18d40*/  IMAD.U32 R22, RZ, RZ, UR8 ;  /* 0x00000008ff167e24 */ /* 0x000fe2000f8e00ff */
[----:B------:R-:W-:Y:S01]  /*18d50*/  ISETP.GT.U32.AND P6, PT, R7, R16, PT ;  /* 0x000000100700720c */ /* 0x000fe20003fc4070 */
[----:B------:R-:W-:Y:S02]  /*18d60*/  IMAD R67, R67, 0x2, R69 ;  /* 0x0000000243437824 */ /* 0x000fe400078e0245 */
[----:B------:R-:W-:Y:S02]  /*18d70*/  IMAD.U32 R54, RZ, RZ, UR8 ;  /* 0x00000008ff367e24 */ /* 0x000fe4000f8e00ff */
[----:B------:R-:W-:Y:S02]  /*18d80*/  IMAD R65, R65, 0x2, R67 ;  /* 0x0000000241417824 */ /* 0x000fe400078e0243 */
[----:B------:R-:W-:Y:S02]  /*18d90*/  IMAD.U32 R52, RZ, RZ, UR8 ;  /* 0x00000008ff347e24 */ /* 0x000fe4000f8e00ff */
[----:B------:R-:W-:-:S02]  /*18da0*/  IMAD R63, R63, 0x2, R65 ;  /* 0x000000023f3f7824 */ /* 0x000fc400078e0241 */
[----:B------:R-:W-:Y:S02]  /*18db0*/  IMAD.U32 R10, RZ, RZ, UR8 ;  /* 0x00000008ff0a7e24 */ /* 0x000fe4000f8e00ff */
[----:B------:R-:W-:Y:S01]  /*18dc0*/  @!P6 IMAD.IADD R16, R16, 0x1, -R7 ;  /* 0x000000011010e824 */ /* 0x000fe200078e0a07 */
[----:B------:R-:W-:Y:S01]  /*18dd0*/  BAR.SYNC.DEFER_BLOCKING 0x0 ;  /* 0x0000000000007b1d */ /* 0x000fe20000010000 */
[----:B------:R-:W-:Y:S01]  /*18de0*/  ISETP.GT.U32.AND P6, PT, R7, R17, PT ;  /* 0x000000110700720c */ /* 0x000fe20003fc4070 */
[----:B------:R-:W-:-:S04]  /*18df0*/  IMAD R61, R61, 0x2, R63 ;  /* 0x000000023d3d7824 */ /* 0x000fc800078e023f */
[----:B------:R-:W-:-:S04]  /*18e00*/  IMAD R59, R59, 0x2, R61 ;  /* 0x000000023b3b7824 */ /* 0x000fc800078e023d */
[----:B------:R-:W-:-:S04]  /*18e10*/  IMAD R57, R57, 0x2, R59 ;  /* 0x0000000239397824 */ /* 0x000fc800078e023b */
[----:B------:R-:W-:Y:S01]  /*18e20*/  @!P6 IMAD.IADD R17, R17, 0x1, -R7 ;  /* 0x000000011111e824 */ /* 0x000fe200078e0a07 */
[----:B------:R-:W-:Y:S01]  /*18e30*/  ISETP.GT.U32.AND P6, PT, R7, R18, PT ;  /* 0x000000120700720c */ /* 0x000fe20003fc4070 */
[----:B------:R-:W-:-:S04]  /*18e40*/  IMAD R55, R55, 0x2, R57 ;  /* 0x0000000237377824 */ /* 0x000fc800078e0239 */
[----:B------:R-:W-:-:S04]  /*18e50*/  IMAD R53, R53, 0x2, R55 ;  /* 0x0000000235357824 */ /* 0x000fc800078e0237 */
[----:B------:R-:W-:-:S04]  /*18e60*/  IMAD R51, R51, 0x2, R53 ;  /* 0x0000000233337824 */ /* 0x000fc800078e0235 */
[----:B------:R-:W-:Y:S01]  /*18e70*/  @!P6 IMAD.IADD R18, R18, 0x1, -R7 ;  /* 0x000000011212e824 */ /* 0x000fe200078e0a07 */
[----:B------:R-:W-:Y:S01]  /*18e80*/  ISETP.GT.U32.AND P6, PT, R7, R17, PT ;  /* 0x000000110700720c */ /* 0x000fe20003fc4070 */
[----:B------:R-:W-:-:S03]  /*18e90*/  IMAD R49, R49, 0x2, R51 ;  /* 0x0000000231317824 */ /* 0x000fc600078e0233 */
[----:B------:R-:W-:Y:S01]  /*18ea0*/  ISETP.GT.U32.AND P0, PT, R7, R18, PT ;  /* 0x000000120700720c */ /* 0x000fe20003f04070 */
[----:B------:R-:W-:-:S04]  /*18eb0*/  IMAD R47, R47, 0x2, R49 ;  /* 0x000000022f2f7824 */ /* 0x000fc800078e0231 */
[----:B------:R-:W-:-:S04]  /*18ec0*/  IMAD R45, R45, 0x2, R47 ;  /* 0x000000022d2d7824 */ /* 0x000fc800078e022f */
[----:B------:R-:W-:Y:S01]  /*18ed0*/  @!P6 IMAD.IADD R17, R17, 0x1, -R7 ;  /* 0x000000011111e824 */ /* 0x000fe200078e0a07 */
[----:B------:R-:W-:Y:S01]  /*18ee0*/  LEA R19, P6, R0, UR24, 0x1 ;  /* 0x0000001800137c11 */ /* 0x000fe2000f8c08ff */
[----:B------:R-:W-:Y:S02]  /*18ef0*/  IMAD R43, R43, 0x2, R45 ;  /* 0x000000022b2b7824 */ /* 0x000fe400078e022d */
[----:B------:R-:W-:Y:S01]  /*18f00*/  @!P0 IMAD.IADD R18, R18, 0x1, -R7 ;  /* 0x0000000112128824 */ /* 0x000fe200078e0a07 */
[----:B-1----:R-:W-:Y:S01]  /*18f10*/  LEA R9, P0, R91, R19, 0x1 ;  /* 0x000000135b097211 */ /* 0x002fe200078008ff */
[----:B------:R-:W-:Y:S01]  /*18f20*/  IMAD R42, R42, 0x2, R43 ;  /* 0x000000022a2a7824 */ /* 0x000fe200078e022b */
[----:B------:R-:W-:-:S03]  /*18f30*/  LEA.HI.X.SX32 R0, R0, UR25, 0x1, P6 ;  /* 0x0000001900007c11 */ /* 0x000fc6000b0f0eff */
[----:B------:R0:W-:Y:S01]  /*18f40*/  STL [R1+0x48c], R9 ;  /* 0x00048c0901007387 */ /* 0x0001e20000100800 */
[----:B------:R-:W-:Y:S01]  /*18f50*/  LEA.HI.X.SX32 R91, R91, R0, 0x1, P0 ;  /* 0x000000005b5b7211 */ /* 0x000fe200000f0eff */
[----:B------:R-:W-:-:S04]  /*18f60*/  IMAD R41, R41, 0x2, R42 ;  /* 0x0000000229297824 */ /* 0x000fc800078e022a */
[----:B------:R-:W-:Y:S01]  /*18f70*/  IMAD R40, R40, 0x2, R41 ;  /* 0x0000000228287824 */ /* 0x000fe200078e0229 */
[----:B0-----:R-:W-:-:S03]  /*18f80*/  LEA R9, P6, R89, R19, 0x1 ;  /* 0x0000001359097211 */ /* 0x001fc600078c08ff */
[----:B------:R-:W-:Y:S02]  /*18f90*/  IMAD R39, R39, 0x2, R40 ;  /* 0x0000000227277824 */ /* 0x000fe400078e0228 */
[----:B------:R0:W-:Y:S02]  /*18fa0*/  STL [R1+0x494], R9 ;  /* 0x0004940901007387 */ /* 0x0001e40000100800 */
[----:B------:R-:W-:Y:S02]  /*18fb0*/  IMAD R38, R38, 0x2, R39 ;  /* 0x0000000226267824 */ /* 0x000fe400078e0227 */
[----:B------:R1:W-:Y:S02]  /*18fc0*/  STL [R1+0x488], R91 ;  /* 0x0004885b01007387 */ /* 0x0003e40000100800 */
[----:B------:R-:W-:-:S04]  /*18fd0*/  IMAD R37, R37, 0x2, R38 ;  /* 0x0000000225257824 */ /* 0x000fc800078e0226 */
[----:B------:R-:W-:Y:S01]  /*18fe0*/  IMAD R36, R36, 0x2, R37 ;  /* 0x0000000224247824 */ /* 0x000fe200078e0225 */
[----:B0-----:R-:W0:Y:S03]  /*18ff0*/  LDC R9, c[0x0][0x3a0] ;  /* 0x0000e800ff097b82 */ /* 0x001e260000000800 */
[----:B------:R-:W-:Y:S01]  /*19000*/  IMAD R35, R35, 0x2, R36 ;  /* 0x0000000223237824 */ /* 0x000fe200078e0224 */
[----:B-1----:R-:W-:-:S03]  /*19010*/  LEA R91, P0, R87, R19, 0x1 ;  /* 0x00000013575b7211 */ /* 0x002fc600078008ff */
[----:B------:R-:W-:Y:S02]  /*19020*/  IMAD R26, R26, 0x2, R35 ;  /* 0x000000021a1a7824 */ /* 0x000fe400078e0223 */
[----:B------:R1:W-:Y:S02]  /*19030*/  STL [R1+0x49c], R91 ;  /* 0x00049c5b01007387 */ /* 0x0003e40000100800 */
[----:B------:R-:W-:-:S04]  /*19040*/  IMAD R34, R34, 0x2, R26 ;  /* 0x0000000222227824 */ /* 0x000fc800078e021a */
[----:B------:R-:W-:Y:S01]  /*19050*/  IMAD R4, R4, 0x2, R34 ;  /* 0x0000000204047824 */ /* 0x000fe200078e0222 */
[----:B-1----:R-:W-:-:S03]  /*19060*/  LEA.HI.X.SX32 R91, R89, R0, 0x1, P6 ;  /* 0x00000000595b7211 */ /* 0x002fc600030f0eff */
[----:B------:R-:W-:Y:S01]  /*19070*/  IMAD R33, R33, 0x2, R4 ;  /* 0x0000000221217824 */ /* 0x000fe200078e0204 */
[----:B------:R-:W-:Y:S01]  /*19080*/  LEA R89, P6, R85, R19, 0x1 ;  /* 0x0000001355597211 */ /* 0x000fe200078c08ff */
[----:B------:R1:W-:Y:S02]  /*19090*/  STL [R1+0x490], R91 ;  /* 0x0004905b01007387 */ /* 0x0003e40000100800 */
[----:B------:R-:W-:Y:S02]  /*190a0*/  IMAD R25, R25, 0x2, R33 ;  /* 0x0000000219197824 */ /* 0x000fe400078e0221 */
[----:B------:R3:W-:Y:S02]  /*190b0*/  STL [R1+0x4a4], R89 ;  /* 0x0004a45901007387 */ /* 0x0007e40000100800 */
[----:B------:R-:W-:-:S04]  /*190c0*/  IMAD R32, R32, 0x2, R25 ;  /* 0x0000000220207824 */ /* 0x000fc800078e0219 */
[----:B------:R-:W-:Y:S01]  /*190d0*/  IMAD R21, R21, 0x2, R32 ;  /* 0x0000000215157824 */ /* 0x000fe200078e0220 */
[-C--:B-1----:R-:W-:Y:S02]  /*190e0*/  LEA.HI.X.SX32 R91, R87, R0.reuse, 0x1, P0 ;  /* 0x00000000575b7211 */ /* 0x082fe400000f0eff */
[----:B------:R-:W-:Y:S01]  /*190f0*/  LEA.HI.X.SX32 R87, R85, R0, 0x1, P6 ;  /* 0x0000000055577211 */ /* 0x000fe200030f0eff */
[----:B------:R-:W-:Y:S01]  /*19100*/  IMAD R31, R31, 0x2, R21 ;  /* 0x000000021f1f7824 */ /* 0x000fe200078e0215 */
[-C--:B---3--:R-:W-:Y:S01]  /*19110*/  LEA R89, P0, R83, R19.reuse, 0x1 ;  /* 0x0000001353597211 */ /* 0x088fe200078008ff */
[----:B------:R-:W-:Y:S01]  /*19120*/  STL [R1+0x498], R91 ;  /* 0x0004985b01007387 */ /* 0x000fe20000100800 */
[----:B------:R-:W-:Y:S01]  /*19130*/  LEA R85, P6, R81, R19, 0x1 ;  /* 0x0000001351557211 */ /* 0x000fe200078c08ff */
[----:B------:R-:W-:Y:S02]  /*19140*/  IMAD R24, R24, 0x2, R31 ;  /* 0x0000000218187824 */ /* 0x000fe400078e021f */
[----:B------:R-:W-:Y:S02]  /*19150*/  STL [R1+0x4ac], R89 ;  /* 0x0004ac5901007387 */ /* 0x000fe40000100800 */
[----:B------:R-:W-:-:S02]  /*19160*/  IMAD R30, R30, 0x2, R24 ;  /* 0x000000021e1e7824 */ /* 0x000fc400078e0218 */
[----:B------:R1:W-:Y:S02]  /*19170*/  STL [R1+0x4a0], R87 ;  /* 0x0004a05701007387 */ /* 0x0003e40000100800 */
[----:B------:R-:W-:Y:S02]  /*19180*/  IMAD R20, R20, 0x2, R30 ;  /* 0x0000000214147824 */ /* 0x000fe400078e021e */
[----:B------:R3:W-:Y:S02]  /*19190*/  STL [R1+0x4b4], R85 ;  /* 0x0004b45501007387 */ /* 0x0007e40000100800 */
[----:B------:R-:W-:Y:S01]  /*191a0*/  IMAD R29, R29, 0x2, R20 ;  /* 0x000000021d1d7824 */ /* 0x000fe200078e0214 */
[----:B-1----:R-:W-:-:S03]  /*191b0*/  LEA.HI.X.SX32 R87, R83, R0, 0x1, P0 ;  /* 0x0000000053577211 */ /* 0x002fc600000f0eff */
[----:B------:R-:W-:Y:S01]  /*191c0*/  IMAD R23, R23, 0x2, R29 ;  /* 0x0000000217177824 */ /* 0x000fe200078e021d */
[----:B------:R-:W-:Y:S02]  /*191d0*/  LEA.HI.X.SX32 R83, R81, R0, 0x1, P6 ;  /* 0x0000000051537211 */ /* 0x000fe400030f0eff */
        /* <DEDUP_REMOVED lines=10> */
[-C--:B-1----:R-:W-:Y:S02]  /*19280*/  LEA.HI.X.SX32 R83, R79, R0.reuse, 0x1, P0 ;  /* 0x000000004f537211 */ /* 0x082fe400000f0eff */
[----:B------:R-:W-:Y:S02]  /*19290*/  LEA.HI.X.SX32 R79, R77, R0, 0x1, P6 ;  /* 0x000000004d4f7211 */ /* 0x000fe400030f0eff */
[-C--:B---3--:R-:W-:Y:S01]  /*192a0*/  LEA R81, P0, R75, R19.reuse, 0x1 ;  /* 0x000000134b517211 */ /* 0x088fe200078008ff */
[----:B------:R-:W-:Y:S01]  /*192b0*/  STL [R1+0x4b8], R83 ;  /* 0x0004b85301007387 */ /* 0x000fe20000100800 */
[----:B------:R-:W-:-:S03]  /*192c0*/  LEA R77, P6, R73, R19, 0x1 ;  /* 0x00000013494d7211 */ /* 0x000fc600078c08ff */
[----:B------:R-:W-:Y:S04]  /*192d0*/  STL [R1+0x4cc], R81 ;  /* 0x0004cc5101007387 */ /* 0x000fe80000100800 */
[----:B------:R1:W-:Y:S04]  /*192e0*/  STL [R1+0x4c0], R79 ;  /* 0x0004c04f01007387 */ /* 0x0003e80000100800 */
[----:B------:R3:W-:Y:S01]  /*192f0*/  STL [R1+0x4d4], R77 ;  /* 0x0004d44d01007387 */ /* 0x0007e20000100800 */
[-C--:B-1----:R-:W-:Y:S02]  /*19300*/  LEA.HI.X.SX32 R79, R75, R0.reuse, 0x1, P0 ;  /* 0x000000004b4f7211 */ /* 0x082fe400000f0eff */
[----:B------:R-:W-:-:S02]  /*19310*/  LEA.HI.X.SX32 R75, R73, R0, 0x1, P6 ;  /* 0x00000000494b7211 */ /* 0x000fc400030f0eff */
        /* <DEDUP_REMOVED lines=19> */
[----:B------:R-:W-:Y:S01]  /*19450*/  STL [R1+0x4fc], R69 ;  /* 0x0004fc4501007387 */ /* 0x000fe20000100800 */
[----:B------:R-:W-:-:S03]  /*19460*/  LEA.HI.X.SX32 R61, R61, R0, 0x1, P6 ;  /* 0x000000003d3d7211 */ /* 0x000fc600030f0eff */
[----:B------:R1:W-:Y:S04]  /*19470*/  STL [R1+0x4f0], R67 ;  /* 0x0004f04301007387 */ /* 0x0003e80000100800 */
[----:B------:R-:W-:Y:S01]  /*19480*/  STL [R1+0x504], R65 ;  /* 0x0005044101007387 */ /* 0x000fe20000100800 */
[----:B-1----:R-:W-:Y:S02]  /*19490*/  LEA.HI.X.SX32 R67, R63, R0, 0x1, P0 ;  /* 0x000000003f437211 */ /* 0x002fe400000f0eff */
[----:B------:R-:W-:-:S03]  /*194a0*/  LEA R63, P0, R59, R19, 0x1 ;  /* 0x000000133b3f7211 */ /* 0x000fc600078008ff */
[----:B------:R1:W-:Y:S04]  /*194b0*/  STL [R1+0x4f8], R67 ;  /* 0x0004f84301007387 */ /* 0x0003e80000100800 */
[----:B------:R3:W-:Y:S01]  /*194c0*/  STL [R1+0x50c], R63 ;  /* 0x00050c3f01007387 */ /* 0x0007e20000100800 */
[----:B-1----:R-:W-:Y:S02]  /*194d0*/  LEA R67, P6, R57, R19, 0x1 ;  /* 0x0000001339437211 */ /* 0x002fe400078c08ff */
[----:B---3--:R-:W-:-:S03]  /*194e0*/  LEA.HI.X.SX32 R63, R59, R0, 0x1, P0 ;  /* 0x000000003b3f7211 */ /* 0x008fc600000f0eff */
[----:B------:R1:W-:Y:S01]  /*194f0*/  STL [R1+0x514], R67 ;  /* 0x0005144301007387 */ /* 0x0003e20000100800 */
[-C--:B------:R-:W-:Y:S02]  /*19500*/  LEA R59, P0, R55, R19.reuse, 0x1 ;  /* 0x00000013373b7211 */ /* 0x080fe400078008ff */
[----:B------:R-:W-:Y:S01]  /*19510*/  LEA.HI.X.SX32 R57, R57, R0, 0x1, P6 ;  /* 0x0000000039397211 */ /* 0x000fe200030f0eff */
[----:B------:R-:W-:Y:S01]  /*19520*/  STL [R1+0x500], R61 ;  /* 0x0005003d01007387 */ /* 0x000fe20000100800 */
[----:B------:R-:W-:-:S03]  /*19530*/  LEA R69, P6, R53, R19, 0x1 ;  /* 0x0000001335457211 */ /* 0x000fc600078c08ff */
[----:B------:R-:W-:Y:S01]  /*19540*/  STL [R1+0x508], R63 ;  /* 0x0005083f01007387 */ /* 0x000fe20000100800 */
[----:B-1----:R-:W-:-:S03]  /*19550*/  LEA.HI.X.SX32 R67, R53, R0, 0x1, P6 ;  /* 0x0000000035437211 */ /* 0x002fc600030f0eff */
[----:B------:R-:W-:Y:S04]  /*19560*/  STL [R1+0x51c], R59 ;  /* 0x00051c3b01007387 */ /* 0x000fe80000100800 */
[----:B------:R1:W-:Y:S04]  /*19570*/  STL [R1+0x510], R57 ;  /* 0x0005103901007387 */ /* 0x0003e80000100800 */
[----:B------:R-:W-:Y:S01]  /*19580*/  STL [R1+0x524], R69 ;  /* 0x0005244501007387 */ /* 0x000fe20000100800 */
[----:B-1----:R-:W-:Y:S02]  /*19590*/  LEA.HI.X.SX32 R57, R55, R0, 0x1, P0 ;  /* 0x0000000037397211 */ /* 0x002fe400000f0eff */
[----:B------:R-:W-:-:S03]  /*195a0*/  LEA R55, P0, R51, R19, 0x1 ;  /* 0x0000001333377211 */ /* 0x000fc600078008ff */
[----:B------:R-:W-:Y:S01]  /*195b0*/  STL [R1+0x518], R57 ;  /* 0x0005183901007387 */ /* 0x000fe20000100800 */
[----:B------:R-:W-:Y:S02]  /*195c0*/  LEA.HI.X.SX32 R53, R51, R0, 0x1, P0 ;  /* 0x0000000033357211 */ /* 0x000fe400000f0eff */
[-C--:B------:R-:W-:Y:S01]  /*195d0*/  LEA R51, P0, R47, R19.reuse, 0x1 ;  /* 0x000000132f337211 */ /* 0x080fe200078008ff */
[----:B------:R1:W-:Y:S02]  /*195e0*/  STL [R1+0x52c], R55 ;  /* 0x00052c3701007387 */ /* 0x0003e40000100800 */
[----:B-1----:R-:W-:-:S04]  /*195f0*/  LEA R55, P6, R49, R19, 0x1 ;  /* 0x0000001331377211 */ /* 0x002fc800078c08ff */
[----:B------:R-:W-:Y:S01]  /*19600*/  LEA.HI.X.SX32 R49, R49, R0, 0x1, P6 ;  /* 0x0000000031317211 */ /* 0x000fe200030f0eff */
[----:B------:R-:W-:Y:S01]  /*19610*/  STL [R1+0x534], R55 ;  /* 0x0005343701007387 */ /* 0x000fe20000100800 */
[----:B------:R-:W-:-:S03]  /*19620*/  LEA R73, P6, R45, R19, 0x1 ;  /* 0x000000132d497211 */ /* 0x000fc600078c08ff */
[----:B------:R-:W-:Y:S01]  /*19630*/  STL [R1+0x520], R67 ;  /* 0x0005204301007387 */ /* 0x000fe20000100800 */
[----:B------:R-:W-:-:S03]  /*19640*/  LEA.HI.X.SX32 R71, R45, R0, 0x1, P6 ;  /* 0x000000002d477211 */ /* 0x000fc600030f0eff */
[----:B------:R-:W-:Y:S04]  /*19650*/  STL [R1+0x528], R53 ;  /* 0x0005283501007387 */ /* 0x000fe80000100800 */
[----:B------:R-:W-:Y:S04]  /*19660*/  STL [R1+0x53c], R51 ;  /* 0x00053c3301007387 */ /* 0x000fe80000100800 */
[----:B------:R1:W-:Y:S04]  /*19670*/  STL [R1+0x530], R49 ;  /* 0x0005303101007387 */ /* 0x0003e80000100800 */
[----:B------:R-:W-:Y:S01]  /*19680*/  STL [R1+0x544], R73 ;  /* 0x0005444901007387 */ /* 0x000fe20000100800 */
[----:B-1----:R-:W-:-:S02]  /*19690*/  LEA.HI.X.SX32 R49, R47, R0, 0x1, P0 ;  /* 0x000000002f317211 */ /* 0x002fc400000f0eff */
        /* <DEDUP_REMOVED lines=26> */
[-C--:B------:R-:W-:Y:S02]  /*19840*/  LEA.HI.X.SX32 R79, R36, R0.reuse, 0x1, P6 ;  /* 0x00000000244f7211 */ /* 0x080fe400030f0eff */
[----:B------:R-:W-:Y:S01]  /*19850*/  LEA R36, P6, R26, R19, 0x1 ;  /* 0x000000131a247211 */ /* 0x000fe200078c08ff */
[----:B------:R-:W-:Y:S04]  /*19860*/  STL [R1+0x560], R40 ;  /* 0x0005602801007387 */ /* 0x000fe80000100800 */
[----:B------:R-:W-:Y:S04]  /*19870*/  STL [R1+0x1674], R39 ;  /* 0x0016742701007387 */ /* 0x000fe80000100800 */
[----:B------:R1:W-:Y:S04]  /*19880*/  STL [R1+0x564], R38 ;  /* 0x0005642601007387 */ /* 0x0003e80000100800 */
[----:B------:R-:W-:Y:S01]  /*19890*/  STL [R1+0x1670], R81 ;  /* 0x0016705101007387 */ /* 0x000fe20000100800 */
[----:B-1----:R-:W-:-:S02]  /*198a0*/  LEA.HI.X.SX32 R38, R37, R0, 0x1, P0 ;  /* 0x0000000025267211 */ /* 0x002fc400000f0eff */
[----:B------:R-:W-:-:S03]  /*198b0*/  LEA R37, P0, R35, R19, 0x1 ;  /* 0x0000001323257211 */ /* 0x000fc600078008ff */
[----:B------:R-:W-:Y:S01]  /*198c0*/  STL [R1+0x568], R38 ;  /* 0x0005682601007387 */ /* 0x000fe20000100800 */
[----:B------:R-:W-:-:S03]  /*198d0*/  LEA.HI.X.SX32 R35, R35, R0, 0x1, P0 ;  /* 0x0000000023237211 */ /* 0x000fc600000f0eff */
[----:B------:R-:W-:Y:S04]  /*198e0*/  STL [R1+0x166c], R37 ;  /* 0x00166c2501007387 */ /* 0x000fe80000100800 */
[----:B------:R1:W-:Y:S04]  /*198f0*/  STL [R1+0x1668], R36 ;  /* 0x0016682401007387 */ /* 0x0003e80000100800 */
[----:B------:R-:W-:Y:S04]  /*19900*/  STL [R1+0x56c], R79 ;  /* 0x00056c4f01007387 */ /* 0x000fe80000100800 */
[----:B------:R3:W-:Y:S01]  /*19910*/  STL [R1+0x570], R35 ;  /* 0x0005702301007387 */ /* 0x0007e20000100800 */
[----:B-1----:R-:W-:-:S05]  /*19920*/  LEA R36, P0, R34, R19, 0x1 ;  /* 0x0000001322247211 */ /* 0x002fca00078008ff */
[----:B------:R-:W-:Y:S01]  /*19930*/  STL [R1+0x1664], R36 ;  /* 0x0016642401007387 */ /* 0x000fe20000100800 */
[----:B---3--:R-:W-:Y:S01]  /*19940*/  LEA.HI.X.SX32 R35, R26, R0, 0x1, P6 ;  /* 0x000000001a237211 */ /* 0x008fe200030f0eff */
[----:B------:R-:W-:Y:S01]  /*19950*/  IMAD R26, R44, 0x2, R22 ;  /* 0x000000022c1a7824 */ /* 0x000fe200078e0216 */
[----:B------:R-:W-:-:S03]  /*19960*/  LEA R85, P6, R4, R19, 0x1 ;  /* 0x0000001304557211 */ /* 0x000fc600078c08ff */
[----:B------:R1:W-:Y:S01]  /*19970*/  STL [R1+0x165c], R35 ;  /* 0x00165c2301007387 */ /* 0x0003e20000100800 */
[-C--:B------:R-:W-:Y:S01]  /*19980*/  LEA.HI.X.SX32 R83, R4, R0.reuse, 0x1, P6 ;  /* 0x0000000004537211 */ /* 0x080fe200030f0eff */
[----:B------:R-:W-:Y:S02]  /*19990*/  IMAD R4, R46, 0x2, R26 ;  /* 0x000000022e047824 */ /* 0x000fe400078e021a */
[----:B------:R-:W-:Y:S01]  /*199a0*/  STL [R1+0x1660], R85 ;  /* 0x0016605501007387 */ /* 0x000fe20000100800 */
[----:B-1----:R-:W-:Y:S02]  /*199b0*/  LEA.HI.X.SX32 R35, R34, R0, 0x1, P0 ;  /* 0x0000000022237211 */ /* 0x002fe400000f0eff */
[----:B------:R-:W-:-:S03]  /*199c0*/  LEA R34, P0, R33, R19, 0x1 ;  /* 0x0000001321227211 */ /* 0x000fc600078008ff */
[----:B------:R-:W-:Y:S01]  /*199d0*/  STL [R1+0x574], R35 ;  /* 0x0005742301007387 */ /* 0x000fe20000100800 */
[----:B------:R-:W-:-:S03]  /*199e0*/  LEA.HI.X.SX32 R33, R33, R0, 0x1, P0 ;  /* 0x0000000021217211 */ /* 0x000fc600000f0eff */
[----:B------:R1:W-:Y:S02]  /*199f0*/  STL [R1+0x1658], R34 ;  /* 0x0016582201007387 */ /* 0x0003e40000100800 */
[----:B-1----:R-:W-:-:S05]  /*19a00*/  LEA R34, P6, R25, R19, 0x1 ;  /* 0x0000001319227211 */ /* 0x002fca00078c08ff */
        /* <DEDUP_REMOVED lines=15> */
[----:B------:R-:W-:Y:S02]  /*19b00*/  LEA.HI.X.SX32 R31, R31, R0, 0x1, P0 ;  /* 0x000000001f1f7211 */ /* 0x000fe400000f0eff */
[-C--:B------:R-:W-:Y:S01]  /*19b10*/  LEA R63, P0, R30, R19.reuse, 0x1 ;  /* 0x000000131e3f7211 */ /* 0x080fe200078008ff */
[----:B------:R1:W-:Y:S02]  /*19b20*/  STL [R1+0x1640], R32 ;  /* 0x0016402001007387 */ /* 0x0003e40000100800 */
[----:B-1----:R-:W-:-:S05]  /*19b30*/  LEA R32, P6, R24, R19, 0x1 ;  /* 0x0000001318207211 */ /* 0x002fca00078c08ff */
[----:B------:R-:W-:Y:S04]  /*19b40*/  STL [R1+0x163c], R32 ;  /* 0x00163c2001007387 */ /* 0x000fe80000100800 */
[----:B------:R-:W-:Y:S04]  /*19b50*/  STL [R1+0x1638], R87 ;  /* 0x0016385701007387 */ /* 0x000fe80000100800 */
[----:B------:R1:W-:Y:S01]  /*19b60*/  STL [R1+0x580], R31 ;  /* 0x0005801f01007387 */ /* 0x0003e20000100800 */
[----:B------:R-:W-:Y:S02]  /*19b70*/  LEA.HI.X.SX32 R59, R30, R0, 0x1, P0 ;  /* 0x000000001e3b7211 */ /* 0x000fe400000f0eff */
[----:B------:R-:W-:-:S02]  /*19b80*/  LEA R30, P0, R29, R19, 0x1 ;  /* 0x000000131d1e7211 */ /* 0x000fc400078008ff */
[----:B-1----:R-:W-:Y:S01]  /*19b90*/  LEA.HI.X.SX32 R31, R24, R0, 0x1, P6 ;  /* 0x00000000181f7211 */ /* 0x002fe200030f0eff */
[----:B------:R-:W-:Y:S01]  /*19ba0*/  IMAD R24, R72, 0x2, R21 ;  /* 0x0000000248187824 */ /* 0x000fe200078e0215 */
[----:B------:R-:W-:-:S03]  /*19bb0*/  LEA R91, P6, R20, R19, 0x1 ;  /* 0x00000013145b7211 */ /* 0x000fc600078c08ff */
[----:B------:R-:W-:Y:S01]  /*19bc0*/  STL [R1+0x162c], R31 ;  /* 0x00162c1f01007387 */ /* 0x000fe20000100800 */
[----:B------:R-:W-:-:S03]  /*19bd0*/  LEA.HI.X.SX32 R35, R20, R0, 0x1, P6 ;  /* 0x0000000014237211 */ /* 0x000fc600030f0eff */
[----:B------:R1:W5:Y:S01]  /*19be0*/  LDL.LU R72, [R1+0x17e4] ;  /* 0x0017e40001487983 */ /* 0x0003620000300800 */
[----:B------:R-:W-:Y:S01]  /*19bf0*/  LEA.HI.X.SX32 R29, R29, R0, 0x1, P0 ;  /* 0x000000001d1d7211 */ /* 0x000fe200000f0eff */
[----:B------:R-:W-:Y:S02]  /*19c00*/  IMAD R20, R70, 0x2, R24 ;  /* 0x0000000246147824 */ /* 0x000fe400078e0218 */
[----:B------:R-:W-:Y:S04]  /*19c10*/  STL [R1+0x1634], R63 ;  /* 0x0016343f01007387 */ /* 0x000fe80000100800 */
[----:B------:R-:W-:Y:S04]  /*19c20*/  STL [R1+0x1630], R91 ;  /* 0x0016305b01007387 */ /* 0x000fe80000100800 */
[----:B------:R3:W-:Y:S04]  /*19c30*/  STL [R1+0x1628], R30 ;  /* 0x0016281e01007387 */ /* 0x0007e80000100800 */
[----:B------:R-:W-:Y:S01]  /*19c40*/  STL [R1+0x584], R59 ;  /* 0x0005843b01007387 */ /* 0x000fe20000100800 */
[----:B------:R-:W-:-:S03]  /*19c50*/  LEA R55, P0, R28, R19, 0x1 ;  /* 0x000000131c377211 */ /* 0x000fc600078008ff */
[----:B------:R1:W5:Y:S01]  /*19c60*/  LDL.LU R70, [R1+0x17e0] ;  /* 0x0017e00001467983 */ /* 0x0003620000300800 */
[----:B---3--:R-:W-:-:S05]  /*19c70*/  LEA R30, P6, R23, R19, 0x1 ;  /* 0x00000013171e7211 */ /* 0x008fca00078c08ff */
[----:B------:R-:W-:Y:S04]  /*19c80*/  STL [R1+0x1624], R30 ;  /* 0x0016241e01007387 */ /* 0x000fe80000100800 */
[----:B------:R-:W-:Y:S04]  /*19c90*/  STL [R1+0x1620], R35 ;  /* 0x0016202301007387 */ /* 0x000fe80000100800 */
[----:B------:R3:W-:Y:S01]  /*19ca0*/  STL [R1+0x588], R29 ;  /* 0x0005881d01007387 */ /* 0x0007e20000100800 */
[----:B------:R-:W-:Y:S02]  /*19cb0*/  LEA.HI.X.SX32 R57, R28, R0, 0x1, P0 ;  /* 0x000000001c397211 */ /* 0x000fe400000f0eff */
[----:B------:R-:W-:-:S02]  /*19cc0*/  LEA R28, P0, R27, R19, 0x1 ;  /* 0x000000131b1c7211 */ /* 0x000fc400078008ff */
[-C--:B---3--:R-:W-:Y:S02]  /*19cd0*/  LEA.HI.X.SX32 R29, R23, R0.reuse, 0x1, P6 ;  /* 0x00000000171d7211 */ /* 0x088fe400030f0eff */
[----:B------:R-:W-:Y:S01]  /*19ce0*/  LEA R30, P6, R6, R19, 0x1 ;  /* 0x00000013061e7211 */ /* 0x000fe200078c08ff */
[----:B------:R-:W-:Y:S02]  /*19cf0*/  IMAD R23, R68, 0x2, R20 ;  /* 0x0000000244177824 */ /* 0x000fe400078e0214 */
[----:B------:R-:W-:Y:S01]  /*19d00*/  STL [R1+0x1614], R29 ;  /* 0x0016141d01007387 */ /* 0x000fe20000100800 */
[----:B------:R-:W-:-:S03]  /*19d10*/  LEA.HI.X.SX32 R31, R6, R0, 0x1, P6 ;  /* 0x00000000061f7211 */ /* 0x000fc600030f0eff */
[----:B------:R1:W5:Y:S04]  /*19d20*/  LDL.LU R68, [R1+0x17dc] ;  /* 0x0017dc0001447983 */ /* 0x0003680000300800 */
[----:B------:R-:W-:Y:S04]  /*19d30*/  STL [R1+0x161c], R55 ;  /* 0x00161c3701007387 */ /* 0x000fe80000100800 */
[----:B------:R-:W-:Y:S01]  /*19d40*/  STL [R1+0x1618], R30 ;  /* 0x0016181e01007387 */ /* 0x000fe20000100800 */
[----:B------:R-:W-:-:S03]  /*19d50*/  LEA.HI.X.SX32 R27, R27, R0, 0x1, P0 ;  /* 0x000000001b1b7211 */ /* 0x000fc600000f0eff */
[----:B------:R3:W-:Y:S01]  /*19d60*/  STL [R1+0x1610], R28 ;  /* 0x0016101c01007387 */ /* 0x0007e20000100800 */
[----:B------:R-:W-:-:S03]  /*19d70*/  IMAD R6, R66, 0x2, R23 ;  /* 0x0000000242067824 */ /* 0x000fc600078e0217 */
        /* <DEDUP_REMOVED lines=43> */
[----:B---3--:R-:W-:Y:S01]  /*1a030*/  LEA R24, P6, R6, R19, 0x1 ;  /* 0x0000001306187211 */ /* 0x008fe200078c08ff */
[----:B------:R-:W3:Y:S04]  /*1a040*/  S2R R53, SR_TID.X ;  /* 0x0000000000357919 */ /* 0x000ee80000002100 */
[----:B------:R-:W-:Y:S04]  /*1a050*/  STL [R1+0x15dc], R24 ;  /* 0x0015dc1801007387 */ /* 0x000fe80000100800 */
[----:B------:R-:W-:Y:S04]  /*1a060*/  STL [R1+0x15d8], R33 ;  /* 0x0015d82101007387 */ /* 0x000fe80000100800 */
[----:B------:R0:W-:Y:S01]  /*1a070*/  STL [R1+0x5a0], R23 ;  /* 0x0005a01701007387 */ /* 0x0001e20000100800 */
[----:B------:R-:W-:-:S02]  /*1a080*/  LEA.HI.X.SX32 R47, R22, R0, 0x1, P0 ;  /* 0x00000000162f7211 */ /* 0x000fc400000f0eff */
[-C--:B------:R-:W-:Y:S02]  /*1a090*/  LEA R22, P0, R21, R19.reuse, 0x1 ;  /* 0x0000001315167211 */ /* 0x080fe400078008ff */
[----:B0-----:R-:W-:Y:S01]  /*1a0a0*/  LEA.HI.X.SX32 R23, R6, R0, 0x1, P6 ;  /* 0x0000000006177211 */ /* 0x001fe200030f0eff */
[----:B------:R-:W-:Y:S01]  /*1a0b0*/  IMAD R6, R52, 0x2, R20 ;  /* 0x0000000234067824 */ /* 0x000fe200078e0214 */
[----:B------:R-:W-:-:S03]  /*1a0c0*/  LEA R26, P6, R4, R19, 0x1 ;  /* 0x00000013041a7211 */ /* 0x000fc600078c08ff */
[----:B------:R-:W-:Y:S01]  /*1a0d0*/  STL [R1+0x15cc], R23 ;  /* 0x0015cc1701007387 */ /* 0x000fe20000100800 */
[-C--:B------:R-:W-:Y:S01]  /*1a0e0*/  LEA.HI.X.SX32 R27, R4, R0.reuse, 0x1, P6 ;  /* 0x00000000041b7211 */ /* 0x080fe200030f0eff */
[----:B------:R-:W-:Y:S02]  /*1a0f0*/  IMAD R4, R10, 0x2, R6 ;  /* 0x000000020a047824 */ /* 0x000fe400078e0206 */
[----:B------:R1:W5:Y:S04]  /*1a100*/  LDL.LU R52, [R1+0x17c4] ;  /* 0x0017c40001347983 */ /* 0x0003680000300800 */
[----:B------:R-:W-:Y:S04]  /*1a110*/  STL [R1+0x15d4], R28 ;  /* 0x0015d41c01007387 */ /* 0x000fe80000100800 */
[----:B------:R-:W-:Y:S04]  /*1a120*/  STL [R1+0x15d0], R26 ;  /* 0x0015d01a01007387 */ /* 0x000fe80000100800 */
[----:B------:R0:W-:Y:S01]  /*1a130*/  STL [R1+0x15c8], R22 ;  /* 0x0015c81601007387 */ /* 0x0001e20000100800 */
[----:B------:R-:W1:Y:S01]  /*1a140*/  S2R R10, SR_TID.X ;  /* 0x00000000000a7919 */ /* 0x000e620000002100 */
[----:B------:R-:W-:-:S02]  /*1a150*/  LEA.HI.X.SX32 R21, R21, R0, 0x1, P0 ;  /* 0x0000000015157211 */ /* 0x000fc400000f0eff */
[-C--:B0-----:R-:W-:Y:S02]  /*1a160*/  LEA R22, P6, R20, R19.reuse, 0x1 ;  /* 0x0000001314167211 */ /* 0x081fe400078c08ff */
[-C--:B------:R-:W-:Y:S02]  /*1a170*/  LEA R49, P0, R6, R19.reuse, 0x1 ;  /* 0x0000001306317211 */ /* 0x080fe400078008ff */
[-C--:B------:R-:W-:Y:S02]  /*1a180*/  LEA.HI.X.SX32 R20, R20, R0.reuse, 0x1, P6 ;  /* 0x0000000014147211 */ /* 0x080fe400030f0eff */
[----:B------:R-:W-:Y:S01]  /*1a190*/  LEA R19, P6, R4, R19, 0x1 ;  /* 0x0000001304137211 */ /* 0x000fe200078c08ff */
[----:B------:R-:W-:Y:S01]  /*1a1a0*/  STL [R1+0x5a4], R47 ;  /* 0x0005a42f01007387 */ /* 0x000fe20000100800 */
[-C--:B------:R-:W-:Y:S02]  /*1a1b0*/  LEA.HI.X.SX32 R50, R6, R0.reuse, 0x1, P0 ;  /* 0x0000000006327211 */ /* 0x080fe400000f0eff */
[----:B------:R-:W-:Y:S01]  /*1a1c0*/  LEA.HI.X.SX32 R0, R4, R0, 0x1, P6 ;  /* 0x0000000004007211 */ /* 0x000fe200030f0eff */
[----:B------:R-:W-:Y:S04]  /*1a1d0*/  STL [R1+0x15c4], R22 ;  /* 0x0015c41601007387 */ /* 0x000fe80000100800 */
[----:B------:R-:W-:Y:S04]  /*1a1e0*/  STL [R1+0x15c0], R27 ;  /* 0x0015c01b01007387 */ /* 0x000fe80000100800 */
[----:B------:R-:W-:Y:S04]  /*1a1f0*/  STL [R1+0x5a8], R21 ;  /* 0x0005a81501007387 */ /* 0x000fe80000100800 */
[----:B------:R-:W-:Y:S04]  /*1a200*/  STL [R1+0x5ac], R20 ;  /* 0x0005ac1401007387 */ /* 0x000fe80000100800 */
[----:B------:R-:W-:Y:S04]  /*1a210*/  STL [R1+0x15b8], R19 ;  /* 0x0015b81301007387 */ /* 0x000fe80000100800 */
[----:B------:R-:W-:Y:S01]  /*1a220*/  STL [R1+0x15bc], R49 ;  /* 0x0015bc3101007387 */ /* 0x000fe20000100800 */
[----:B------:R-:W-:-:S03]  /*1a230*/  VIADD R45, R9, 0x7f ;  /* 0x0000007f092d7836 */ /* 0x000fc60000000000 */
[----:B------:R0:W-:Y:S04]  /*1a240*/  STL [R1+0x15b4], R0 ;  /* 0x0015b40001007387 */ /* 0x0001e80000100800 */
[----:B------:R1:W-:Y:S01]  /*1a250*/  STL [R1+0x5b0], R50 ;  /* 0x0005b03201007387 */ /* 0x0003e20000100800 */
[----:B------:R-:W-:Y:S02]  /*1a260*/  ISETP.GT.AND P0, PT, R45, 0x7f, PT ;  /* 0x0000007f2d00780c */ /* 0x000fe40003f04270 */
[--C-:B---3--:R-:W-:Y:S02]  /*1a270*/  SHF.R.U32.HI R45, RZ, 0x6, R53.reuse ;  /* 0x00000006ff2d7819 */ /* 0x108fe40000011635 */
[----:B0-----:R-:W-:Y:S02]  /*1a280*/  LOP3.LUT R0, R53, 0x7f, RZ, 0xc0, !PT ;  /* 0x0000007f35007812 */ /* 0x001fe400078ec0ff */
[----:B------:R-:W-:-:S02]  /*1a290*/  SHF.R.S32.HI R4, RZ, 0x6, R53 ;  /* 0x00000006ff047819 */ /* 0x000fc40000011435 */
[C---:B------:R-:W-:Y:S01]  /*1a2a0*/  LOP3.LUT R19, R53.reuse, 0x40, RZ, 0xc0, !PT ;  /* 0x0000004035137812 */ /* 0x040fe200078ec0ff */
[----:B------:R-:W-:Y:S01]  /*1a2b0*/  IMAD.MOV.U32 R25, RZ, RZ, R5 ;  /* 0x000000ffff197224 */ /* 0x000fe200078e0005 */
[----:B------:R-:W-:Y:S01]  /*1a2c0*/  LOP3.LUT R53, R53, 0x3f, RZ, 0xc0, !PT ;  /* 0x0000003f35357812 */ /* 0x000fe200078ec0ff */
[----:B------:R-:W-:Y:S02]  /*1a2d0*/  IMAD R5, R0, UR9, RZ ;  /* 0x0000000900057c24 */ /* 0x000fe4000f8e02ff */
[----:B------:R-:W-:Y:S01]  /*1a2e0*/  IMAD.MOV.U32 R24, RZ, RZ, R2 ;  /* 0x000000ffff187224 */ /* 0x000fe200078e0002 */
[----:B------:R-:W-:Y:S01]  /*1a2f0*/  SGXT R2, R4, 0x1 ;  /* 0x000000010402781a */ /* 0x000fe20000000200 */
[----:B------:R-:W-:Y:S01]  /*1a300*/  IMAD.SHL.U32 R4, R53, 0x2, RZ ;  /* 0x0000000235047824 */ /* 0x000fe200078e00ff */
[----:B-1----:R-:W-:Y:S02]  /*1a310*/  SHF.R.U32.HI R10, RZ, 0x6, R10 ;  /* 0x00000006ff0a7819 */ /* 0x002fe4000001160a */
[----:B------:R-:W-:-:S02]  /*1a320*/  SGXT.U32 R45, R45, 0x1 ;  /* 0x000000012d2d781a */ /* 0x000fc40000000000 */
[----:B------:R-:W-:Y:S01]  /*1a330*/  LEA R6, P6, R5, UR26, 0x1 ;  /* 0x0000001a05067c11 */ /* 0x000fe2000f8c08ff */
[----:B------:R-:W-:Y:S01]  /*1a340*/  @!P2 IMAD.MOV R25, RZ, RZ, -R25 ;  /* 0x000000ffff19a224 */ /* 0x000fe200078e0a19 */
[----:B------:R-:W-:Y:S01]  /*1a350*/  LOP3.LUT R2, R4, 0x90, R2, 0x78, !PT ;  /* 0x0000009004027812 */ /* 0x000fe200078e7802 */
[----:B------:R-:W-:Y:S01]  /*1a360*/  @!P1 IMAD.MOV R24, RZ, RZ, -R24 ;  /* 0x000000ffff189224 */ /* 0x000fe200078e0a18 */
[----:B------:R-:W-:Y:S01]  /*1a370*/  SGXT.U32 R10, R10, 0x1 ;  /* 0x000000010a0a781a */ /* 0x000fe20000000000 */
[----:B------:R-:W-:Y:S01]  /*1a380*/  IMAD R4, R19, 0x200, R4 ;  /* 0x0000020013047824 */ /* 0x000fe200078e0204 */
[----:B------:R-:W-:Y:S02]  /*1a390*/  ISETP.LT.AND P2, PT, R45, R9, P0 ;  /* 0x000000092d00720c */ /* 0x000fe40000741270 */
[----:B------:R-:W-:Y:S02]  /*1a3a0*/  ISETP.NE.U32.AND P1, PT, R0, RZ, PT ;  /* 0x000000ff0000720c */ /* 0x000fe40003f25070 */
[----:B------:R-:W-:Y:S01]  /*1a3b0*/  LEA.HI.X.SX32 R5, R5, UR27, 0x1, P6 ;  /* 0x0000001b05057c11 */ /* 0x000fe2000b0f0eff */
[----:B------:R-:W0:Y:S01]  /*1a3c0*/  LDCU.64 UR16, c[0x0][0x358] ;  /* 0x00006b00ff1077ac */ /* 0x000e220008000a00 */
[----:B------:R-:W-:Y:S01]  /*1a3d0*/  UIADD3 UR77, UPT, UPT, UR5, 0x48000, URZ ;  /* 0x00048000054d7890 */ /* 0x000fe2000fffe0ff */
[----:B------:R-:W-:Y:S01]  /*1a3e0*/  UMOV UR10, 0x1 ;  /* 0x00000001000a7882 */ /* 0x000fe20000000000 */
[----:B--2-4-:R-:W-:Y:S10]  /*1a3f0*/  BRA.U UP0, `(.L_x_5) ;  /* 0x0000000100187547 */ /* 0x014ff4000b800000 */
[----:B------:R-:W-:Y:S01]  /*1a400*/  ELECT P6, URZ, PT ;  /* 0x0000000000ff782f */ /* 0x000fe200038c0000 */
[----:B------:R-:W-:Y:S01]  /*1a410*/  IMAD.MOV.U32 R19, RZ, RZ, 0x1 ;  /* 0x00000001ff137424 */ /* 0x000fe200078e00ff */
[----:B------:R-:W-:Y:S01]  /*1a420*/  UMOV UR7, 0x40 ;  /* 0x0000004000077882 */ /* 0x000fe20000000000 */
[----:B------:R-:W-:Y:S01]  /*1a430*/  UVIRTCOUNT.DEALLOC.SMPOOL 0x80 ;  /* 0x000000800000784c */ /* 0x000fe20000000000 */
[----:B------:R-:W-:-:S09]  /*1a440*/  ULEA UR7, UR6, UR7, 0x18 ;  /* 0x0000000706077291 */ /* 0x000fd2000f8ec0ff */
[----:B------:R1:W-:Y:S03]  /*1a450*/  @P6 STS.U8 [UR7], R19 ;  /* 0x00000013ff006988 */ /* 0x0003e60008000007 */
.L_x_5:
[----:B------:R-:W2:Y:S04]  /*1a460*/  LDL R21, [R1+0x488] ;  /* 0x0004880001157983 */ /* 0x000ea80000100800 */
[----:B------:R-:W2:Y:S01]  /*1a470*/  LDL R20, [R1+0x48c] ;  /* 0x00048c0001147983 */ /* 0x000ea20000100800 */
[----:B------:R-:W-:Y:S01]  /*1a480*/  UIADD3 UR6, UPT, UPT, UR4, UR11, URZ ;  /* 0x0000000b04067290 */ /* 0x000fe2000fffe0ff */
[----:B------:R-:W-:Y:S01]  /*1a490*/  IMAD.MOV.U32 R23, RZ, RZ, R11 ;  /* 0x000000ffff177224 */ /* 0x000fe200078e000b */
[----:B------:R-:W-:Y:S01]  /*1a4a0*/  VOTEU.ALL UP1, P1 ;  /* 0x0000000000ff7886 */ /* 0x000fe20000820000 */
[----:B------:R-:W-:Y:S01]  /*1a4b0*/  VOTEU.ALL UP2, P1 ;  /* 0x0000000000ff7886 */ /* 0x000fe20000840000 */
[----:B------:R3:W-:Y:S01]  /*1a4c0*/  STL [R1+0x1ec0], R91 ;  /* 0x001ec05b01007387 */ /* 0x0007e20000100800 */
[----:B------:R-:W-:Y:S01]  /*1a4d0*/  @!P5 IMAD.MOV R23, RZ, RZ, -R23 ;  /* 0x000000ffff17d224 */ /* 0x000fe200078e0a17 */
[----:B------:R-:W-:Y:S01]  /*1a4e0*/  PRMT R0, RZ, 0x7610, R0 ;  /* 0x00007610ff007816 */ /* 0x000fe20000000000 */
[----:B------:R-:W4:Y:S01]  /*1a4f0*/  LDCU UR42, c[0x0][0x3b0] ;  /* 0x00007600ff2a77ac */ /* 0x000f220008000800 */
[----:B------:R-:W-:-:S04]  /*1a500*/  @!UP1 UIADD3 UR22, UPT, UPT, -UR10, 0x100000, URZ ;  /* 0x001000000a169890 */ /* 0x000fc8000fffe1ff */
[----:B------:R-:W-:Y:S02]  /*1a510*/  @!UP1 USHF.L.U32 UR23, UR22, 0xb, URZ ;  /* 0x0000000b16179899 */ /* 0x000fe400080006ff */
[----:B------:R-:W-:Y:S01]  /*1a520*/  @!UP1 USHF.L.U32 UR22, UR22, 0x1, URZ ;  /* 0x0000000116169899 */ /* 0x000fe200080006ff */
[----:B------:R-:W-:Y:S01]  /*1a530*/  STTM.x64 tmem[UR6], RZ ;  /* 0x000000ff000079ed */ /* 0x000fe20008340006 */
[----:B------:R-:W-:Y:S01]  /*1a540*/  STTM.x64 tmem[UR6+0x40], RZ ;  /* 0x000040ff000079ed */ /* 0x000fe20008340006 */
[----:B------:R-:W-:Y:S01]  /*1a550*/  STTM.x64 tmem[UR6+0x80], RZ ;  /* 0x000080ff000079ed */ /* 0x000fe20008340006 */
[----:B------:R-:W-:Y:S01]  /*1a560*/  STTM.x64 tmem[UR6+0xc0], RZ ;  /* 0x0000c0ff000079ed */ /* 0x000fe20008340006 */
[----:B------:R-:W1:Y:S02]  /*1a570*/  FENCE.VIEW.ASYNC.T ;  /* 0x00000000000073c6 */ /* 0x000e640000000200 */
[----:B-1----:R-:W-:Y:S01]  /*1a580*/  BAR.SYNC.DEFER_BLOCKING 0x0 ;  /* 0x0000000000007b1d */ /* 0x002fe20000010000 */
[----:B---3--:R-:W-:-:S02]  /*1a590*/  PRMT R91, RZ, 0x7610, R91 ;  /* 0x00007610ff5b7816 */ /* 0x008fc4000000005b */
[----:B------:R-:W-:Y:S02]  /*1a5a0*/  PRMT R45, RZ, 0x7610, R45 ;  /* 0x00007610ff2d7816 */ /* 0x000fe4000000002d */
[----:B------:R-:W-:Y:S01]  /*1a5b0*/  PRMT R46, RZ, 0x7610, R46 ;  /* 0x00007610ff2e7816 */ /* 0x000fe2000000002e */
[----:B------:R-:W1:Y:S01]  /*1a5c0*/  LDCU UR41, c[0x0][0x3b0] ;  /* 0x00007600ff2977ac */ /* 0x000e620008000800 */
[----:B------:R-:W-:Y:S01]  /*1a5d0*/  STL [R1+0x1ebc], R35 ;  /* 0x001ebc2301007387 */ /* 0x000fe20000100800 */
[----:B------:R-:W-:Y:S01]  /*1a5e0*/  PRMT R43, RZ, 0x7610, R43 ;  /* 0x00007610ff2b7816 */ /* 0x000fe2000000002b */
[----:B------:R-:W3:Y:S02]  /*1a5f0*/  LDCU UR40, c[0x0][0x3b0] ;  /* 0x00007600ff2877ac */ /* 0x000ee40008000800 */
[----:B------:R0:W-:Y:S01]  /*1a600*/  STL [R1+0x1eb8], R88 ;  /* 0x001eb85801007387 */ /* 0x0001e20000100800 */
[----:B------:R-:W-:Y:S01]  /*1a610*/  PRMT R53, RZ, 0x7610, R53 ;  /* 0x00007610ff357816 */ /* 0x000fe20000000035 */
[----:B------:R-:W1:Y:S02]  /*1a620*/  LDCU UR39, c[0x0][0x3b0] ;  /* 0x00007600ff2777ac */ /* 0x000e640008000800 */
[----:B------:R1:W-:Y:S01]  /*1a630*/  STL [R1+0x1eb4], R90 ;  /* 0x001eb45a01007387 */ /* 0x0003e20000100800 */
[----:B------:R-:W-:Y:S01]  /*1a640*/  PRMT R19, RZ, 0x7610, R19 ;  /* 0x00007610ff137816 */ /* 0x000fe20000000013 */
[----:B------:R-:W1:Y:S02]  /*1a650*/  LDCU UR38, c[0x0][0x3b0] ;  /* 0x00007600ff2677ac */ /* 0x000e640008000800 */
[----:B------:R1:W-:Y:S01]  /*1a660*/  STL [R1+0x1eb0], R92 ;  /* 0x001eb05c01007387 */ /* 0x0003e20000100800 */
[C---:B0-----:R-:W-:Y:S01]  /*1a670*/  LOP3.LUT R88, R10.reuse, 0x8, RZ, 0xfc, !PT ;  /* 0x000000080a587812 */ /* 0x041fe200078efcff */
[----:B------:R-:W0:Y:S02]  /*1a680*/  LDCU UR37, c[0x0][0x3b0] ;  /* 0x00007600ff2577ac */ /* 0x000e240008000800 */
[----:B------:R-:W0:Y:S02]  /*1a690*/  FENCE.VIEW.ASYNC.S ;  /* 0x00000000000073c6 */ /* 0x000e240000000000 */
[----:B0-----:R0:W0:Y:S02]  /*1a6a0*/  @!UP2 SYNCS.EXCH.64 URZ, [UR77], UR22 ;  /* 0x000000164dffa5b2 */ /* 0x0010240008000100 */
[----:B0-----:R-:W-:Y:S01]  /*1a6b0*/  BAR.SYNC.DEFER_BLOCKING 0x0 ;  /* 0x0000000000007b1d */ /* 0x001fe20000010000 */
[----:B------:R-:W-:-:S04]  /*1a6c0*/  LOP3.LUT R88, R10, 0x10, RZ, 0xfc, !PT ;  /* 0x000000100a587812 */ /* 0x000fc800078efcff */
[-C--:B------:R-:W-:Y:S01]  /*1a6d0*/  ISETP.LT.AND P6, PT, R88, R9.reuse, P0 ;  /* 0x000000095800720c */ /* 0x080fe200007c1270 */
[----:B------:R-:W0:Y:S01]  /*1a6e0*/  LDCU UR36, c[0x0][0x3b0] ;  /* 0x00007600ff2477ac */ /* 0x000e220008000800 */
[----:B------:R-:W0:Y:S01]  /*1a6f0*/  S2R R10, SR_TID.X ;  /* 0x00000000000a7919 */ /* 0x000e220000002100 */
[----:B------:R-:W-:Y:S01]  /*1a700*/  PRMT R35, RZ, 0x7610, R35 ;  /* 0x00007610ff237816 */ /* 0x000fe20000000023 */
[----:B------:R-:W0:Y:S01]  /*1a710*/  LDCU UR35, c[0x0][0x3b0] ;  /* 0x00007600ff2377ac */ /* 0x000e220008000800 */
[----:B------:R-:W-:Y:S01]  /*1a720*/  STL [R1+0x1eac], R30 ;  /* 0x001eac1e01007387 */ /* 0x000fe20000100800 */
[----:B-1----:R-:W-:Y:S01]  /*1a730*/  PRMT R90, RZ, 0x7610, R90 ;  /* 0x00007610ff5a7816 */ /* 0x002fe2000000005a */
[----:B------:R-:W1:Y:S02]  /*1a740*/  LDCU UR34, c[0x0][0x3b0] ;  /* 0x00007600ff2277ac */ /* 0x000e640008000800 */
[----:B------:R-:W-:Y:S01]  /*1a750*/  STL [R1+0x1ea8], R31 ;  /* 0x001ea81f01007387 */ /* 0x000fe20000100800 */
[----:B------:R-:W-:Y:S01]  /*1a760*/  PRMT R92, RZ, 0x7610, R92 ;  /* 0x00007610ff5c7816 */ /* 0x000fe2000000005c */
[----:B------:R-:W0:Y:S02]  /*1a770*/  LDCU UR33, c[0x0][0x3b0] ;  /* 0x00007600ff2177ac */ /* 0x000e240008000800 */
[----:B------:R-:W-:Y:S01]  /*1a780*/  STL [R1+0x1ea4], R93 ;  /* 0x001ea45d01007387 */ /* 0x000fe20000100800 */
[----:B------:R-:W-:Y:S01]  /*1a790*/  PRMT R48, RZ, 0x7610, R48 ;  /* 0x00007610ff307816 */ /* 0x000fe20000000030 */
[----:B------:R-:W0:Y:S02]  /*1a7a0*/  LDCU UR32, c[0x0][0x3b0] ;  /* 0x00007600ff2077ac */ /* 0x000e240008000800 */
[----:B------:R-:W-:Y:S01]  /*1a7b0*/  STL [R1+0x1ea0], R15 ;  /* 0x001ea00f01007387 */ /* 0x000fe20000100800 */
[----:B------:R-:W-:Y:S01]  /*1a7c0*/  PRMT R38, RZ, 0x7610, R38 ;  /* 0x00007610ff267816 */ /* 0x000fe20000000026 */
[----:B------:R-:W1:Y:S02]  /*1a7d0*/  LDCU UR31, c[0x0][0x3b0] ;  /* 0x00007600ff1f77ac */ /* 0x000e640008000800 */
        /* <DEDUP_REMOVED lines=8> */
[----:B------:R-:W1:Y:S01]  /*1a860*/  LDCU UR28, c[0x0][0x3b0] ;  /* 0x00007600ff1c77ac */ /* 0x000e620008000800 */
[----:B0-----:R-:W-:Y:S01]  /*1a870*/  SHF.R.U32.HI R10, RZ, 0x6, R10 ;  /* 0x00000006ff0a7819 */ /* 0x001fe2000001160a */
[----:B------:R-:W-:Y:S01]  /*1a880*/  STL [R1+0x1e90], R33 ;  /* 0x001e902101007387 */ /* 0x000fe20000100800 */
[----:B------:R-:W-:Y:S01]  /*1a890*/  PRMT R22, RZ, 0x7610, R22 ;  /* 0x00007610ff167816 */ /* 0x000fe20000000016 */
[----:B------:R-:W-:Y:S01]  /*1a8a0*/  @!P3 IMAD.MOV R12, RZ, RZ, -R12 ;  /* 0x000000ffff0cb224 */ /* 0x000fe200078e0a0c */
[----:B------:R-:W-:Y:S01]  /*1a8b0*/  SGXT.U32 R10, R10, 0x1 ;  /* 0x000000010a0a781a */ /* 0x000fe20000000000 */
[----:B------:R-:W-:Y:S01]  /*1a8c0*/  STL [R1+0x1e8c], R26 ;  /* 0x001e8c1a01007387 */ /* 0x000fe20000100800 */
[----:B------:R-:W-:Y:S01]  /*1a8d0*/  PRMT R11, RZ, 0x7610, R11 ;  /* 0x00007610ff0b7816 */ /* 0x000fe2000000000b */
[----:B------:R-:W0:Y:S01]  /*1a8e0*/  LDCU UR27, c[0x0][0x3b0] ;  /* 0x00007600ff1b77ac */ /* 0x000e220008000800 */
[----:B------:R-:W-:Y:S01]  /*1a8f0*/  LOP3.LUT R10, R10, 0x8, RZ, 0xfc, !PT ;  /* 0x000000080a0a7812 */ /* 0x000fe200078efcff */
[----:B------:R-:W-:Y:S01]  /*1a900*/  STL [R1+0x1e88], R27 ;  /* 0x001e881b01007387 */ /* 0x000fe20000100800 */
[----:B------:R-:W-:Y:S01]  /*1a910*/  PRMT R29, RZ, 0x7610, R29 ;  /* 0x00007610ff1d7816 */ /* 0x000fe2000000001d */
[----:B------:R-:W0:Y:S01]  /*1a920*/  LDCU UR26, c[0x0][0x3b0] ;  /* 0x00007600ff1a77ac */ /* 0x000e220008000800 */
[----:B------:R-:W-:Y:S01]  /*1a930*/  ISETP.LT.AND P5, PT, R10, R9, P0 ;  /* 0x000000090a00720c */ /* 0x000fe200007a1270 */
[----:B------:R-:W-:Y:S01]  /*1a940*/  STL [R1+0x1e84], R16 ;  /* 0x001e841001007387 */ /* 0x000fe20000100800 */
[----:B------:R-:W0:Y:S01]  /*1a950*/  LDCU UR25, c[0x0][0x3b0] ;  /* 0x00007600ff1977ac */ /* 0x000e220008000800 */
[----:B------:R-:W0:Y:S01]  /*1a960*/  S2R R10, SR_TID.X ;  /* 0x00000000000a7919 */ /* 0x000e220000002100 */
[----:B------:R-:W0:Y:S01]  /*1a970*/  LDCU UR23, c[0x0][0x3b0] ;  /* 0x00007600ff1777ac */ /* 0x000e220008000800 */
[----:B------:R-:W-:Y:S01]  /*1a980*/  STL [R1+0x1e80], R17 ;  /* 0x001e801101007387 */ /* 0x000fe20000100800 */
[----:B------:R-:W0:Y:S03]  /*1a990*/  LDCU UR24, c[0x0][0x3b0] ;  /* 0x00007600ff1877ac */ /* 0x000e260008000800 */
        /* <DEDUP_REMOVED lines=13> */
[----:B------:R-:W0:Y:S01]  /*1aa70*/  LDCU UR67, c[0x0][0x3b0] ;  /* 0x00007600ff4377ac */ /* 0x000e220008000800 */
[----:B------:R-:W0:Y:S02]  /*1aa80*/  LDCU UR74, c[0x0][0x3b0] ;  /* 0x00007600ff4a77ac */ /* 0x000e240008000800 */
[----:B------:R-:W-:Y:S01]  /*1aa90*/  STL [R1+0x1d90], R58 ;  /* 0x001d903a01007387 */ /* 0x000fe20000100800 */
[----:B------:R-:W0:Y:S03]  /*1aaa0*/  LDCU UR72, c[0x0][0x3b0] ;  /* 0x00007600ff4877ac */ /* 0x000e260008000800 */
[----:B------:R-:W-:Y:S01]  /*1aab0*/  STL [R1+0x1cc8], R8 ;  /* 0x001cc80801007387 */ /* 0x000fe20000100800 */
[----:B------:R-:W0:Y:S03]  /*1aac0*/  LDCU UR70, c[0x0][0x3b0] ;  /* 0x00007600ff4677ac */ /* 0x000e260008000800 */
[----:B------:R-:W-:Y:S01]  /*1aad0*/  STL [R1+0x1cc4], R7 ;  /* 0x001cc40701007387 */ /* 0x000fe20000100800 */
[----:B------:R-:W0:Y:S01]  /*1aae0*/  LDCU UR68, c[0x0][0x3b0] ;  /* 0x00007600ff4477ac */ /* 0x000e220008000800 */
        /* <DEDUP_REMOVED lines=24> */
[----:B--2---:R-:W2:Y:S01]  /*1ac70*/  @P2 LDG.E.U16 R91, desc[UR16][R20.64] ;  /* 0x00000010145b2981 */ /* 0x004ea2000c1e1500 */
[----:B------:R-:W-:-:S02]  /*1ac80*/  PRMT R9, RZ, 0x7610, R9 ;  /* 0x00007610ff097816 */ /* 0x000fc40000000009 */
[----:B0-----:R-:W-:Y:S01]  /*1ac90*/  SHF.R.U32.HI R10, RZ, 0x6, R10 ;  /* 0x00000006ff0a7819 */ /* 0x001fe2000001160a */
[----:B------:R-:W-:Y:S03]  /*1aca0*/  STL [R1+0x1cc0], R2 ;  /* 0x001cc00201007387 */ /* 0x000fe60000100800 */
[----:B------:R-:W-:Y:S01]  /*1acb0*/  SGXT.U32 R10, R10, 0x1 ;  /* 0x000000010a0a781a */ /* 0x000fe20000000000 */
[----:B------:R-:W-:Y:S04]  /*1acc0*/  STL [R1+0x1cbc], R4 ;  /* 0x001cbc0401007387 */ /* 0x000fe80000100800 */
[----:B------:R-:W3:Y:S04]  /*1acd0*/  LDL R88, [R1+0x50c] ;  /* 0x00050c0001587983 */ /* 0x000ee80000100800 */
[----:B------:R-:W3:Y:S04]  /*1ace0*/  LDL R20, [R1+0x4a8] ;  /* 0x0004a80001147983 */ /* 0x000ee80000100800 */
[----:B------:R-:W3:Y:S04]  /*1acf0*/  LDL R21, [R1+0x4ac] ;  /* 0x0004ac0001157983 */ /* 0x000ee80000100800 */
[----:B--2---:R-:W-:Y:S04]  /*1ad00*/  STL [R1+0x1058], R91 ;  /* 0x0010585b01007387 */ /* 0x004fe80000100800 */
[----:B------:R0:W-:Y:S02]  /*1ad10*/  STL.S16 [R1+0x1054], R9 ;  /* 0x0010540901007387 */ /* 0x0001e40000100600 */
[----:B0-----:R-:W0:Y:S01]  /*1ad20*/  LDC R9, c[0x0][0x3a0] ;  /* 0x0000e800ff097b82 */ /* 0x001e220000000800 */
[----:B------:R-:W-:-:S04]  /*1ad30*/  LOP3.LUT R91, R10, 0x18, RZ, 0xfc, !PT ;  /* 0x000000180a5b7812 */ /* 0x000fc800078efcff */
[----:B0-----:R-:W-:Y:S02]  /*1ad40*/  ISETP.LT.AND P2, PT, R91, R9, P0 ;  /* 0x000000095b00720c */ /* 0x001fe40000741270 */
[----:B------:R-:W2:Y:S04]  /*1ad50*/  LDL.LU R91, [R1+0x1ec0] ;  /* 0x001ec000015b7983 */ /* 0x000ea80000300800 */
[----:B------:R-:W2:Y:S01]  /*1ad60*/  LDL R9, [R1+0x1054] ;  /* 0x0010540001097983 */ /* 0x000ea20000100800 */
[----:B---3--:R-:W-:-:S04]  /*1ad70*/  @P5 LOP3.LUT R21, R21, R20, RZ, 0x3c, !PT ;  /* 0x0000001415155212 */ /* 0x008fc800078e3cff */
[----:B------:R-:W-:-:S04]  /*1ad80*/  @P5 LOP3.LUT R20, R21, R20, RZ, 0x3c, !PT ;  /* 0x0000001415145212 */ /* 0x000fc800078e3cff */
[----:B------:R-:W-:-:S05]  /*1ad90*/  @P5 LOP3.LUT R21, R21, R20, RZ, 0x3c, !PT ;  /* 0x0000001415155212 */ /* 0x000fca00078e3cff */
[----:B--2---:R-:W2:Y:S04]  /*1ada0*/  @P5 LDG.E.U16 R9, desc[UR16][R20.64] ;  /* 0x0000001014095981 */ /* 0x004ea8000c1e1500 */
[----:B--2---:R0:W-:Y:S04]  /*1adb0*/  @P5 STL [R1+0x1054], R9 ;  /* 0x0010540901005387 */ /* 0x0041e80000100800 */
[----:B------:R-:W2:Y:S04]  /*1adc0*/  LDL R20, [R1+0x4c8] ;  /* 0x0004c80001147983 */ /* 0x000ea80000100800 */
[----:B------:R-:W2:Y:S01]  /*1add0*/  LDL R21, [R1+0x4cc] ;  /* 0x0004cc0001157983 */ /* 0x000ea20000100800 */
[----:B0-----:R-:W0:Y:S01]  /*1ade0*/  LDC R9, c[0x0][0x3a0] ;  /* 0x0000e800ff097b82 */ /* 0x001e220000000800 */
[----:B------:R-:W-:-:S04]  /*1adf0*/  LOP3.LUT R10, R10, 0x20, RZ, 0xfc, !PT ;  /* 0x000000200a0a7812 */ /* 0x000fc800078efcff */
[----:B0-----:R-:W-:Y:S02]  /*1ae00*/  ISETP.LT.AND P5, PT, R10, R9, P0 ;  /* 0x000000090a00720c */ /* 0x001fe400007a1270 */
[----:B--2---:R-:W-:-:S04]  /*1ae10*/  @P6 LOP3.LUT R21, R21, R20, RZ, 0x3c, !PT ;  /* 0x0000001415156212 */ /* 0x004fc800078e3cff */
[----:B------:R-:W-:-:S04]  /*1ae20*/  @P6 LOP3.LUT R20, R21, R20, RZ, 0x3c, !PT ;  /* 0x0000001415146212 */ /* 0x000fc800078e3cff */
[----:B------:R-:W-:-:S05]  /*1ae30*/  @P6 LOP3.LUT R21, R21, R20, RZ, 0x3c, !PT ;  /* 0x0000001415156212 */ /* 0x000fca00078e3cff */
[----:B------:R-:W2:Y:S01]  /*1ae40*/  @P6 LDG.E.U16 R35, desc[UR16][R20.64] ;  /* 0x0000001014236981 */ /* 0x000ea2000c1e1500 */
[----:B------:R-:W0:Y:S03]  /*1ae50*/  S2R R10, SR_TID.X ;  /* 0x00000000000a7919 */ /* 0x000e260000002100 */
[----:B------:R-:W3:Y:S04]  /*1ae60*/  LDL R20, [R1+0x4e8] ;  /* 0x0004e80001147983 */ /* 0x000ee80000100800 */
[----:B------:R-:W3:Y:S01]  /*1ae70*/  LDL R21, [R1+0x4ec] ;  /* 0x0004ec0001157983 */ /* 0x000ee20000100800 */
[----:B------:R-:W-:Y:S02]  /*1ae80*/  PRMT R9, RZ, 0x7610, R9 ;  /* 0x00007610ff097816 */ /* 0x000fe40000000009 */
[----:B0-----:R-:W-:-:S04]  /*1ae90*/  SHF.R.U32.HI R10, RZ, 0x6, R10 ;  /* 0x00000006ff0a7819 */ /* 0x001fc8000001160a */
[----:B------:R-:W-:Y:S01]  /*1aea0*/  SGXT.U32 R10, R10, 0x1 ;  /* 0x000000010a0a781a */ /* 0x000fe20000000000 */
[----:B--2---:R0:W-:Y:S04]  /*1aeb0*/  STL [R1+0x1050], R35 ;  /* 0x0010502301007387 */ /* 0x0041e80000100800 */
[----:B------:R2:W-:Y:S01]  /*1aec0*/  STL.S16 [R1+0x104c], R9 ;  /* 0x00104c0901007387 */ /* 0x0005e20000100600 */
[C---:B0-----:R-:W-:Y:S02]  /*1aed0*/  LOP3.LUT R35, R10.reuse, 0x28, RZ, 0xfc, !PT ;  /* 0x000000280a237812 */ /* 0x041fe400078efcff */
[----:B------:R-:W-:Y:S02]  /*1aee0*/  LOP3.LUT R10, R10, 0x30, RZ, 0xfc, !PT ;  /* 0x000000300a0a7812 */ /* 0x000fe400078efcff */
[-C--:B---3--:R-:W-:Y:S01]  /*1aef0*/  @P2 LOP3.LUT R21, R21, R20.reuse, RZ, 0x3c, !PT ;  /* 0x0000001415152212 */ /* 0x088fe200078e3cff */
[----:B--2---:R-:W0:Y:S03]  /*1af00*/  LDC R9, c[0x0][0x3a0] ;  /* 0x0000e800ff097b82 */ /* 0x004e260000000800 */
[----:B------:R-:W2:Y:S01]  /*1af10*/  LDL R10, [R1+0x104c] ;  /* 0x00104c00010a7983 */ /* 0x000ea20000100800 */
[----:B------:R-:W-:-:S04]  /*1af20*/  @P2 LOP3.LUT R20, R21, R20, RZ, 0x3c, !PT ;  /* 0x0000001415142212 */ /* 0x000fc800078e3cff */
[----:B------:R-:W-:-:S05]  /*1af30*/  @P2 LOP3.LUT R21, R21, R20, RZ, 0x3c, !PT ;  /* 0x0000001415152212 */ /* 0x000fca00078e3cff */
[----:B--2---:R-:W2:Y:S01]  /*1af40*/  @P2 LDG.E.U16 R10, desc[UR16][R20.64] ;  /* 0x00000010140a2981 */ /* 0x004ea2000c1e1500 */
[----:B0-----:R-:W-:-:S03]  /*1af50*/  ISETP.LT.AND P6, PT, R35, R9, P0 ;  /* 0x000000092300720c */ /* 0x001fc600007c1270 */
[----:B------:R-:W3:Y:S01]  /*1af60*/  LDL.LU R35, [R1+0x1ebc] ;  /* 0x001ebc0001237983 */ /* 0x000ee20000300800 */
[----:B------:R-:W-:-:S03]  /*1af70*/  PRMT R58, RZ, 0x7610, R58 ;  /* 0x00007610ff3a7816 */ /* 0x000fc6000000003a */
[----:B--2---:R0:W-:Y:S04]  /*1af80*/  @P2 STL [R1+0x104c], R10 ;  /* 0x00104c0a01002387 */ /* 0x0041e80000100800 */
[----:B------:R-:W2:Y:S01]  /*1af90*/  LDL R21, [R1+0x508] ;  /* 0x0005080001157983 */ /* 0x000ea20000100800 */
[----:B0-----:R-:W0:Y:S02]  /*1afa0*/  S2R R10, SR_TID.X ;  /* 0x00000000000a7919 */ /* 0x001e240000002100 */
[----:B0-----:R-:W-:-:S04]  /*1afb0*/  SHF.R.U32.HI R10, RZ, 0x6, R10 ;  /* 0x00000006ff0a7819 */ /* 0x001fc8000001160a */
[----:B------:R-:W-:-:S04]  /*1afc0*/  SGXT.U32 R10, R10, 0x1 ;  /* 0x000000010a0a781a */ /* 0x000fc80000000000 */
[----:B------:R-:W-:-:S04]  /*1afd0*/  LOP3.LUT R20, R10, 0x30, RZ, 0xfc, !PT ;  /* 0x000000300a147812 */ /* 0x000fc800078efcff */
[----:B------:R-:W-:Y:S01]  /*1afe0*/  ISETP.LT.AND P2, PT, R20, R9, P0 ;  /* 0x000000091400720c */ /* 0x000fe20000741270 */
[----:B------:R-:W-:-:S05]  /*1aff0*/  @P5 IMAD.MOV.U32 R20, RZ, RZ, R88 ;  /* 0x000000ffff145224 */ /* 0x000fca00078e0058 */
[----:B--2---:R-:W2:Y:S01]  /*1b000*/  @P5 LDG.E.U16 R58, desc[UR16][R20.64] ;  /* 0x00000010143a5981 */ /* 0x004ea2000c1e1500 */
[----:B------:R-:W-:-:S03]  /*1b010*/  PRMT R9, RZ, 0x7610, R9 ;  /* 0x00007610ff097816 */ /* 0x000fc60000000009 */
[----:B------:R-:W3:Y:S04]  /*1b020*/  LDL R20, [R1+0x528] ;  /* 0x0005280001147983 */ /* 0x000ee80000100800 */
[----:B------:R-:W3:Y:S01]  /*1b030*/  LDL R21, [R1+0x52c] ;  /* 0x00052c0001157983 */ /* 0x000ee20000100800 */
[----:B------:R-:W-:-:S03]  /*1b040*/  LOP3.LUT R88, R10, 0x38, RZ, 0xfc, !PT ;  /* 0x000000380a587812 */ /* 0x000fc600078efcff */
[----:B--2---:R0:W-:Y:S04]  /*1b050*/  STL [R1+0x1048], R58 ;  /* 0x0010483a01007387 */ /* 0x0041e80000100800 */
[----:B0-----:R-:W2:Y:S04]  /*1b060*/  LDL R58, [R1+0x1640] ;  /* 0x00164000013a7983 */ /* 0x001ea80000100800 */
[----:B------:R0:W-:Y:S02]  /*1b070*/  STL.S16 [R1+0x1044], R9 ;  /* 0x0010440901007387 */ /* 0x0001e40000100600 */
[----:B0-----:R-:W0:Y:S02]  /*1b080*/  LDC R9, c[0x0][0x3a0] ;  /* 0x0000e800ff097b82 */ /* 0x001e240000000800 */
[----:B0-----:R-:W-:-:S02]  /*1b090*/  ISETP.LT.AND P5, PT, R88, R9, P0 ;  /* 0x000000095800720c */ /* 0x001fc400007a1270 */
        /* <DEDUP_REMOVED lines=10> */
[----:B------:R-:W-:-:S02]  /*1b140*/  LOP3.LUT R10, R10, 0x40, RZ, 0xfc, !PT ;  /* 0x000000400a0a7812 */ /* 0x000fc400078efcff */
[----:B--2---:R-:W-:-:S04]  /*1b150*/  @P2 LOP3.LUT R21, R21, R20, RZ, 0x3c, !PT ;  /* 0x0000001415152212 */ /* 0x004fc800078e3cff */
[----:B------:R-:W-:-:S04]  /*1b160*/  @P2 LOP3.LUT R20, R21, R20, RZ, 0x3c, !PT ;  /* 0x0000001415142212 */ /* 0x000fc800078e3cff */
[----:B------:R-:W-:-:S05]  /*1b170*/  @P2 LOP3.LUT R21, R21, R20, RZ, 0x3c, !PT ;  /* 0x0000001415152212 */ /* 0x000fca00078e3cff */
[----:B------:R-:W2:Y:S01]  /*1b180*/  @P2 LDG.E.U16 R90, desc[UR16][R20.64] ;  /* 0x00000010145a2981 */ /* 0x000ea2000c1e1500 */
[----:B0-----:R-:W-:Y:S02]  /*1b190*/  ISETP.LT.AND P6, PT, R10, R9, P0 ;  /* 0x000000090a00720c */ /* 0x001fe400007c1270 */
[----:B------:R-:W0:Y:S01]  /*1b1a0*/  S2R R10, SR_TID.X ;  /* 0x00000000000a7919 */ /* 0x000e220000002100 */
[----:B------:R-:W-:Y:S01]  /*1b1b0*/  PRMT R9, RZ, 0x7610, R9 ;  /* 0x00007610ff097816 */ /* 0x000fe20000000009 */
[----:B------:R-:W3:Y:S04]  /*1b1c0*/  LDL R20, [R1+0x560] ;  /* 0x0005600001147983 */ /* 0x000ee80000100800 */
[----:B------:R-:W3:Y:S01]  /*1b1d0*/  LDL R21, [R1+0x167c] ;  /* 0x00167c0001157983 */ /* 0x000ee20000100800 */
[----:B0-----:R-:W-:-:S04]  /*1b1e0*/  SHF.R.U32.HI R10, RZ, 0x6, R10 ;  /* 0x00000006ff0a7819 */ /* 0x001fc8000001160a */
[----:B------:R-:W-:Y:S01]  /*1b1f0*/  SGXT.U32 R10, R10, 0x1 ;  /* 0x000000010a0a781a */ /* 0x000fe20000000000 */
        /* <DEDUP_REMOVED lines=47> */
[----:B------:R-:W-:Y:S01]  /*1b4f0*/  @P5 IMAD.MOV.U32 R20, RZ, RZ, R58 ;  /* 0x000000ffff145224 */ /* 0x000fe200078e003a */
[----:B------:R-:W-:Y:S01]  /*1b500*/  PRMT R9, RZ, 0x7610, R9 ;  /* 0x00007610ff097816 */ /* 0x000fe20000000009 */
[----:B------:R-:W3:Y:S04]  /*1b510*/  LDL R58, [R1+0x494] ;  /* 0x00049400013a7983 */ /* 0x000ee80000100800 */
[----:B--2---:R-:W2:Y:S04]  /*1b520*/  @P5 LDG.E.U16 R30, desc[UR16][R20.64] ;  /* 0x00000010141e5981 */ /* 0x004ea8000c1e1500 */
        /* <DEDUP_REMOVED lines=16> */
[----:B------:R-:W-:Y:S01]  /*1b630*/  PRMT R31, RZ, 0x7610, R31 ;  /* 0x00007610ff1f7816 */ /* 0x000fe2000000001f */
        /* <DEDUP_REMOVED lines=380> */
[----:B------:R-:W3:Y:S04]  /*1ce00*/  LDL.LU R24, [R1+0x1e74] ;  /* 0x001e740001187983 */ /* 0x000ee80000300800 */
        /* <DEDUP_REMOVED lines=8> */
[----:B--2---:R-:W2:Y:S04]  /*1ce90*/  @P5 LDG.E.U16 R0, desc[UR16][R20.64] ;  /* 0x0000001014005981 */ /* 0x004ea8000c1e1500 */
[----:B------:R-:W3:Y:S04]  /*1cea0*/  LDL R20, [R1+0x57c] ;  /* 0x00057c0001147983 */ /* 0x000ee80000100800 */
[----:B------:R-:W3:Y:S01]  /*1ceb0*/  LDL R21, [R1+0x164c] ;  /* 0x00164c0001157983 */ /* 0x000ee20000100800 */
[----:B------:R-:W-:-:S03]  /*1cec0*/  PRMT R60, RZ, 0x7610, R60 ;  /* 0x00007610ff3c7816 */ /* 0x000fc6000000003c */
[----:B--2---:R0:W-:Y:S02]  /*1ced0*/  STL [R1+0xfb8], R0 ;  /* 0x000fb80001007387 */ /* 0x0041e40000100800 */
[----:B0-----:R-:W-:Y:S02]  /*1cee0*/  LOP3.LUT R0, R10, 0x5c, RZ, 0xfc, !PT ;  /* 0x0000005c0a007812 */ /* 0x001fe400078efcff */
[----:B---3--:R-:W-:-:S04]  /*1cef0*/  @P6 LOP3.LUT R21, R21, R20, RZ, 0x3c, !PT ;  /* 0x0000001415156212 */ /* 0x008fc800078e3cff */
[C---:B------:R-:W-:Y:S02]  /*1cf00*/  @P6 LOP3.LUT R20, R21.reuse, R20, RZ, 0x3c, !PT ;  /* 0x0000001415146212 */ /* 0x040fe400078e3cff */
[----:B------:R-:W-:Y:S02]  /*1cf10*/  ISETP.LT.AND P5, PT, R0, R9, P0 ;  /* 0x000000090000720c */ /* 0x000fe400007a1270 */
[----:B------:R-:W-:-:S05]  /*1cf20*/  @P6 LOP3.LUT R21, R21, R20, RZ, 0x3c, !PT ;  /* 0x0000001415156212 */ /* 0x000fca00078e3cff */
[----:B------:R0:W2:Y:S02]  /*1cf30*/  @P6 LDG.E.U16 R60, desc[UR16][R20.64] ;  /* 0x00000010143c6981 */ /* 0x0000a4000c1e1500 */
[----:B0-----:R-:W-:Y:S02]  /*1cf40*/  @P2 IMAD.MOV.U32 R20, RZ, RZ, R63 ;  /* 0x000000ffff142224 */ /* 0x001fe400078e003f */
[----:B------:R-:W-:-:S05]  /*1cf50*/  @P2 IMAD.MOV.U32 R21, RZ, RZ, R59 ;  /* 0x000000ffff152224 */ /* 0x000fca00078e003b */
[----:B------:R0:W3:Y:S02]  /*1cf60*/  @P2 LDG.E.U16 R45, desc[UR16][R20.64] ;  /* 0x00000010142d2981 */ /* 0x0000e4000c1e1500 */
[----:B0-----:R-:W-:Y:S02]  /*1cf70*/  @P5 IMAD.MOV.U32 R20, RZ, RZ, R55 ;  /* 0x000000ffff145224 */ /* 0x001fe400078e0037 */
[----:B------:R-:W-:-:S05]  /*1cf80*/  @P5 IMAD.MOV.U32 R21, RZ, RZ, R57 ;  /* 0x000000ffff155224 */ /* 0x000fca00078e0039 */
[----:B------:R0:W2:Y:S01]  /*1cf90*/  @P5 LDG.E.U16 R46, desc[UR16][R20.64] ;  /* 0x00000010142e5981 */ /* 0x0000a2000c1e1500 */
[----:B------:R-:W-:-:S04]  /*1cfa0*/  LOP3.LUT R58, R10, 0x64, RZ, 0xfc, !PT ;  /* 0x000000640a3a7812 */ /* 0x000fc800078efcff */
[----:B------:R-:W-:-:S13]  /*1cfb0*/  ISETP.LT.AND P6, PT, R58, R9, P0 ;  /* 0x000000093a00720c */ /* 0x000fda00007c1270 */
[----:B0-----:R-:W-:Y:S02]  /*1cfc0*/  @P6 IMAD.MOV.U32 R20, RZ, RZ, R44 ;  /* 0x000000ffff146224 */ /* 0x001fe400078e002c */
[----:B------:R-:W-:-:S05]  /*1cfd0*/  @P6 IMAD.MOV.U32 R21, RZ, RZ, R51 ;  /* 0x000000ffff156224 */ /* 0x000fca00078e0033 */
[----:B------:R0:W4:Y:S04]  /*1cfe0*/  @P6 LDG.E.U16 R43, desc[UR16][R20.64] ;  /* 0x00000010142b6981 */ /* 0x000128000c1e1500 */
[----:B---3--:R3:W-:Y:S02]  /*1cff0*/  STL [R1+0xfb0], R45 ;  /* 0x000fb02d01007387 */ /* 0x0087e40000100800 */
[----:B---3--:R-:W-:-:S04]  /*1d000*/  LOP3.LUT R45, R10, 0x74, RZ, 0xfc, !PT ;  /* 0x000000740a2d7812 */ /* 0x008fc800078efcff */
[-C--:B------:R-:W-:Y:S01]  /*1d010*/  ISETP.LT.AND P5, PT, R45, R9.reuse, P0 ;  /* 0x000000092d00720c */ /* 0x080fe200007a1270 */
[----:B--2---:R2:W-:Y:S04]  /*1d020*/  STL [R1+0xfa8], R46 ;  /* 0x000fa82e01007387 */ /* 0x0045e80000100800 */
[----:B------:R-:W3:Y:S01]  /*1d030*/  LDL R45, [R1+0x4a4] ;  /* 0x0004a400012d7983 */ /* 0x000ee20000100800 */
[C---:B------:R-:W-:Y:S02]  /*1d040*/  LOP3.LUT R58, R10.reuse, 0x6c, RZ, 0xfc, !PT ;  /* 0x0000006c0a3a7812 */ /* 0x040fe400078efcff */
[----:B------:R-:W-:Y:S01]  /*1d050*/  LOP3.LUT R55, R10, 0x7c, RZ, 0xfc, !PT ;  /* 0x0000007c0a377812 */ /* 0x000fe200078efcff */
[----:B------:R-:W3:Y:S04]  /*1d060*/  LDL R44, [R1+0x4c0] ;  /* 0x0004c000012c7983 */ /* 0x000ee80000100800 */
[----:B--2---:R-:W2:Y:S01]  /*1d070*/  LDL R46, [R1+0x4a0] ;  /* 0x0004a000012e7983 */ /* 0x004ea20000100800 */
[----:B------:R-:W-:-:S02]  /*1d080*/  ISETP.LT.AND P2, PT, R58, R9, P0 ;  /* 0x000000093a00720c */ /* 0x000fc40000741270 */
[----:B------:R-:W-:Y:S02]  /*1d090*/  ISETP.LT.AND P6, PT, R55, R9, P0 ;  /* 0x000000093700720c */ /* 0x000fe400007c1270 */
[----:B------:R-:W-:-:S09]  /*1d0a0*/  LOP3.LUT R51, R10, 0x6, RZ, 0xfc, !PT ;  /* 0x000000060a337812 */ /* 0x000fd200078efcff */
[----:B0-----:R-:W-:Y:S02]  /*1d0b0*/  @P2 IMAD.MOV.U32 R20, RZ, RZ, R40 ;  /* 0x000000ffff142224 */ /* 0x001fe400078e0028 */
[----:B------:R-:W-:-:S05]  /*1d0c0*/  @P2 IMAD.MOV.U32 R21, RZ, RZ, R41 ;  /* 0x000000ffff152224 */ /* 0x000fca00078e0029 */
[----:B------:R0:W2:Y:S01]  /*1d0d0*/  @P2 LDG.E.U16 R53, desc[UR16][R20.64] ;  /* 0x0000001014352981 */ /* 0x0000a2000c1e1500 */
[----:B------:R-:W-:Y:S01]  /*1d0e0*/  ISETP.LT.AND P2, PT, R51, R9, P0 ;  /* 0x000000093300720c */ /* 0x000fe20000741270 */
[----:B0-----:R-:W-:Y:S02]  /*1d0f0*/  @P5 IMAD.MOV.U32 R20, RZ, RZ, R28 ;  /* 0x000000ffff145224 */ /* 0x001fe400078e001c */
[----:B------:R-:W-:-:S05]  /*1d100*/  @P5 IMAD.MOV.U32 R21, RZ, RZ, R47 ;  /* 0x000000ffff155224 */ /* 0x000fca00078e002f */
[----:B------:R0:W2:Y:S02]  /*1d110*/  @P5 LDG.E.U16 R19, desc[UR16][R20.64] ;  /* 0x0000001014135981 */ /* 0x0000a4000c1e1500 */
[----:B0-----:R-:W-:Y:S02]  /*1d120*/  @P6 IMAD.MOV.U32 R20, RZ, RZ, R49 ;  /* 0x000000ffff146224 */ /* 0x001fe400078e0031 */
[----:B------:R-:W-:Y:S01]  /*1d130*/  @P6 IMAD.MOV.U32 R21, RZ, RZ, R50 ;  /* 0x000000ffff156224 */ /* 0x000fe200078e0032 */
[----:B----4-:R0:W-:Y:S04]  /*1d140*/  STL [R1+0xfac], R43 ;  /* 0x000fac2b01007387 */ /* 0x0101e80000100800 */
[----:B------:R3:W4:Y:S04]  /*1d150*/  @P6 LDG.E.U16 R48, desc[UR16][R20.64] ;  /* 0x0000001014306981 */ /* 0x000728000c1e1500 */
[----:B0-----:R-:W4:Y:S04]  /*1d160*/  LDL R43, [R1+0x4c4] ;  /* 0x0004c400012b7983 */ /* 0x001f280000100800 */
[----:B------:R-:W-:Y:S04]  /*1d170*/  STL [R1+0xfb4], R60 ;  /* 0x000fb43c01007387 */ /* 0x000fe80000100800 */
[----:B------:R-:W4:Y:S04]  /*1d180*/  LDL R41, [R1+0x4e0] ;  /* 0x0004e00001297983 */ /* 0x000f280000100800 */
[----:B------:R-:W4:Y:S04]  /*1d190*/  LDL R40, [R1+0x4e4] ;  /* 0x0004e40001287983 */ /* 0x000f280000100800 */
[----:B------:R-:W4:Y:S01]  /*1d1a0*/  LDL.LU R28, [R1+0x11c] ;  /* 0x00011c00011c7983 */ /* 0x000f220000300800 */
[----:B---3--:R-:W-:-:S02]  /*1d1b0*/  @P2 IMAD.MOV.U32 R20, RZ, RZ, R45 ;  /* 0x000000ffff142224 */ /* 0x008fc400078e002d */
[----:B--2---:R-:W-:-:S05]  /*1d1c0*/  @P2 IMAD.MOV.U32 R21, RZ, RZ, R46 ;  /* 0x000000ffff152224 */ /* 0x004fca00078e002e */
[----:B------:R4:W2:Y:S01]  /*1d1d0*/  @P2 LDG.E.U16 R38, desc[UR16][R20.64] ;  /* 0x0000001014262981 */ /* 0x0008a2000c1e1500 */
[----:B------:R-:W-:-:S04]  /*1d1e0*/  LOP3.LUT R47, R10, 0x16, RZ, 0xfc, !PT ;  /* 0x000000160a2f7812 */ /* 0x000fc800078efcff */
[----:B------:R-:W-:Y:S02]  /*1d1f0*/  ISETP.LT.AND P6, PT, R47, R9, P0 ;  /* 0x000000092f00720c */ /* 0x000fe400007c1270 */
[----:B------:R-:W-:-:S04]  /*1d200*/  LOP3.LUT R45, R10, 0x1e, RZ, 0xfc, !PT ;  /* 0x0000001e0a2d7812 */ /* 0x000fc800078efcff */
[----:B------:R-:W-:Y:S01]  /*1d210*/  ISETP.LT.AND P2, PT, R45, R9, P0 ;  /* 0x000000092d00720c */ /* 0x000fe20000741270 */
[----:B------:R0:W-:Y:S02]  /*1d220*/  STL [R1+0xfa0], R19 ;  /* 0x000fa01301007387 */ /* 0x0001e40000100800 */
[----:B0-----:R-:W-:-:S04]  /*1d230*/  LOP3.LUT R19, R10, 0xe, RZ, 0xfc, !PT ;  /* 0x0000000e0a137812 */ /* 0x001fc800078efcff */
[----:B------:R-:W-:Y:S02]  /*1d240*/  ISETP.LT.AND P5, PT, R19, R9, P0 ;  /* 0x000000091300720c */ /* 0x000fe400007a1270 */
[----:B------:R-:W3:Y:S11]  /*1d250*/  LDL.LU R19, [R1+0x110] ;  /* 0x0001100001137983 */ /* 0x000ef60000300800 */
[----:B----4-:R-:W-:-:S02]  /*1d260*/  @P5 IMAD.MOV.U32 R20, RZ, RZ, R43 ;  /* 0x000000ffff145224 */ /* 0x010fc400078e002b */
[----:B------:R-:W-:-:S05]  /*1d270*/  @P5 IMAD.MOV.U32 R21, RZ, RZ, R44 ;  /* 0x000000ffff155224 */ /* 0x000fca00078e002c */
[----:B------:R0:W4:Y:S02]  /*1d280*/  @P5 LDG.E.U16 R42, desc[UR16][R20.64] ;  /* 0x00000010142a5981 */ /* 0x000124000c1e1500 */
[----:B0-----:R-:W-:Y:S02]  /*1d290*/  @P6 IMAD.MOV.U32 R20, RZ, RZ, R40 ;  /* 0x000000ffff146224 */ /* 0x001fe400078e0028 */
[----:B------:R-:W-:-:S05]  /*1d2a0*/  @P6 IMAD.MOV.U32 R21, RZ, RZ, R41 ;  /* 0x000000ffff156224 */ /* 0x000fca00078e0029 */
[----:B------:R0:W4:Y:S02]  /*1d2b0*/  @P6 LDG.E.U16 R39, desc[UR16][R20.64] ;  /* 0x0000001014276981 */ /* 0x000124000c1e1500 */
[----:B0-----:R-:W-:Y:S02]  /*1d2c0*/  @P2 IMAD.MOV.U32 R20, RZ, RZ, R65 ;  /* 0x000000ffff142224 */ /* 0x001fe400078e0041 */
[----:B------:R-:W-:-:S05]  /*1d2d0*/  @P2 IMAD.MOV.U32 R21, RZ, RZ, R61 ;  /* 0x000000ffff152224 */ /* 0x000fca00078e003d */
[----:B------:R0:W4:Y:S04]  /*1d2e0*/  @P2 LDG.E.U16 R34, desc[UR16][R20.64] ;  /* 0x0000001014222981 */ /* 0x000128000c1e1500 */
[----:B--2---:R2:W-:Y:S02]  /*1d2f0*/  STL [R1+0xf9c], R38 ;  /* 0x000f9c2601007387 */ /* 0x0045e40000100800 */
[----:B--2---:R-:W-:-:S04]  /*1d300*/  LOP3.LUT R38, R10, 0x26, RZ, 0xfc, !PT ;  /* 0x000000260a267812 */ /* 0x004fc800078efcff */
[----:B------:R-:W-:Y:S02]  /*1d310*/  ISETP.LT.AND P5, PT, R38, R9, P0 ;  /* 0x000000092600720c */ /* 0x000fe400007a1270 */
[----:B------:R-:W-:-:S04]  /*1d320*/  LOP3.LUT R38, R10, 0x2e, RZ, 0xfc, !PT ;  /* 0x0000002e0a267812 */ /* 0x000fc800078efcff */
[----:B------:R-:W-:-:S07]  /*1d330*/  ISETP.LT.AND P6, PT, R38, R9, P0 ;  /* 0x000000092600720c */ /* 0x000fce00007c1270 */
[----:B0-----:R-:W-:Y:S02]  /*1d340*/  @P5 IMAD.MOV.U32 R20, RZ, RZ, R69 ;  /* 0x000000ffff145224 */ /* 0x001fe400078e0045 */
[----:B------:R-:W-:-:S05]  /*1d350*/  @P5 IMAD.MOV.U32 R21, RZ, RZ, R67 ;  /* 0x000000ffff155224 */ /* 0x000fca00078e0043 */
[----:B------:R0:W2:Y:S02]  /*1d360*/  @P5 LDG.E.U16 R22, desc[UR16][R20.64] ;  /* 0x0000001014165981 */ /* 0x0000a4000c1e1500 */
[----:B0-----:R-:W-:Y:S02]  /*1d370*/  @P6 IMAD.MOV.U32 R20, RZ, RZ, R73 ;  /* 0x000000ffff146224 */ /* 0x001fe400078e0049 */
[----:B------:R-:W-:-:S05]  /*1d380*/  @P6 IMAD.MOV.U32 R21, RZ, RZ, R71 ;  /* 0x000000ffff156224 */ /* 0x000fca00078e0047 */
[----:B------:R0:W2:Y:S01]  /*1d390*/  @P6 LDG.E.U16 R11, desc[UR16][R20.64] ;  /* 0x00000010140b6981 */ /* 0x0000a2000c1e1500 */
[----:B------:R-:W-:-:S03]  /*1d3a0*/  ISETP.GE.AND P2, PT, R28, RZ, PT ;  /* 0x000000ff1c00720c */ /* 0x000fc60003f46270 */
[----:B------:R-:W-:Y:S04]  /*1d3b0*/  STL [R1+0xfa4], R53 ;  /* 0x000fa43501007387 */ /* 0x000fe80000100800 */
[----:B------:R-:W-:Y:S04]  /*1d3c0*/  STL [R1+0xf98], R48 ;  /* 0x000f983001007387 */ /* 0x000fe80000100800 */
[----:B------:R-:W4:Y:S01]  /*1d3d0*/  LDL.LU R28, [R1+0x118] ;  /* 0x00011800011c7983 */ /* 0x000f220000300800 */
[----:B------:R-:W-:Y:S02]  /*1d3e0*/  ISETP.NE.AND P3, PT, RZ, UR21, PT ;  /* 0x00000015ff007c0c */ /* 0x000fe4000bf65270 */
[----:B---3--:R-:W-:-:S02]  /*1d3f0*/  ISETP.GE.AND P5, PT, R19, RZ, PT ;  /* 0x000000ff1300720c */ /* 0x008fc40003fa6270 */
[----:B0-----:R-:W-:Y:S01]  /*1d400*/  LOP3.LUT R21, R10, 0x3e, RZ, 0xfc, !PT ;  /* 0x0000003e0a157812 */ /* 0x001fe200078efcff */
[----:B------:R-:W-:Y:S01]  /*1d410*/  @!P2 IMAD.MOV R13, RZ, RZ, -R13 ;  /* 0x000000ffff0da224 */ /* 0x000fe200078e0a0d */
[----:B------:R-:W-:Y:S02]  /*1d420*/  PRMT R4, RZ, 0x7610, R4 ;  /* 0x00007610ff047816 */ /* 0x000fe40000000004 */
[----:B------:R-:W-:Y:S01]  /*1d430*/  ISETP.LT.AND P2, PT, R21, R9, P0 ;  /* 0x000000091500720c */ /* 0x000fe20000741270 */
[----:B--2---:R0:W-:Y:S04]  /*1d440*/  STL [R1+0xf84], R11 ;  /* 0x000f840b01007387 */ /* 0x0041e80000100800 */
[----:B----4-:R-:W-:Y:S04]  /*1d450*/  STL [R1+0xf94], R42 ;  /* 0x000f942a01007387 */ /* 0x010fe80000100800 */
[----:B------:R2:W-:Y:S01]  /*1d460*/  STL [R1+0xf88], R22 ;  /* 0x000f881601007387 */ /* 0x0005e20000100800 */
[----:B0-----:R-:W-:-:S02]  /*1d470*/  LOP3.LUT R11, RZ, UR21, RZ, 0x33, !PT ;  /* 0x00000015ff0b7c12 */ /* 0x001fc4000f8e33ff */
[----:B------:R-:W-:Y:S02]  /*1d480*/  PRMT R8, RZ, 0x7610, R8 ;  /* 0x00007610ff087816 */ /* 0x000fe40000000008 */
[----:B--2---:R-:W-:Y:S01]  /*1d490*/  LOP3.LUT R22, R10, 0x36, RZ, 0xfc, !PT ;  /* 0x000000360a167812 */ /* 0x004fe200078efcff */
[----:B------:R-:W-:Y:S01]  /*1d4a0*/  STL [R1+0xf90], R39 ;  /* 0x000f902701007387 */ /* 0x000fe20000100800 */
[----:B-----5:R-:W-:Y:S02]  /*1d4b0*/  SEL R19, R11, R52, !P3 ;  /* 0x000000340b137207 */ /* 0x020fe40005800000 */
[----:B------:R-:W-:Y:S01]  /*1d4c0*/  PRMT R7, RZ, 0x7610, R7 ;  /* 0x00007610ff077816 */ /* 0x000fe20000000007 */
[----:B------:R-:W-:Y:S01]  /*1d4d0*/  @!P5 IMAD.MOV R14, RZ, RZ, -R14 ;  /* 0x000000ffff0ed224 */ /* 0x000fe200078e0a0e */
[----:B------:R-:W-:Y:S02]  /*1d4e0*/  ISETP.LT.AND P6, PT, R22, R9, P0 ;  /* 0x000000091600720c */ /* 0x000fe400007c1270 */
[----:B------:R-:W-:-:S02]  /*1d4f0*/  PRMT R6, RZ, 0x7610, R6 ;  /* 0x00007610ff067816 */ /* 0x000fc40000000006 */
[----:B------:R-:W-:Y:S02]  /*1d500*/  PRMT R5, RZ, 0x7610, R5 ;  /* 0x00007610ff057816 */ /* 0x000fe40000000005 */
[----:B------:R-:W-:Y:S02]  /*1d510*/  PRMT R3, RZ, 0x7610, R3 ;  /* 0x00007610ff037816 */ /* 0x000fe40000000003 */
[----:B------:R-:W-:Y:S01]  /*1d520*/  PRMT R2, RZ, 0x7610, R2 ;  /* 0x00007610ff027816 */ /* 0x000fe20000000002 */
[----:B------:R-:W0:Y:S01]  /*1d530*/  S2R R0, SR_TID.X ;  /* 0x0000000000007919 */ /* 0x000e220000002100 */
[----:B------:R-:W-:Y:S01]  /*1d540*/  SEL R20, R11, R54, !P3 ;  /* 0x000000360b147207 */ /* 0x000fe20005800000 */
[----:B------:R-:W-:Y:S01]  /*1d550*/  IMAD R19, R19, UR20, RZ ;  /* 0x0000001413137c24 */ /* 0x000fe2000f8e02ff */
[C---:B------:R-:W-:Y:S01]  /*1d560*/  SEL R22, R11.reuse, R62, !P3 ;  /* 0x0000003e0b167207 */ /* 0x040fe20005800000 */
[----:B------:R-:W-:Y:S01]  /*1d570*/  @P6 IMAD.MOV.U32 R21, RZ, RZ, R75 ;  /* 0x000000ffff156224 */ /* 0x000fe200078e004b */
[C---:B------:R-:W-:Y:S01]  /*1d580*/  SEL R12, R11.reuse, R12, !P3 ;  /* 0x0000000c0b0c7207 */ /* 0x040fe20005800000 */
[----:B------:R-:W-:Y:S01]  /*1d590*/  IMAD R20, R20, UR19, RZ ;  /* 0x0000001314147c24 */ /* 0x000fe2000f8e02ff */
[----:B------:R-:W-:Y:S01]  /*1d5a0*/  STL [R1+0x194], R19 ;  /* 0x0001941301007387 */ /* 0x000fe20000100800 */
[C---:B------:R-:W-:Y:S01]  /*1d5b0*/  SEL R13, R11.reuse, R13, !P3 ;  /* 0x0000000d0b0d7207 */ /* 0x040fe20005800000 */
[----:B------:R-:W2:Y:S02]  /*1d5c0*/  LDCU UR21, c[0x0][0x3b0] ;  /* 0x00007600ff1577ac */ /* 0x000ea40008000800 */
[----:B------:R-:W-:Y:S01]  /*1d5d0*/  STL [R1+0xf8c], R34 ;  /* 0x000f8c2201007387 */ /* 0x000fe20000100800 */
[----:B------:R-:W-:Y:S01]  /*1d5e0*/  SEL R14, R11, R14, !P3 ;  /* 0x0000000e0b0e7207 */ /* 0x000fe20005800000 */
[----:B------:R-:W3:Y:S02]  /*1d5f0*/  LDCU UR20, c[0x0][0x3b0] ;  /* 0x00007600ff1477ac */ /* 0x000ee40008000800 */
[----:B------:R4:W-:Y:S01]  /*1d600*/  STL [R1+0x204], R20 ;  /* 0x0002041401007387 */ /* 0x0009e20000100800 */
[----:B------:R-:W0:Y:S01]  /*1d610*/  LDCU UR19, c[0x0][0x3b0] ;  /* 0x00007600ff1377ac */ /* 0x000e220008000800 */
[----:B----4-:R-:W-:-:S05]  /*1d620*/  @P6 IMAD.MOV.U32 R20, RZ, RZ, R77 ;  /* 0x000000ffff146224 */ /* 0x010fca00078e004d */
[----:B------:R4:W2:Y:S01]  /*1d630*/  @P6 LDG.E.U16 R4, desc[UR16][R20.64] ;  /* 0x0000001014046981 */ /* 0x0008a2000c1e1500 */
[----:B------:R-:W-:-:S05]  /*1d640*/  SEL R19, R11, R56, !P3 ;  /* 0x000000380b137207 */ /* 0x000fca0005800000 */
[----:B------:R-:W-:Y:S01]  /*1d650*/  IMAD R19, R19, UR18, RZ ;  /* 0x0000001213137c24 */ /* 0x000fe2000f8e02ff */
[----:B0-----:R-:W-:Y:S01]  /*1d660*/  LOP3.LUT R0, R0, 0x7f, RZ, 0xc0, !PT ;  /* 0x0000007f00007812 */ /* 0x001fe200078ec0ff */
[----:B------:R-:W0:Y:S01]  /*1d670*/  LDCU UR18, c[0x0][0x3b0] ;  /* 0x00007600ff1277ac */ /* 0x000e220008000800 */
[----:B----4-:R-:W-:Y:S02]  /*1d680*/  IMAD R20, R22, UR15, RZ ;  /* 0x0000000f16147c24 */ /* 0x010fe4000f8e02ff */
[----:B------:R4:W-:Y:S01]  /*1d690*/  STL [R1+0x190], R19 ;  /* 0x0001901301007387 */ /* 0x0009e20000100800 */
[C---:B------:R-:W-:Y:S01]  /*1d6a0*/  SEL R22, R11.reuse, R72, !P3 ;  /* 0x000000480b167207 */ /* 0x040fe20005800000 */
[----:B------:R-:W0:Y:S01]  /*1d6b0*/  LDCU UR15, c[0x0][0x3b0] ;  /* 0x00007600ff0f77ac */ /* 0x000e220008000800 */
[----:B----4-:R-:W-:-:S05]  /*1d6c0*/  SEL R19, R11, R64, !P3 ;  /* 0x000000400b137207 */ /* 0x010fca0005800000 */
[----:B------:R-:W-:Y:S01]  /*1d6d0*/  IMAD R21, R19, UR14, RZ ;  /* 0x0000000e13157c24 */ /* 0x000fe2000f8e02ff */
[----:B------:R-:W-:Y:S01]  /*1d6e0*/  SEL R19, R11, R66, !P3 ;  /* 0x000000420b137207 */ /* 0x000fe20005800000 */
[----:B------:R-:W4:Y:S04]  /*1d6f0*/  LDCU UR14, c[0x0][0x3b0] ;  /* 0x00007600ff0e77ac */ /* 0x000f280008000800 */
[----:B------:R-:W-:Y:S01]  /*1d700*/  IMAD R19, R19, UR13, RZ ;  /* 0x0000000d13137c24 */ /* 0x000fe2000f8e02ff */
[----:B------:R-:W0:Y:S01]  /*1d710*/  LDCU UR13, c[0x0][0x3b0] ;  /* 0x00007600ff0d77ac */ /* 0x000e220008000800 */
[----:B--2---:R-:W-:Y:S04]  /*1d720*/  STL [R1+0x1ccc], R4 ;  /* 0x001ccc0401007387 */ /* 0x004fe80000100800 */
[----:B------:R2:W-:Y:S04]  /*1d730*/  STL [R1+0x200], R20 ;  /* 0x0002001401007387 */ /* 0x0005e80000100800 */
[----:B------:R0:W-:Y:S01]  /*1d740*/  STL [R1+0x188], R21 ;  /* 0x0001881501007387 */ /* 0x0001e20000100800 */
[----:B--2---:R-:W-:-:S04]  /*1d750*/  LOP3.LUT R20, R10, 0x46, RZ, 0xfc, !PT ;  /* 0x000000460a147812 */ /* 0x004fc800078efcff */
[----:B------:R-:W-:Y:S01]  /*1d760*/  ISETP.LT.AND P6, PT, R20, R9, P0 ;  /* 0x000000091400720c */ /* 0x000fe200007c1270 */
[----:B------:R-:W-:Y:S02]  /*1d770*/  @P2 IMAD.MOV.U32 R20, RZ, RZ, R81 ;  /* 0x000000ffff142224 */ /* 0x000fe400078e0051 */
[----:B0-----:R-:W-:-:S05]  /*1d780*/  @P2 IMAD.MOV.U32 R21, RZ, RZ, R79 ;  /* 0x000000ffff152224 */ /* 0x001fca00078e004f */
[----:B------:R0:W2:Y:S02]  /*1d790*/  @P2 LDG.E.U16 R29, desc[UR16][R20.64] ;  /* 0x00000010141d2981 */ /* 0x0000a4000c1e1500 */
[----:B0-----:R-:W-:Y:S02]  /*1d7a0*/  SEL R20, R11, R68, !P3 ;  /* 0x000000440b147207 */ /* 0x001fe40005800000 */
[----:B------:R-:W-:Y:S03]  /*1d7b0*/  STL [R1+0x1fc], R19 ;  /* 0x0001fc1301007387 */ /* 0x000fe60000100800 */
[----:B------:R-:W-:Y:S02]  /*1d7c0*/  IMAD R20, R20, UR12, RZ ;  /* 0x0000000c14147c24 */ /* 0x000fe4000f8e02ff */
[----:B------:R-:W-:Y:S01]  /*1d7d0*/  @P6 IMAD.MOV.U32 R21, RZ, RZ, R83 ;  /* 0x000000ffff156224 */ /* 0x000fe200078e0053 */
[----:B------:R-:W-:Y:S01]  /*1d7e0*/  ISETP.GE.AND P2, PT, R28, RZ, PT ;  /* 0x000000ff1c00720c */ /* 0x000fe20003f46270 */
[----:B------:R-:W0:Y:S01]  /*1d7f0*/  LDCU UR12, c[0x0][0x3b0] ;  /* 0x00007600ff0c77ac */ /* 0x000e220008000800 */
[----:B------:R1:W-:Y:S02]  /*1d800*/  STL [R1+0x11c], R20 ;  /* 0x00011c1401007387 */ /* 0x0003e40000100800 */
[----:B-1----:R-:W-:-:S05]  /*1d810*/  @P6 IMAD.MOV.U32 R20, RZ, RZ, R85 ;  /* 0x000000ffff146224 */ /* 0x002fca00078e0055 */
[----:B------:R1:W2:Y:S01]  /*1d820*/  @P6 LDG.E.U16 R8, desc[UR16][R20.64] ;  /* 0x0000001014086981 */ /* 0x0002a2000c1e1500 */
[----:B------:R-:W-:-:S05]  /*1d830*/  SEL R19, R11, R70, !P3 ;  /* 0x000000460b137207 */ /* 0x000fca0005800000 */
[----:B------:R-:W-:Y:S01]  /*1d840*/  IMAD R19, R19, UR42, RZ ;  /* 0x0000002a13137c24 */ /* 0x000fe2000f8e02ff */
[----:B------:R-:W-:Y:S01]  /*1d850*/  PRMT R4, RZ, 0x7610, R4 ;  /* 0x00007610ff047816 */ /* 0x000fe20000000004 */
[----:B------:R-:W-:Y:S01]  /*1d860*/  @!P2 IMAD.MOV R15, RZ, RZ, -R15 ;  /* 0x000000ffff0fa224 */ /* 0x000fe200078e0a0f */
[----:B------:R-:W0:Y:S01]  /*1d870*/  LDCU UR42, c[0x0][0x3b0] ;  /* 0x00007600ff2a77ac */ /* 0x000e220008000800 */
[C---:B-1----:R-:W-:Y:S01]  /*1d880*/  SEL R20, R11.reuse, R74, !P3 ;  /* 0x0000004a0b147207 */ /* 0x042fe20005800000 */
[----:B------:R1:W-:Y:S04]  /*1d890*/  STL [R1+0x1f8], R19 ;  /* 0x0001f81301007387 */ /* 0x0003e80000100800 */
[----:B------:R-:W-:Y:S01]  /*1d8a0*/  IMAD R20, R20, UR40, RZ ;  /* 0x0000002814147c24 */ /* 0x000fe2000f8e02ff */
[C---:B------:R-:W-:Y:S01]  /*1d8b0*/  SEL R15, R11.reuse, R15, !P3 ;  /* 0x0000000f0b0f7207 */ /* 0x040fe20005800000 */
[----:B------:R-:W0:Y:S01]  /*1d8c0*/  LDCU UR40, c[0x0][0x3b0] ;  /* 0x00007600ff2877ac */ /* 0x000e220008000800 */
[----:B-1----:R-:W-:Y:S01]  /*1d8d0*/  IMAD R19, R22, UR41, RZ ;  /* 0x0000002916137c24 */ /* 0x002fe2000f8e02ff */
[----:B--2---:R1:W-:Y:S01]  /*1d8e0*/  STL [R1+0xf78], R8 ;  /* 0x000f780801007387 */ /* 0x0043e20000100800 */
[----:B------:R-:W-:Y:S01]  /*1d8f0*/  SEL R22, R11, R82, !P3 ;  /* 0x000000520b167207 */ /* 0x000fe20005800000 */
[----:B------:R-:W2:Y:S02]  /*1d900*/  LDCU UR41, c[0x0][0x3b0] ;  /* 0x00007600ff2977ac */ /* 0x000ea40008000800 */
[----:B------:R0:W-:Y:S01]  /*1d910*/  STL [R1+0x118], R19 ;  /* 0x0001181301007387 */ /* 0x0001e20000100800 */
[----:B-1----:R-:W-:-:S03]  /*1d920*/  LOP3.LUT R8, R10, 0x4e, RZ, 0xfc, !PT ;  /* 0x0000004e0a087812 */ /* 0x002fc600078efcff */
[----:B------:R1:W-:Y:S01]  /*1d930*/  STL [R1+0x1e8], R20 ;  /* 0x0001e81401007387 */ /* 0x0003e20000100800 */
[----:B------:R-:W-:-:S03]  /*1d940*/  ISETP.LT.AND P6, PT, R8, R9, P0 ;  /* 0x000000090800720c */ /* 0x000fc600007c1270 */
[----:B------:R-:W3:Y:S01]  /*1d950*/  LDL.LU R34, [R1+0x128] ;  /* 0x0001280001227983 */ /* 0x000ee20000300800 */
[C---:B0-----:R-:W-:Y:S02]  /*1d960*/  SEL R19, R11.reuse, R76, !P3 ;  /* 0x0000004c0b137207 */ /* 0x041fe40005800000 */
[----:B-1----:R-:W-:-:S03]  /*1d970*/  SEL R20, R11, R78, !P3 ;  /* 0x0000004e0b147207 */ /* 0x002fc60005800000 */
[----:B------:R-:W-:Y:S01]  /*1d980*/  IMAD R19, R19, UR39, RZ ;  /* 0x0000002713137c24 */ /* 0x000fe2000f8e02ff */
[----:B------:R-:W-:Y:S01]  /*1d990*/  STL [R1+0xf7c], R29 ;  /* 0x000f7c1d01007387 */ /* 0x000fe20000100800 */
[----:B------:R-:W-:Y:S01]  /*1d9a0*/  LOP3.LUT R8, R10, 0x56, RZ, 0xfc, !PT ;  /* 0x000000560a087812 */ /* 0x000fe200078efcff */
[----:B------:R-:W-:Y:S01]  /*1d9b0*/  IMAD R12, R12, UR42, RZ ;  /* 0x0000002a0c0c7c24 */ /* 0x000fe2000f8e02ff */
[----:B------:R-:W0:Y:S01]  /*1d9c0*/  LDCU UR39, c[0x0][0x3b0] ;  /* 0x00007600ff2777ac */ /* 0x000e220008000800 */
[----:B------:R-:W-:Y:S01]  /*1d9d0*/  IMAD R20, R20, UR38, RZ ;  /* 0x0000002614147c24 */ /* 0x000fe2000f8e02ff */
[----:B------:R-:W-:Y:S01]  /*1d9e0*/  STL [R1+0x110], R19 ;  /* 0x0001101301007387 */ /* 0x000fe20000100800 */
[----:B------:R-:W-:Y:S01]  /*1d9f0*/  @P6 IMAD.MOV.U32 R21, RZ, RZ, R87 ;  /* 0x000000ffff156224 */ /* 0x000fe200078e0057 */
[----:B------:R-:W-:Y:S01]  /*1da00*/  ISETP.LT.AND P5, PT, R8, R9, P0 ;  /* 0x000000090800720c */ /* 0x000fe200007a1270 */
[----:B--2---:R-:W-:Y:S01]  /*1da10*/  IMAD R14, R14, UR41, RZ ;  /* 0x000000290e0e7c24 */ /* 0x004fe2000f8e02ff */
[----:B------:R1:W-:Y:S01]  /*1da20*/  STL [R1+0x1e4], R20 ;  /* 0x0001e41401007387 */ /* 0x0003e20000100800 */
[----:B------:R-:W2:Y:S01]  /*1da30*/  LDCU UR38, c[0x0][0x3b0] ;  /* 0x00007600ff2677ac */ /* 0x000ea20008000800 */
[----:B------:R-:W0:Y:S01]  /*1da40*/  LDCU UR41, c[0x0][0x3b0] ;  /* 0x00007600ff2977ac */ /* 0x000e220008000800 */
[----:B------:R-:W0:Y:S01]  /*1da50*/  LDCU UR42, c[0x0][0x3b0] ;  /* 0x00007600ff2a77ac */ /* 0x000e220008000800 */
[----:B-1----:R-:W-:-:S05]  /*1da60*/  @P6 IMAD.MOV.U32 R20, RZ, RZ, R89 ;  /* 0x000000ffff146224 */ /* 0x002fca00078e0059 */
[----:B------:R1:W2:Y:S02]  /*1da70*/  @P6 LDG.E.U16 R7, desc[UR16][R20.64] ;  /* 0x0000001014076981 */ /* 0x0002a4000c1e1500 */
[----:B-1----:R-:W-:Y:S02]  /*1da80*/  @P5 IMAD.MOV.U32 R20, RZ, RZ, R91 ;  /* 0x000000ffff145224 */ /* 0x002fe400078e005b */
[----:B------:R-:W-:-:S05]  /*1da90*/  @P5 IMAD.MOV.U32 R21, RZ, RZ, R35 ;  /* 0x000000ffff155224 */ /* 0x000fca00078e0023 */
[----:B------:R1:W3:Y:S01]  /*1daa0*/  @P5 LDG.E.U16 R6, desc[UR16][R20.64] ;  /* 0x0000001014065981 */ /* 0x0002e2000c1e1500 */
[----:B------:R-:W-:-:S05]  /*1dab0*/  SEL R19, R11, R80, !P3 ;  /* 0x000000500b137207 */ /* 0x000fca0005800000 */
[----:B------:R-:W-:Y:S01]  /*1dac0*/  IMAD R8, R19, UR37, RZ ;  /* 0x0000002513087c24 */ /* 0x000fe2000f8e02ff */
[C---:B------:R-:W-:Y:S01]  /*1dad0*/  SEL R19, R11.reuse, R84, !P3 ;  /* 0x000000540b137207 */ /* 0x040fe20005800000 */
[----:B------:R-:W0:Y:S03]  /*1dae0*/  LDCU UR37, c[0x0][0x3b0] ;  /* 0x00007600ff2577ac */ /* 0x000e260008000800 */
[----:B------:R4:W-:Y:S01]  /*1daf0*/  STL [R1+0x100], R8 ;  /* 0x0001000801007387 */ /* 0x0009e20000100800 */
[----:B-1----:R-:W-:Y:S01]  /*1db00*/  SEL R20, R11, R88, !P3 ;  /* 0x000000580b147207 */ /* 0x002fe20005800000 */
[----:B----4-:R-:W-:Y:S01]  /*1db10*/  IMAD R8, R19, UR35, RZ ;  /* 0x0000002313087c24 */ /* 0x010fe2000f8e02ff */
[C---:B------:R-:W-:Y:S01]  /*1db20*/  SEL R19, R11.reuse, R86, !P3 ;  /* 0x000000560b137207 */ /* 0x040fe20005800000 */
[----:B------:R-:W1:Y:S01]  /*1db30*/  LDCU UR35, c[0x0][0x3b0] ;  /* 0x00007600ff2377ac */ /* 0x000e620008000800 */
[----:B--2---:R2:W-:Y:S04]  /*1db40*/  STL [R1+0xf74], R7 ;  /* 0x000f740701007387 */ /* 0x0045e80000100800 */
[----:B------:R-:W4:Y:S01]  /*1db50*/  LDL.LU R29, [R1] ;  /* 0x00000000011d7983 */ /* 0x000f220000300800 */
[----:B--2---:R-:W-:Y:S01]  /*1db60*/  IMAD R7, R22, UR36, RZ ;  /* 0x0000002416077c24 */ /* 0x004fe2000f8e02ff */
[----:B------:R-:W-:Y:S01]  /*1db70*/  SEL R22, R11, R92, !P3 ;  /* 0x0000005c0b167207 */ /* 0x000fe20005800000 */
[----:B------:R-:W2:Y:S03]  /*1db80*/  LDCU UR36, c[0x0][0x3b0] ;  /* 0x00007600ff2477ac */ /* 0x000ea60008000800 */
[----:B------:R0:W-:Y:S02]  /*1db90*/  STL [R1+0x1e0], R7 ;  /* 0x0001e00701007387 */ /* 0x0001e40000100800 */
[----:B0-----:R-:W-:-:S02]  /*1dba0*/  LOP3.LUT R7, R10, 0x5e, RZ, 0xfc, !PT ;  /* 0x0000005e0a077812 */ /* 0x001fc400078efcff */
[----:B------:R-:W-:Y:S02]  /*1dbb0*/  STL [R1+0xf0], R8 ;  /* 0x0000f00801007387 */ /* 0x000fe40000100800 */
[----:B------:R-:W-:Y:S02]  /*1dbc0*/  ISETP.LT.AND P6, PT, R7, R9, P0 ;  /* 0x000000090700720c */ /* 0x000fe400007c1270 */
[----:B------:R-:W2:Y:S04]  /*1dbd0*/  LDL.LU R39, [R1+0x4] ;  /* 0x0000040001277983 */ /* 0x000ea80000300800 */
[----:B---3--:R0:W-:Y:S04]  /*1dbe0*/  STL [R1+0xf70], R6 ;  /* 0x000f700601007387 */ /* 0x0081e80000100800 */
[----:B------:R-:W3:Y:S01]  /*1dbf0*/  LDL.LU R28, [R1+0x8] ;  /* 0x00000800011c7983 */ /* 0x000ee20000300800 */
[----:B0-----:R-:W-:-:S02]  /*1dc00*/  IMAD R6, R19, UR34, RZ ;  /* 0x0000002213067c24 */ /* 0x001fc4000f8e02ff */
[----:B------:R-:W-:Y:S01]  /*1dc10*/  @P6 IMAD.MOV.U32 R21, RZ, RZ, R31 ;  /* 0x000000ffff156224 */ /* 0x000fe200078e001f */
[----:B------:R-:W-:Y:S01]  /*1dc20*/  SEL R19, R11, R90, !P3 ;  /* 0x0000005a0b137207 */ /* 0x000fe20005800000 */
[----:B------:R-:W0:Y:S01]  /*1dc30*/  LDCU UR34, c[0x0][0x3b0] ;  /* 0x00007600ff2277ac */ /* 0x000e220008000800 */
[----:B------:R1:W-:Y:S04]  /*1dc40*/  STL [R1+0x1d8], R6 ;  /* 0x0001d80601007387 */ /* 0x0003e80000100800 */
[----:B------:R-:W3:Y:S01]  /*1dc50*/  LDL.LU R38, [R1+0xc] ;  /* 0x00000c0001267983 */ /* 0x000ee20000300800 */
[----:B-1----:R-:W-:Y:S01]  /*1dc60*/  IMAD R6, R20, UR33, RZ ;  /* 0x0000002114067c24 */ /* 0x002fe2000f8e02ff */
[----:B------:R-:W-:Y:S01]  /*1dc70*/  ISETP.GE.AND P5, PT, R34, RZ, PT ;  /* 0x000000ff2200720c */ /* 0x000fe20003fa6270 */
[----:B------:R-:W-:Y:S01]  /*1dc80*/  @P6 IMAD.MOV.U32 R20, RZ, RZ, R30 ;  /* 0x000000ffff146224 */ /* 0x000fe200078e001e */
[----:B------:R-:W1:Y:S04]  /*1dc90*/  LDCU UR33, c[0x0][0x3b0] ;  /* 0x00007600ff2177ac */ /* 0x000e680008000800 */
[----:B------:R0:W3:Y:S04]  /*1dca0*/  @P6 LDG.E.U16 R5, desc[UR16][R20.64] ;  /* 0x0000001014056981 */ /* 0x0000e8000c1e1500 */
[----:B------:R0:W-:Y:S02]  /*1dcb0*/  STL [R1+0xec], R6 ;  /* 0x0000ec0601007387 */ /* 0x0001e40000100800 */
[----:B0-----:R-:W-:Y:S01]  /*1dcc0*/  IMAD R6, R19, UR32, RZ ;  /* 0x0000002013067c24 */ /* 0x001fe2000f8e02ff */
[C---:B------:R-:W-:Y:S01]  /*1dcd0*/  SEL R20, R11.reuse, R93, !P3 ;  /* 0x0000005d0b147207 */ /* 0x040fe20005800000 */
[----:B------:R-:W-:Y:S01]  /*1dce0*/  @!P5 IMAD.MOV R16, RZ, RZ, -R16 ;  /* 0x000000ffff10d224 */ /* 0x000fe200078e0a10 */
[----:B------:R-:W0:Y:S02]  /*1dcf0*/  LDCU UR32, c[0x0][0x3b0] ;  /* 0x00007600ff2077ac */ /* 0x000e240008000800 */
[----:B------:R1:W-:Y:S04]  /*1dd00*/  STL [R1+0x1d0], R6 ;  /* 0x0001d00601007387 */ /* 0x0003e80000100800 */
[----:B------:R-:W3:Y:S01]  /*1dd10*/  LDL.LU R35, [R1+0x10] ;  /* 0x0000100001237983 */ /* 0x000ee20000300800 */
[----:B-1----:R-:W-:Y:S01]  /*1dd20*/  IMAD R6, R20, UR30, RZ ;  /* 0x0000001e14067c24 */ /* 0x002fe2000f8e02ff */
[C---:B----4-:R-:W-:Y:S01]  /*1dd30*/  SEL R19, R11.reuse, R29, !P3 ;  /* 0x0000001d0b137207 */ /* 0x050fe20005800000 */
[----:B------:R-:W1:Y:S01]  /*1dd40*/  LDCU UR30, c[0x0][0x3b0] ;  /* 0x00007600ff1e77ac */ /* 0x000e620008000800 */
[C---:B--2---:R-:W-:Y:S01]  /*1dd50*/  SEL R20, R11.reuse, R39, !P3 ;  /* 0x000000270b147207 */ /* 0x044fe20005800000 */
[----:B---3--:R2:W-:Y:S04]  /*1dd60*/  STL [R1+0xf6c], R5 ;  /* 0x000f6c0501007387 */ /* 0x0085e80000100800 */
[----:B------:R-:W3:Y:S01]  /*1dd70*/  LDL.LU R34, [R1+0x14] ;  /* 0x0000140001227983 */ /* 0x000ee20000300800 */
[----:B--2---:R-:W-:Y:S01]  /*1dd80*/  IMAD R5, R22, UR31, RZ ;  /* 0x0000001f16057c24 */ /* 0x004fe2000f8e02ff */
[----:B------:R-:W-:Y:S01]  /*1dd90*/  SEL R22, R11, R38, !P3 ;  /* 0x000000260b167207 */ /* 0x000fe20005800000 */
[----:B------:R-:W2:Y:S03]  /*1dda0*/  LDCU UR31, c[0x0][0x3b0] ;  /* 0x00007600ff1f77ac */ /* 0x000ea60008000800 */
[----:B------:R4:W-:Y:S04]  /*1ddb0*/  STL [R1+0xe4], R5 ;  /* 0x0000e40501007387 */ /* 0x0009e80000100800 */
[----:B------:R-:W2:Y:S01]  /*1ddc0*/  LDL.LU R31, [R1+0x18] ;  /* 0x00001800011f7983 */ /* 0x000ea20000300800 */
[----:B----4-:R-:W-:-:S04]  /*1ddd0*/  LOP3.LUT R5, R10, 0x66, RZ, 0xfc, !PT ;  /* 0x000000660a057812 */ /* 0x010fc800078efcff */
[----:B------:R-:W-:Y:S01]  /*1dde0*/  ISETP.LT.AND P2, PT, R5, R9, P0 ;  /* 0x000000090500720c */ /* 0x000fe20000741270 */
[----:B------:R4:W-:Y:S04]  /*1ddf0*/  STL [R1+0x1cc], R6 ;  /* 0x0001cc0601007387 */ /* 0x0009e80000100800 */
[----:B------:R-:W2:Y:S04]  /*1de00*/  LDL.LU R30, [R1+0x12c] ;  /* 0x00012c00011e7983 */ /* 0x000ea80000300800 */
[----:B------:R-:W2:Y:S01]  /*1de10*/  LDL.LU R29, [R1+0x1c] ;  /* 0x00001c00011d7983 */ /* 0x000ea20000300800 */
[----:B----4-:R-:W-:-:S03]  /*1de20*/  IMAD R6, R19, UR29, RZ ;  /* 0x0000001d13067c24 */ /* 0x010fc6000f8e02ff */
[----:B------:R-:W-:Y:S01]  /*1de30*/  @P2 IMAD.MOV.U32 R21, RZ, RZ, R37 ;  /* 0x000000ffff152224 */ /* 0x000fe200078e0025 */
[----:B------:R-:W-:Y:S01]  /*1de40*/  LOP3.LUT R5, R10, 0x6e, RZ, 0xfc, !PT ;  /* 0x0000006e0a057812 */ /* 0x000fe200078efcff */
[----:B------:R-:W4:Y:S01]  /*1de50*/  LDCU UR29, c[0x0][0x3b0] ;  /* 0x00007600ff1d77ac */ /* 0x000f220008000800 */
[----:B------:R0:W-:Y:S02]  /*1de60*/  STL [R1+0xdc], R6 ;  /* 0x0000dc0601007387 */ /* 0x0001e40000100800 */
[----:B0-----:R-:W-:Y:S01]  /*1de70*/  IMAD R6, R20, UR28, RZ ;  /* 0x0000001c14067c24 */ /* 0x001fe2000f8e02ff */
[----:B------:R-:W-:Y:S01]  /*1de80*/  ISETP.LT.AND P6, PT, R5, R9, P0 ;  /* 0x000000090500720c */ /* 0x000fe200007c1270 */
[----:B------:R-:W-:Y:S01]  /*1de90*/  @P2 IMAD.MOV.U32 R20, RZ, RZ, R36 ;  /* 0x000000ffff142224 */ /* 0x000fe200078e0024 */
[----:B------:R-:W-:Y:S01]  /*1dea0*/  SEL R19, R11, R28, !P3 ;  /* 0x0000001c0b137207 */ /* 0x000fe20005800000 */
[----:B------:R-:W0:Y:S01]  /*1deb0*/  LDCU UR28, c[0x0][0x3b0] ;  /* 0x00007600ff1c77ac */ /* 0x000e220008000800 */
[----:B------:R-:W4:Y:S04]  /*1dec0*/  LDL.LU R28, [R1+0x20] ;  /* 0x00002000011c7983 */ /* 0x000f280000300800 */
[----:B------:R1:W4:Y:S05]  /*1ded0*/  @P2 LDG.E.U16 R4, desc[UR16][R20.64] ;  /* 0x0000001014042981 */ /* 0x00032a000c1e1500 */
[----:B-1----:R-:W-:-:S02]  /*1dee0*/  @P6 IMAD.MOV.U32 R20, RZ, RZ, R32 ;  /* 0x000000ffff146224 */ /* 0x002fc400078e0020 */
[----:B------:R-:W-:-:S05]  /*1def0*/  @P6 IMAD.MOV.U32 R21, RZ, RZ, R33 ;  /* 0x000000ffff156224 */ /* 0x000fca00078e0021 */
[----:B------:R2:W4:Y:S01]  /*1df00*/  @P6 LDG.E.U16 R3, desc[UR16][R20.64] ;  /* 0x0000001014036981 */ /* 0x000522000c1e1500 */
[----:B------:R-:W-:-:S03]  /*1df10*/  IMAD R5, R19, UR27, RZ ;  /* 0x0000001b13057c24 */ /* 0x000fc6000f8e02ff */
[----:B------:R-:W-:Y:S01]  /*1df20*/  STL [R1+0x1c8], R6 ;  /* 0x0001c80601007387 */ /* 0x000fe20000100800 */
[----:B------:R-:W-:Y:S01]  /*1df30*/  SEL R19, R11, R35, !P3 ;  /* 0x000000230b137207 */ /* 0x000fe20005800000 */
[----:B------:R-:W1:Y:S02]  /*1df40*/  LDCU UR27, c[0x0][0x3b0] ;  /* 0x00007600ff1b77ac */ /* 0x000e640008000800 */
[----:B------:R0:W-:Y:S02]  /*1df50*/  STL [R1+0xd8], R5 ;  /* 0x0000d80501007387 */ /* 0x0001e40000100800 */
[----:B0-----:R-:W-:Y:S01]  /*1df60*/  IMAD R5, R19, UR25, RZ ;  /* 0x0000001913057c24 */ /* 0x001fe2000f8e02ff */
[C---:B------:R-:W-:Y:S01]  /*1df70*/  SEL R16, R11.reuse, R16, !P3 ;  /* 0x000000100b107207 */ /* 0x040fe20005800000 */
[----:B------:R-:W0:Y:S01]  /*1df80*/  LDCU UR25, c[0x0][0x3b0] ;  /* 0x00007600ff1977ac */ /* 0x000e220008000800 */
[C---:B---3--:R-:W-:Y:S02]  /*1df90*/  SEL R19, R11.reuse, R34, !P3 ;  /* 0x000000220b137207 */ /* 0x048fe40005800000 */
[----:B--2---:R-:W-:-:S05]  /*1dfa0*/  SEL R20, R11, R31, !P3 ;  /* 0x0000001f0b147207 */ /* 0x004fca0005800000 */
[----:B------:R-:W-:Y:S01]  /*1dfb0*/  IMAD R8, R20, UR23, RZ ;  /* 0x0000001714087c24 */ /* 0x000fe2000f8e02ff */
[----:B------:R-:W2:Y:S01]  /*1dfc0*/  LDCU UR23, c[0x0][0x3b0] ;  /* 0x00007600ff1777ac */ /* 0x000ea20008000800 */
[----:B------:R-:W-:Y:S01]  /*1dfd0*/  ISETP.GE.AND P6, PT, R30, RZ, PT ;  /* 0x000000ff1e00720c */ /* 0x000fe20003fc6270 */
[----:B----4-:R3:W-:Y:S02]  /*1dfe0*/  STL [R1+0xf68], R4 ;  /* 0x000f680401007387 */ /* 0x0107e40000100800 */
[----:B---3--:R-:W-:Y:S01]  /*1dff0*/  IMAD R4, R22, UR26, RZ ;  /* 0x0000001a16047c24 */ /* 0x008fe2000f8e02ff */
[----:B------:R-:W-:-:S09]  /*1e000*/  SEL R22, R11, R28, !P3 ;  /* 0x0000001c0b167207 */ /* 0x000fd20005800000 */
[----:B------:R-:W-:Y:S01]  /*1e010*/  @!P6 IMAD.MOV R17, RZ, RZ, -R17 ;  /* 0x000000ffff11e224 */ /* 0x000fe200078e0a11 */
[----:B------:R-:W3:Y:S01]  /*1e020*/  LDCU UR26, c[0x0][0x3b0] ;  /* 0x00007600ff1a77ac */ /* 0x000ee20008000800 */
[----:B------:R4:W-:Y:S02]  /*1e030*/  STL [R1+0x1c4], R4 ;  /* 0x0001c40401007387 */ /* 0x0009e40000100800 */
[----:B----4-:R-:W-:-:S04]  /*1e040*/  LOP3.LUT R4, R10, 0x76, RZ, 0xfc, !PT ;  /* 0x000000760a047812 */ /* 0x010fc800078efcff */
[----:B------:R-:W-:Y:S01]  /*1e050*/  ISETP.LT.AND P2, PT, R4, R9, P0 ;  /* 0x000000090400720c */ /* 0x000fe20000741270 */
[----:B------:R-:W-:Y:S04]  /*1e060*/  STL [R1+0xcc], R5 ;  /* 0x0000cc0501007387 */ /* 0x000fe80000100800 */
[----:B------:R4:W-:Y:S08]  /*1e070*/  STL [R1+0xf64], R3 ;  /* 0x000f640301007387 */ /* 0x0009f00000100800 */
[----:B------:R-:W-:-:S02]  /*1e080*/  @P2 IMAD.MOV.U32 R20, RZ, RZ, R26 ;  /* 0x000000ffff142224 */ /* 0x000fc400078e001a */
[----:B------:R-:W-:Y:S02]  /*1e090*/  @P2 IMAD.MOV.U32 R21, RZ, RZ, R27 ;  /* 0x000000ffff152224 */ /* 0x000fe400078e001b */
[----:B----4-:R-:W-:Y:S01]  /*1e0a0*/  IMAD R3, R19, UR24, RZ ;  /* 0x0000001813037c24 */ /* 0x010fe2000f8e02ff */
[C---:B------:R-:W-:Y:S01]  /*1e0b0*/  SEL R19, R11.reuse, R29, !P3 ;  /* 0x0000001d0b137207 */ /* 0x040fe20005800000 */
[----:B------:R-:W-:Y:S01]  /*1e0c0*/  IMAD R7, R22, UR11, RZ ;  /* 0x0000000b16077c24 */ /* 0x000fe2000f8e02ff */
[----:B------:R4:W3:Y:S01]  /*1e0d0*/  @P2 LDG.E.U16 R2, desc[UR16][R20.64] ;  /* 0x0000001014022981 */ /* 0x0008e2000c1e1500 */
[C---:B------:R-:W-:Y:S01]  /*1e0e0*/  SEL R17, R11.reuse, R17, !P3 ;  /* 0x000000110b117207 */ /* 0x040fe20005800000 */
[----:B------:R-:W-:Y:S01]  /*1e0f0*/  IMAD R16, R16, UR40, RZ ;  /* 0x0000002810107c24 */ /* 0x000fe2000f8e02ff */
[----:B------:R-:W0:Y:S01]  /*1e100*/  LDCU UR24, c[0x0][0x3b0] ;  /* 0x00007600ff1877ac */ /* 0x000e220008000800 */
[----:B------:R1:W-:Y:S01]  /*1e110*/  STL [R1+0x1c0], R3 ;  /* 0x0001c00301007387 */ /* 0x0003e20000100800 */
[----:B------:R-:W-:Y:S01]  /*1e120*/  ISETP.LT.AND P2, PT, R0, R9, P0 ;  /* 0x000000090000720c */ /* 0x000fe20000741270 */
[----:B------:R-:W0:Y:S02]  /*1e130*/  LDCU UR11, c[0x0][0x3b0] ;  /* 0x00007600ff0b77ac */ /* 0x000e240008000800 */
[----:B------:R-:W3:Y:S01]  /*1e140*/  LDL.LU R30, [R1+0x84] ;  /* 0x00008400011e7983 */ /* 0x000ee20000300800 */
[----:B----4-:R-:W-:Y:S01]  /*1e150*/  SEL R20, R11, R25, !P3 ;  /* 0x000000190b147207 */ /* 0x010fe20005800000 */
[----:B--2---:R-:W-:-:S02]  /*1e160*/  IMAD R13, R13, UR23, RZ ;  /* 0x000000170d0d7c24 */ /* 0x004fc4000f8e02ff */
[----:B------:R-:W-:Y:S01]  /*1e170*/  STL [R1+0x1e38], R8 ;  /* 0x001e380801007387 */ /* 0x000fe20000100800 */
[----:B------:R-:W2:Y:S01]  /*1e180*/  LDCU UR23, c[0x0][0x3b0] ;  /* 0x00007600ff1777ac */ /* 0x000ea20008000800 */
[----:B-1----:R-:W-:Y:S02]  /*1e190*/  IMAD R3, R19, UR22, RZ ;  /* 0x0000001613037c24 */ /* 0x002fe4000f8e02ff */
[----:B------:R-:W4:Y:S01]  /*1e1a0*/  LDL.LU R42, [R1+0x80] ;  /* 0x00008000012a7983 */ /* 0x000f220000300800 */
[----:B------:R-:W1:Y:S03]  /*1e1b0*/  LDCU UR22, c[0x0][0x3b0] ;  /* 0x00007600ff1677ac */ /* 0x000e660008000800 */
[----:B------:R-:W2:Y:S01]  /*1e1c0*/  LDL.LU R29, [R1+0x7c] ;  /* 0x00007c00011d7983 */ /* 0x000ea20000300800 */
[----:B------:R-:W0:Y:S03]  /*1e1d0*/  LDCU UR40, c[0x0][0x3b0] ;  /* 0x00007600ff2877ac */ /* 0x000e260008000800 */
[----:B------:R-:W-:Y:S04]  /*1e1e0*/  STL [R1+0x128], R3 ;  /* 0x0001280301007387 */ /* 0x000fe80000100800 */
[----:B------:R-:W2:Y:S04]  /*1e1f0*/  LDL.LU R28, [R1+0x78] ;  /* 0x00007800011c7983 */ /* 0x000ea80000300800 */
        /* <DEDUP_REMOVED lines=10> */
[----:B------:R-:W-:Y:S04]  /*1e2a0*/  STL [R1+0x1e3c], R7 ;  /* 0x001e3c0701007387 */ /* 0x000fe80000100800 */
[----:B---3--:R3:W-:Y:S04]  /*1e2b0*/  STL [R1+0xf60], R2 ;  /* 0x000f600201007387 */ /* 0x0087e80000100800 */
[----:B------:R0:W-:Y:S04]  /*1e2c0*/  STL [R1+0x1cd0], R0 ;  /* 0x001cd00001007387 */ /* 0x0001e80000100800 */
[----:B------:R-:W2:Y:S01]  /*1e2d0*/  LDL.LU R40, [R1+0x4c] ;  /* 0x00004c0001287983 */ /* 0x000ea20000300800 */
[----:B---3--:R-:W-:-:S03]  /*1e2e0*/  IMAD.MOV.U32 R2, RZ, RZ, R18 ;  /* 0x000000ffff027224 */ /* 0x008fc600078e0012 */
[----:B------:R-:W3:Y:S01]  /*1e2f0*/  LDL.LU R32, [R1+0x48] ;  /* 0x0000480001207983 */ /* 0x000ee20000300800 */
[C---:B0-----:R-:W-:Y:S01]  /*1e300*/  SEL R0, R11.reuse, R30, !P3 ;  /* 0x0000001e0b007207 */ /* 0x041fe20005800000 */
[----:B------:R-:W-:Y:S01]  /*1e310*/  @!P4 IMAD.MOV R2, RZ, RZ, -R2 ;  /* 0x000000ffff02c224 */ /* 0x000fe200078e0a02 */
[----:B----4-:R-:W-:-:S03]  /*1e320*/  SEL R3, R11, R42, !P3 ;  /* 0x0000002a0b037207 */ /* 0x010fc60005800000 */
[----:B------:R2:W-:Y:S04]  /*1e330*/  STL [R1+0x84], R0 ;  /* 0x0000840001007387 */ /* 0x0005e80000100800 */
[----:B------:R-:W4:Y:S04]  /*1e340*/  LDL.LU R31, [R1+0x44] ;  /* 0x00004400011f7983 */ /* 0x000f280000300800 */
[----:B------:R-:W4:Y:S01]  /*1e350*/  LDL.LU R30, [R1+0x40] ;  /* 0x00004000011e7983 */ /* 0x000f220000300800 */
[----:B--2---:R-:W-:-:S03]  /*1e360*/  SEL R0, R11, R29, !P3 ;  /* 0x0000001d0b007207 */ /* 0x004fc60005800000 */
[----:B------:R0:W-:Y:S04]  /*1e370*/  STL [R1+0xc8], R2 ;  /* 0x0000c80201007387 */ /* 0x0001e80000100800 */
[----:B------:R2:W-:Y:S04]  /*1e380*/  STL [R1+0x80], R3 ;  /* 0x0000800301007387 */ /* 0x0005e80000100800 */
[----:B------:R-:W4:Y:S01]  /*1e390*/  LDL.LU R29, [R1+0x3c] ;  /* 0x00003c00011d7983 */ /* 0x000f220000300800 */
[----:B0-----:R-:W-:-:S03]  /*1e3a0*/  SEL R2, R11, R28, !P3 ;  /* 0x0000001c0b027207 */ /* 0x001fc60005800000 */
[----:B------:R0:W-:Y:S01]  /*1e3b0*/  STL [R1+0x7c], R0 ;  /* 0x00007c0001007387 */ /* 0x0001e20000100800 */
[----:B--2---:R-:W-:-:S03]  /*1e3c0*/  SEL R3, R11, R41, !P3 ;  /* 0x000000290b037207 */ /* 0x004fc60005800000 */
[----:B------:R2:W-:Y:S04]  /*1e3d0*/  STL [R1+0x78], R2 ;  /* 0x0000780201007387 */ /* 0x0005e80000100800 */
[----:B------:R-:W4:Y:S01]  /*1e3e0*/  LDL.LU R28, [R1+0x38] ;  /* 0x00003800011c7983 */ /* 0x000f220000300800 */
[----:B0-----:R-:W-:-:S03]  /*1e3f0*/  SEL R0, R11, R27, !P3 ;  /* 0x0000001b0b007207 */ /* 0x001fc60005800000 */
[----:B------:R-:W4:Y:S01]  /*1e400*/  LDL.LU R27, [R1+0x34] ;  /* 0x00003400011b7983 */ /* 0x000f220000300800 */
[----:B--2---:R-:W-:-:S03]  /*1e410*/  SEL R2, R11, R39, !P3 ;  /* 0x000000270b027207 */ /* 0x004fc60005800000 */
[----:B------:R0:W-:Y:S04]  /*1e420*/  STL [R1+0x74], R0 ;  /* 0x0000740001007387 */ /* 0x0001e80000100800 */
[----:B------:R2:W-:Y:S01]  /*1e430*/  STL [R1+0x70], R3 ;  /* 0x0000700301007387 */ /* 0x0005e20000100800 */
[----:B0-----:R-:W-:-:S03]  /*1e440*/  SEL R0, R11, R38, !P3 ;  /* 0x000000260b007207 */ /* 0x001fc60005800000 */
[----:B------:R0:W-:Y:S01]  /*1e450*/  STL [R1+0x6c], R2 ;  /* 0x00006c0201007387 */ /* 0x0001e20000100800 */
[----:B--2---:R-:W-:-:S03]  /*1e460*/  SEL R3, R11, R37, !P3 ;  /* 0x000000250b037207 */ /* 0x004fc60005800000 */
[----:B------:R-:W2:Y:S04]  /*1e470*/  LDL.LU R39, [R1+0x30] ;  /* 0x0000300001277983 */ /* 0x000ea80000300800 */
[----:B------:R1:W-:Y:S04]  /*1e480*/  STL [R1+0x68], R0 ;  /* 0x0000680001007387 */ /* 0x0003e80000100800 */
[----:B------:R-:W2:Y:S01]  /*1e490*/  LDL.LU R38, [R1+0x2c] ;  /* 0x00002c0001267983 */ /* 0x000ea20000300800 */
[----:B0-----:R-:W-:-:S03]  /*1e4a0*/  SEL R2, R11, R35, !P3 ;  /* 0x000000230b027207 */ /* 0x001fc60005800000 */
[----:B------:R-:W2:Y:S01]  /*1e4b0*/  LDL.LU R37, [R1+0x28] ;  /* 0x0000280001257983 */ /* 0x000ea20000300800 */
[----:B-1----:R-:W-:-:S03]  /*1e4c0*/  SEL R0, R11, R36, !P3 ;  /* 0x000000240b007207 */ /* 0x002fc60005800000 */
[----:B------:R-:W-:Y:S04]  /*1e4d0*/  STL [R1+0x1e60], R3 ;  /* 0x001e600301007387 */ /* 0x000fe80000100800 */
[----:B------:R-:W2:Y:S04]  /*1e4e0*/  LDL.LU R36, [R1+0x24] ;  /* 0x0000240001247983 */ /* 0x000ea80000300800 */
[----:B------:R0:W-:Y:S04]  /*1e4f0*/  STL [R1+0x14], R0 ;  /* 0x0000140001007387 */ /* 0x0001e80000100800 */
[----:B------:R-:W2:Y:S01]  /*1e500*/  LDL.LU R35, [R1+0x88] ;  /* 0x0000880001237983 */ /* 0x000ea20000300800 */
[----:B0-----:R-:W-:-:S03]  /*1e510*/  SEL R0, R11, R34, !P3 ;  /* 0x000000220b007207 */ /* 0x001fc60005800000 */
[----:B------:R0:W-:Y:S04]  /*1e520*/  STL [R1+0x5c], R2 ;  /* 0x00005c0201007387 */ /* 0x0001e80000100800 */
[----:B------:R-:W2:Y:S04]  /*1e530*/  LDL.LU R34, [R1+0x8c] ;  /* 0x00008c0001227983 */ /* 0x000ea80000300800 */
[----:B------:R1:W-:Y:S01]  /*1e540*/  STL [R1+0x58], R0 ;  /* 0x0000580001007387 */ /* 0x0003e20000100800 */
[----:B0-----:R-:W-:-:S03]  /*1e550*/  SEL R2, R11, R33, !P3 ;  /* 0x000000210b027207 */ /* 0x001fc60005800000 */
[----:B------:R-:W2:Y:S04]  /*1e560*/  LDL.LU R33, [R1+0x90] ;  /* 0x0000900001217983 */ /* 0x000ea80000300800 */
[----:B------:R3:W-:Y:S01]  /*1e570*/  STL [R1+0x54], R2 ;  /* 0x0000540201007387 */ /* 0x0007e20000100800 */
[----:B-1----:R-:W-:-:S03]  /*1e580*/  SEL R0, R11, R26, !P3 ;  /* 0x0000001a0b007207 */ /* 0x002fc60005800000 */
[----:B------:R-:W2:Y:S04]  /*1e590*/  LDL.LU R26, [R1+0x94] ;  /* 0x00009400011a7983 */ /* 0x000ea80000300800 */
[----:B------:R4:W-:Y:S01]  /*1e5a0*/  STL [R1+0x50], R0 ;  /* 0x0000500001007387 */ /* 0x0009e20000100800 */
[C---:B------:R-:W-:Y:S02]  /*1e5b0*/  SEL R58, R11.reuse, R40, !P3 ;  /* 0x000000280b3a7207 */ /* 0x040fe40005800000 */
[----:B---3--:R-:W-:-:S03]  /*1e5c0*/  SEL R2, R11, R32, !P3 ;  /* 0x000000200b027207 */ /* 0x008fc60005800000 */
[----:B------:R-:W-:Y:S04]  /*1e5d0*/  STL [R1+0x1e4c], R58 ;  /* 0x001e4c3a01007387 */ /* 0x000fe80000100800 */
[----:B------:R-:W-:Y:S04]  /*1e5e0*/  STL [R1+0x48], R2 ;  /* 0x0000480201007387 */ /* 0x000fe80000100800 */
[----:B------:R-:W3:Y:S01]  /*1e5f0*/  LDL.LU R32, [R1+0x98] ;  /* 0x0000980001207983 */ /* 0x000ee20000300800 */
[C---:B----4-:R-:W-:Y:S02]  /*1e600*/  SEL R0, R11.reuse, R31, !P3 ;  /* 0x0000001f0b007207 */ /* 0x050fe40005800000 */
[----:B------:R-:W-:-:S03]  /*1e610*/  SEL R10, R11, R30, !P3 ;  /* 0x0000001e0b0a7207 */ /* 0x000fc60005800000 */
[----:B------:R0:W-:Y:S04]  /*1e620*/  STL [R1+0x44], R0 ;  /* 0x0000440001007387 */ /* 0x0001e80000100800 */
[----:B------:R-:W4:Y:S04]  /*1e630*/  LDL.LU R31, [R1+0x9c] ;  /* 0x00009c00011f7983 */ /* 0x000f280000300800 */
[----:B------:R-:W4:Y:S01]  /*1e640*/  LDL.LU R30, [R1+0xa0] ;  /* 0x0000a000011e7983 */ /* 0x000f220000300800 */
[----:B------:R-:W-:-:S03]  /*1e650*/  SEL R7, R11, R29, !P3 ;  /* 0x0000001d0b077207 */ /* 0x000fc60005800000 */
[----:B------:R-:W-:Y:S04]  /*1e660*/  STL [R1+0x1e48], R10 ;  /* 0x001e480a01007387 */ /* 0x000fe80000100800 */
[----:B------:R-:W-:Y:S04]  /*1e670*/  STL [R1+0x1e50], R7 ;  /* 0x001e500701007387 */ /* 0x000fe80000100800 */
[----:B------:R-:W4:Y:S01]  /*1e680*/  LDL.LU R29, [R1+0xa4] ;  /* 0x0000a400011d7983 */ /* 0x000f220000300800 */
[C---:B0-----:R-:W-:Y:S02]  /*1e690*/  SEL R0, R11.reuse, R28, !P3 ;  /* 0x0000001c0b007207 */ /* 0x041fe40005800000 */
[----:B------:R-:W-:-:S03]  /*1e6a0*/  SEL R60, R11, R27, !P3 ;  /* 0x0000001b0b3c7207 */ /* 0x000fc60005800000 */
[----:B------:R2:W-:Y:S04]  /*1e6b0*/  STL [R1+0x38], R0 ;  /* 0x0000380001007387 */ /* 0x0005e80000100800 */
[----:B------:R-:W4:Y:S04]  /*1e6c0*/  LDL.LU R28, [R1+0xb0] ;  /* 0x0000b000011c7983 */ /* 0x000f280000300800 */
[----:B------:R-:W4:Y:S04]  /*1e6d0*/  LDL.LU R27, [R1+0xb4] ;  /* 0x0000b400011b7983 */ /* 0x000f280000300800 */
[----:B------:R-:W-:Y:S01]  /*1e6e0*/  STL [R1+0x1e54], R60 ;  /* 0x001e543c01007387 */ /* 0x000fe20000100800 */
[----:B--2---:R-:W-:-:S02]  /*1e6f0*/  SEL R0, R11, R39, !P3 ;  /* 0x000000270b007207 */ /* 0x004fc40005800000 */
[C---:B------:R-:W-:Y:S02]  /*1e700*/  SEL R9, R11.reuse, R38, !P3 ;  /* 0x000000260b097207 */ /* 0x040fe40005800000 */
[----:B------:R-:W-:-:S03]  /*1e710*/  SEL R6, R11, R37, !P3 ;  /* 0x000000250b067207 */ /* 0x000fc60005800000 */
[----:B------:R-:W-:Y:S04]  /*1e720*/  STL [R1+0x1e58], R9 ;  /* 0x001e580901007387 */ /* 0x000fe80000100800 */
[----:B------:R0:W-:Y:S01]  /*1e730*/  STL [R1+0x20], R0 ;  /* 0x0000200001007387 */ /* 0x0001e20000100800 */
[----:B------:R-:W-:-:S03]  /*1e740*/  SEL R4, R11, R36, !P3 ;  /* 0x000000240b047207 */ /* 0x000fc60005800000 */
[----:B------:R-:W-:Y:S01]  /*1e750*/  STL [R1+0x1e5c], R6 ;  /* 0x001e5c0601007387 */ /* 0x000fe20000100800 */
[----:B------:R-:W-:-:S03]  /*1e760*/  SEL R8, R11, R35, !P3 ;  /* 0x000000230b087207 */ /* 0x000fc60005800000 */
[----:B------:R-:W-:Y:S04]  /*1e770*/  STL [R1+0x1e64], R4 ;  /* 0x001e640401007387 */ /* 0x000fe80000100800 */
[----:B------:R-:W-:Y:S01]  /*1e780*/  STL [R1+0x1e68], R8 ;  /* 0x001e680801007387 */ /* 0x000fe20000100800 */
[C---:B------:R-:W-:Y:S02]  /*1e790*/  SEL R5, R11.reuse, R34, !P3 ;  /* 0x000000220b057207 */ /* 0x040fe40005800000 */
[----:B0-----:R-:W-:-:S03]  /*1e7a0*/  SEL R0, R11, R33, !P3 ;  /* 0x000000210b007207 */ /* 0x001fc60005800000 */
[----:B------:R-:W-:Y:S04]  /*1e7b0*/  STL [R1+0x1e6c], R5 ;  /* 0x001e6c0501007387 */ /* 0x000fe80000100800 */
[----:B------:R0:W-:Y:S04]  /*1e7c0*/  STL [R1+0x1e70], R0 ;  /* 0x001e700001007387 */ /* 0x0001e80000100800 */
[----:B------:R-:W2:Y:S01]  /*1e7d0*/  LDL.LU R50, [R1+0xb8] ;  /* 0x0000b80001327983 */ /* 0x000ea20000300800 */
[----:B------:R-:W-:-:S03]  /*1e7e0*/  SEL R2, R11, R26, !P3 ;  /* 0x0000001a0b027207 */ /* 0x000fc60005800000 */
[----:B------:R-:W2:Y:S04]  /*1e7f0*/  LDL.LU R49, [R1+0xbc] ;  /* 0x0000bc0001317983 */ /* 0x000ea80000300800 */
[----:B------:R-:W2:Y:S04]  /*1e800*/  LDL.LU R34, [R1+0xc0] ;  /* 0x0000c00001227983 */ /* 0x000ea80000300800 */
[----:B------:R-:W2:Y:S04]  /*1e810*/  LDL.LU R33, [R1+0xc4] ;  /* 0x0000c40001217983 */ /* 0x000ea80000300800 */
[----:B------:R-:W2:Y:S04]  /*1e820*/  LDL.LU R26, [R1+0xd0] ;  /* 0x0000d000011a7983 */ /* 0x000ea80000300800 */
[----:B------:R-:W2:Y:S04]  /*1e830*/  LDL.LU R48, [R1+0xd4] ;  /* 0x0000d40001307983 */ /* 0x000ea80000300800 */
[----:B------:R-:W2:Y:S01]  /*1e840*/  LDL.LU R47, [R1+0xe8] ;  /* 0x0000e800012f7983 */ /* 0x000ea20000300800 */
[----:B---3--:R-:W-:-:S03]  /*1e850*/  SEL R93, R11, R32, !P3 ;  /* 0x000000200b5d7207 */ /* 0x008fc60005800000 */
[----:B------:R-:W3:Y:S01]  /*1e860*/  LDL.LU R32, [R1+0x20c] ;  /* 0x00020c0001207983 */ /* 0x000ee20000300800 */
[----:B----4-:R-:W-:-:S03]  /*1e870*/  SEL R92, R11, R31, !P3 ;  /* 0x0000001f0b5c7207 */ /* 0x010fc60005800000 */
[----:B------:R-:W4:Y:S01]  /*1e880*/  LDL.LU R31, [R1+0x210] ;  /* 0x00021000011f7983 */ /* 0x000f220000300800 */
[----:B------:R-:W-:-:S03]  /*1e890*/  SEL R91, R11, R30, !P3 ;  /* 0x0000001e0b5b7207 */ /* 0x000fc60005800000 */
[----:B------:R-:W4:Y:S04]  /*1e8a0*/  LDL.LU R30, [R1+0x224] ;  /* 0x00022400011e7983 */ /* 0x000f280000300800 */
[----:B------:R-:W4:Y:S04]  /*1e8b0*/  LDL.LU R46, [R1+0x228] ;  /* 0x00022800012e7983 */ /* 0x000f280000300800 */
[----:B------:R-:W4:Y:S04]  /*1e8c0*/  LDL.LU R45, [R1+0x230] ;  /* 0x00023000012d7983 */ /* 0x000f280000300800 */
[----:B------:R-:W4:Y:S04]  /*1e8d0*/  LDL.LU R44, [R1+0x22c] ;  /* 0x00022c00012c7983 */ /* 0x000f280000300800 */
[----:B------:R-:W4:Y:S04]  /*1e8e0*/  LDL.LU R43, [R1+0x214] ;  /* 0x00021400012b7983 */ /* 0x000f280000300800 */
[----:B------:R-:W4:Y:S04]  /*1e8f0*/  LDL.LU R42, [R1+0x218] ;  /* 0x00021800012a7983 */ /* 0x000f280000300800 */
[----:B------:R-:W4:Y:S04]  /*1e900*/  LDL.LU R41, [R1+0x21c] ;  /* 0x00021c0001297983 */ /* 0x000f280000300800 */
[----:B------:R-:W4:Y:S04]  /*1e910*/  LDL.LU R40, [R1+0x220] ;  /* 0x0002200001287983 */ /* 0x000f280000300800 */
[----:B------:R-:W4:Y:S01]  /*1e920*/  LDL.LU R39, [R1+0x1a4] ;  /* 0x0001a40001277983 */ /* 0x000f220000300800 */
[----:B------:R-:W-:-:S03]  /*1e930*/  SEL R90, R11, R29, !P3 ;  /* 0x0000001d0b5a7207 */ /* 0x000fc60005800000 */
[----:B------:R-:W4:Y:S01]  /*1e940*/  LDL.LU R38, [R1+0x1a8] ;  /* 0x0001a80001267983 */ /* 0x000f220000300800 */
[----:B------:R-:W-:-:S03]  /*1e950*/  SEL R89, R11, R28, !P3 ;  /* 0x0000001c0b597207 */ /* 0x000fc60005800000 */
[----:B------:R-:W4:Y:S01]  /*1e960*/  LDL.LU R37, [R1+0x1ac] ;  /* 0x0001ac0001257983 */ /* 0x000f220000300800 */
[----:B------:R-:W-:-:S03]  /*1e970*/  SEL R88, R11, R27, !P3 ;  /* 0x0000001b0b587207 */ /* 0x000fc60005800000 */
[----:B------:R-:W4:Y:S04]  /*1e980*/  LDL.LU R36, [R1+0x208] ;  /* 0x0002080001247983 */ /* 0x000f280000300800 */
[----:B------:R-:W4:Y:S04]  /*1e990*/  LDL.LU R35, [R1+0x1b0] ;  /* 0x0001b00001237983 */ /* 0x000f280000300800 */
[----:B------:R-:W4:Y:S04]  /*1e9a0*/  LDL.LU R29, [R1+0x1b4] ;  /* 0x0001b400011d7983 */ /* 0x000f280000300800 */
[----:B------:R-:W4:Y:S04]  /*1e9b0*/  LDL.LU R28, [R1+0x1d4] ;  /* 0x0001d400011c7983 */ /* 0x000f280000300800 */
[----:B------:R-:W4:Y:S01]  /*1e9c0*/  LDL.LU R27, [R1+0x1dc] ;  /* 0x0001dc00011b7983 */ /* 0x000f220000300800 */
[----:B--2---:R-:W-:-:S03]  /*1e9d0*/  SEL R85, R11, R34, !P3 ;  /* 0x000000220b557207 */ /* 0x004fc60005800000 */
[----:B------:R-:W2:Y:S01]  /*1e9e0*/  LDL.LU R34, [R1+0x1b8] ;  /* 0x0001b80001227983 */ /* 0x000ea20000300800 */
[----:B------:R-:W-:-:S03]  /*1e9f0*/  SEL R84, R11, R33, !P3 ;  /* 0x000000210b547207 */ /* 0x000fc60005800000 */
[----:B------:R-:W2:Y:S01]  /*1ea00*/  LDL.LU R33, [R1+0x1bc] ;  /* 0x0001bc0001217983 */ /* 0x000ea20000300800 */
[----:B------:R-:W-:-:S03]  /*1ea10*/  SEL R83, R11, R26, !P3 ;  /* 0x0000001a0b537207 */ /* 0x000fc60005800000 */
[----:B------:R-:W2:Y:S01]  /*1ea20*/  LDL.LU R26, [R1+0x1a0] ;  /* 0x0001a000011a7983 */ /* 0x000ea20000300800 */
[C---:B------:R-:W-:Y:S02]  /*1ea30*/  SEL R87, R11.reuse, R50, !P3 ;  /* 0x000000320b577207 */ /* 0x040fe40005800000 */
[C---:B------:R-:W-:Y:S02]  /*1ea40*/  SEL R86, R11.reuse, R49, !P3 ;  /* 0x000000310b567207 */ /* 0x040fe40005800000 */
[C---:B------:R-:W-:Y:S02]  /*1ea50*/  SEL R82, R11.reuse, R48, !P3 ;  /* 0x000000300b527207 */ /* 0x040fe40005800000 */
[C---:B------:R-:W-:Y:S02]  /*1ea60*/  SEL R81, R11.reuse, R47, !P3 ;  /* 0x0000002f0b517207 */ /* 0x040fe40005800000 */
[C---:B---3--:R-:W-:Y:S02]  /*1ea70*/  SEL R80, R11.reuse, R32, !P3 ;  /* 0x000000200b507207 */ /* 0x048fe40005800000 */
[----:B------:R-:W3:Y:S01]  /*1ea80*/  LDL.LU R32, [R1+0x19c] ;  /* 0x00019c0001207983 */ /* 0x000ee20000300800 */
[----:B----4-:R-:W-:-:S03]  /*1ea90*/  SEL R79, R11, R31, !P3 ;  /* 0x0000001f0b4f7207 */ /* 0x010fc60005800000 */
[----:B------:R-:W4:Y:S01]  /*1eaa0*/  LDL.LU R31, [R1+0x144] ;  /* 0x00014400011f7983 */ /* 0x000f220000300800 */
[----:B------:R-:W-:-:S03]  /*1eab0*/  SEL R78, R11, R30, !P3 ;  /* 0x0000001e0b4e7207 */ /* 0x000fc60005800000 */
[----:B------:R-:W4:Y:S04]  /*1eac0*/  LDL.LU R30, [R1+0x148] ;  /* 0x00014800011e7983 */ /* 0x000f280000300800 */
[----:B------:R-:W4:Y:S04]  /*1ead0*/  LDL.LU R50, [R1+0x164] ;  /* 0x0001640001327983 */ /* 0x000f280000300800 */
[----:B------:R-:W4:Y:S01]  /*1eae0*/  LDL.LU R49, [R1+0x198] ;  /* 0x0001980001317983 */ /* 0x000f220000300800 */
[C---:B------:R-:W-:Y:S02]  /*1eaf0*/  SEL R77, R11.reuse, R46, !P3 ;  /* 0x0000002e0b4d7207 */ /* 0x040fe40005800000 */
[----:B------:R-:W-:-:S02]  /*1eb00*/  SEL R76, R11, R45, !P3 ;  /* 0x0000002d0b4c7207 */ /* 0x000fc40005800000 */
[C---:B------:R-:W-:Y:S02]  /*1eb10*/  SEL R65, R11.reuse, R29, !P3 ;  /* 0x0000001d0b417207 */ /* 0x040fe40005800000 */
        /* <DEDUP_REMOVED lines=11> */
[C---:B------:R-:W-:Y:S02]  /*1ebd0*/  SEL R75, R11.reuse, R44, !P3 ;  /* 0x0000002c0b4b7207 */ /* 0x040fe40005800000 */
[C---:B------:R-:W-:Y:S01]  /*1ebe0*/  SEL R74, R11.reuse, R43, !P3 ;  /* 0x0000002b0b4a7207 */ /* 0x040fe20005800000 */
[----:B------:R-:W2:Y:S01]  /*1ebf0*/  LDL.LU R44, [R1+0x15c] ;  /* 0x00015c00012c7983 */ /* 0x000ea20000300800 */
[C---:B------:R-:W-:Y:S02]  /*1ec00*/  SEL R73, R11.reuse, R42, !P3 ;  /* 0x0000002a0b497207 */ /* 0x040fe40005800000 */
[C---:B------:R-:W-:Y:S01]  /*1ec10*/  SEL R72, R11.reuse, R41, !P3 ;  /* 0x000000290b487207 */ /* 0x040fe20005800000 */
[----:B------:R-:W2:Y:S01]  /*1ec20*/  LDL.LU R43, [R1+0x160] ;  /* 0x00016000012b7983 */ /* 0x000ea20000300800 */
[----:B------:R-:W-:-:S03]  /*1ec30*/  SEL R71, R11, R40, !P3 ;  /* 0x000000280b477207 */ /* 0x000fc60005800000 */
        /* <DEDUP_REMOVED lines=22> */
[----:B------:R-:W4:Y:S01]  /*1eda0*/  LDL.LU R30, [R1+0x120] ;  /* 0x00012000011e7983 */ /* 0x000f220000300800 */
[C---:B------:R-:W-:Y:S02]  /*1edb0*/  SEL R54, R11.reuse, R50, !P3 ;  /* 0x000000320b367207 */ /* 0x040fe40005800000 */
[C---:B------:R-:W-:Y:S02]  /*1edc0*/  SEL R53, R11.reuse, R49, !P3 ;  /* 0x000000310b357207 */ /* 0x040fe40005800000 */
[C---:B------:R-:W-:Y:S02]  /*1edd0*/  SEL R52, R11.reuse, R29, !P3 ;  /* 0x0000001d0b347207 */ /* 0x040fe40005800000 */
[----:B------:R-:W4:Y:S01]  /*1ede0*/  LDL.LU R29, [R1+0x134] ;  /* 0x00013400011d7983 */ /* 0x000f220000300800 */
[----:B------:R-:W-:-:S03]  /*1edf0*/  SEL R51, R11, R28, !P3 ;  /* 0x0000001c0b337207 */ /* 0x000fc60005800000 */
[----:B------:R-:W4:Y:S01]  /*1ee00*/  LDL.LU R28, [R1+0x130] ;  /* 0x00013000011c7983 */ /* 0x000f220000300800 */
[----:B------:R-:W-:-:S03]  /*1ee10*/  SEL R50, R11, R27, !P3 ;  /* 0x0000001b0b327207 */ /* 0x000fc60005800000 */
[----:B------:R-:W4:Y:S01]  /*1ee20*/  LDL.LU R27, [R1+0x124] ;  /* 0x00012400011b7983 */ /* 0x000f220000300800 */
[C---:B------:R-:W-:Y:S02]  /*1ee30*/  SEL R49, R11.reuse, R48, !P3 ;  /* 0x000000300b317207 */ /* 0x040fe40005800000 */
[C---:B------:R-:W-:Y:S02]  /*1ee40*/  SEL R48, R11.reuse, R47, !P3 ;  /* 0x0000002f0b307207 */ /* 0x040fe40005800000 */
[C---:B------:R-:W-:Y:S02]  /*1ee50*/  SEL R47, R11.reuse, R46, !P3 ;  /* 0x0000002e0b2f7207 */ /* 0x040fe40005800000 */
[C---:B------:R-:W-:Y:S02]  /*1ee60*/  SEL R46, R11.reuse, R45, !P3 ;  /* 0x0000002d0b2e7207 */ /* 0x040fe40005800000 */
[C---:B--2---:R-:W-:Y:S02]  /*1ee70*/  SEL R45, R11.reuse, R26, !P3 ;  /* 0x0000001a0b2d7207 */ /* 0x044fe40005800000 */
[----:B------:R-:W2:Y:S04]  /*1ee80*/  LDL.LU R26, [R1+0x108] ;  /* 0x00010800011a7983 */ /* 0x000ea80000300800 */
[----:B------:R-:W2:Y:S04]  /*1ee90*/  LDL.LU R21, [R1+0xf8] ;  /* 0x0000f80001157983 */ /* 0x000ea80000300800 */
[----:B------:R-:W2:Y:S04]  /*1eea0*/  LDL.LU R19, [R1+0xe0] ;  /* 0x0000e00001137983 */ /* 0x000ea80000300800 */
[----:B0-----:R-:W2:Y:S04]  /*1eeb0*/  LDL.LU R0, [R1+0x80] ;  /* 0x0000800001007983 */ /* 0x001ea80000300800 */
[----:B------:R-:W2:Y:S04]  /*1eec0*/  LDL.LU R5, [R1+0x7c] ;  /* 0x00007c0001057983 */ /* 0x000ea80000300800 */
[----:B------:R-:W2:Y:S04]  /*1eed0*/  LDL.LU R8, [R1+0x74] ;  /* 0x0000740001087983 */ /* 0x000ea80000300800 */
[----:B------:R-:W2:Y:S04]  /*1eee0*/  LDL.LU R4, [R1+0x70] ;  /* 0x0000700001047983 */ /* 0x000ea80000300800 */
[----:B------:R-:W2:Y:S04]  /*1eef0*/  LDL.LU R3, [R1+0x68] ;  /* 0x0000680001037983 */ /* 0x000ea80000300800 */
[----:B------:R-:W2:Y:S04]  /*1ef00*/  LDL.LU R6, [R1+0x14] ;  /* 0x0000140001067983 */ /* 0x000ea80000300800 */
[----:B------:R-:W2:Y:S04]  /*1ef10*/  LDL.LU R9, [R1+0x5c] ;  /* 0x00005c0001097983 */ /* 0x000ea80000300800 */
[----:B------:R-:W2:Y:S04]  /*1ef20*/  LDL.LU R60, [R1+0x58] ;  /* 0x00005800013c7983 */ /* 0x000ea80000300800 */
[----:B------:R-:W2:Y:S01]  /*1ef30*/  LDL.LU R7, [R1+0x54] ;  /* 0x0000540001077983 */ /* 0x000ea20000300800 */
[----:B------:R-:W-:-:S03]  /*1ef40*/  SEL R18, R11, R23, !P3 ;  /* 0x000000170b127207 */ /* 0x000fc60005800000 */
[----:B------:R-:W2:Y:S04]  /*1ef50*/  LDL.LU R58, [R1+0x50] ;  /* 0x00005000013a7983 */ /* 0x000ea80000300800 */
[----:B------:R-:W2:Y:S01]  /*1ef60*/  LDL.LU R10, [R1+0x48] ;  /* 0x00004800010a7983 */ /* 0x000ea20000300800 */
[----:B------:R-:W-:-:S03]  /*1ef70*/  SEL R44, R11, R44, !P3 ;  /* 0x0000002c0b2c7207 */ /* 0x000fc60005800000 */
[----:B------:R-:W2:Y:S01]  /*1ef80*/  LDL.LU R25, [R1+0x6c] ;  /* 0x00006c0001197983 */ /* 0x000ea20000300800 */
[C---:B------:R-:W-:Y:S02]  /*1ef90*/  SEL R43, R11.reuse, R43, !P3 ;  /* 0x0000002b0b2b7207 */ /* 0x040fe40005800000 */
[C---:B------:R-:W-:Y:S02]  /*1efa0*/  SEL R42, R11.reuse, R42, !P3 ;  /* 0x0000002a0b2a7207 */ /* 0x040fe40005800000 */
[C---:B------:R-:W-:Y:S02]  /*1efb0*/  SEL R41, R11.reuse, R41, !P3 ;  /* 0x000000290b297207 */ /* 0x040fe40005800000 */
[C---:B------:R-:W-:Y:S02]  /*1efc0*/  SEL R40, R11.reuse, R40, !P3 ;  /* 0x000000280b287207 */ /* 0x040fe40005800000 */
[C---:B------:R-:W-:Y:S02]  /*1efd0*/  SEL R39, R11.reuse, R39, !P3 ;  /* 0x000000270b277207 */ /* 0x040fe40005800000 */
[----:B------:R-:W-:-:S02]  /*1efe0*/  SEL R38, R11, R38, !P3 ;  /* 0x000000260b267207 */ /* 0x000fc40005800000 */
[C---:B------:R-:W-:Y:S02]  /*1eff0*/  SEL R37, R11.reuse, R37, !P3 ;  /* 0x000000250b257207 */ /* 0x040fe40005800000 */
[C---:B------:R-:W-:Y:S02]  /*1f000*/  SEL R36, R11.reuse, R36, !P3 ;  /* 0x000000240b247207 */ /* 0x040fe40005800000 */
[C---:B------:R-:W-:Y:S02]  /*1f010*/  SEL R35, R11.reuse, R35, !P3 ;  /* 0x000000230b237207 */ /* 0x040fe40005800000 */
[C---:B------:R-:W-:Y:S02]  /*1f020*/  SEL R34, R11.reuse, R34, !P3 ;  /* 0x000000220b227207 */ /* 0x040fe40005800000 */
[C---:B------:R-:W-:Y:S02]  /*1f030*/  SEL R33, R11.reuse, R33, !P3 ;  /* 0x000000210b217207 */ /* 0x040fe40005800000 */
[----:B---3--:R-:W-:-:S02]  /*1f040*/  SEL R32, R11, R32, !P3 ;  /* 0x000000200b207207 */ /* 0x008fc40005800000 */
[C---:B----4-:R-:W-:Y:S02]  /*1f050*/  SEL R31, R11.reuse, R31, !P3 ;  /* 0x0000001f0b1f7207 */ /* 0x050fe40005800000 */
[C---:B------:R-:W-:Y:S02]  /*1f060*/  SEL R30, R11.reuse, R30, !P3 ;  /* 0x0000001e0b1e7207 */ /* 0x040fe40005800000 */
[C---:B------:R-:W-:Y:S02]  /*1f070*/  SEL R29, R11.reuse, R29, !P3 ;  /* 0x0000001d0b1d7207 */ /* 0x040fe40005800000 */
[C---:B------:R-:W-:Y:S02]  /*1f080*/  SEL R28, R11.reuse, R28, !P3 ;  /* 0x0000001c0b1c7207 */ /* 0x040fe40005800000 */
[C---:B------:R-:W-:Y:S02]  /*1f090*/  SEL R27, R11.reuse, R27, !P3 ;  /* 0x0000001b0b1b7207 */ /* 0x040fe40005800000 */
[----:B--2---:R-:W-:-:S02]  /*1f0a0*/  SEL R22, R11, R21, !P3 ;  /* 0x000000150b167207 */ /* 0x004fc40005800000 */
[C---:B------:R-:W-:Y:S02]  /*1f0b0*/  SEL R21, R11.reuse, R19, !P3 ;  /* 0x000000130b157207 */ /* 0x040fe40005800000 */
[C---:B------:R-:W-:Y:S01]  /*1f0c0*/  SEL R19, R11.reuse, R24, !P3 ;  /* 0x000000180b137207 */ /* 0x040fe20005800000 */
[----:B------:R-:W-:Y:S01]  /*1f0d0*/  IMAD R0, R0, UR65, RZ ;  /* 0x0000004100007c24 */ /* 0x000fe2000f8e02ff */
[----:B------:R-:W2:Y:S01]  /*1f0e0*/  LDL.LU R24, [R1+0x78] ;  /* 0x0000780001187983 */ /* 0x000ea20000300800 */
[----:B------:R-:W-:Y:S01]  /*1f0f0*/  SEL R26, R11, R26, !P3 ;  /* 0x0000001a0b1a7207 */ /* 0x000fe20005800000 */
[----:B------:R-:W-:Y:S02]  /*1f100*/  IMAD R5, R5, UR65, RZ ;  /* 0x0000004105057c24 */ /* 0x000fe4000f8e02ff */
[----:B------:R-:W3:Y:S01]  /*1f110*/  LDL.LU R23, [R1+0x84] ;  /* 0x0000840001177983 */ /* 0x000ee20000300800 */
[----:B------:R-:W-:-:S03]  /*1f120*/  IMAD R8, R8, UR65, RZ ;  /* 0x0000004108087c24 */ /* 0x000fc6000f8e02ff */
[----:B------:R0:W-:Y:S01]  /*1f130*/  STL [R1+0x1ddc], R11 ;  /* 0x001ddc0b01007387 */ /* 0x0001e20000100800 */
[----:B------:R-:W-:-:S03]  /*1f140*/  IMAD R4, R4, UR65, RZ ;  /* 0x0000004104047c24 */ /* 0x000fc6000f8e02ff */
[----:B0-----:R-:W4:Y:S01]  /*1f150*/  LDL.LU R11, [R1+0x20] ;  /* 0x00002000010b7983 */ /* 0x001f220000300800 */
[----:B------:R-:W-:-:S03]  /*1f160*/  IMAD R3, R3, UR65, RZ ;  /* 0x0000004103037c24 */ /* 0x000fc6000f8e02ff */
[----:B------:R0:W-:Y:S04]  /*1f170*/  STL [R1+0x80], R0 ;  /* 0x0000800001007387 */ /* 0x0001e80000100800 */
[----:B0-----:R-:W2:Y:S04]  /*1f180*/  LDL.LU R0, [R1+0x1e70] ;  /* 0x001e700001007983 */ /* 0x001ea80000300800 */
[----:B------:R0:W-:Y:S04]  /*1f190*/  STL [R1+0x7c], R5 ;  /* 0x00007c0501007387 */ /* 0x0001e80000100800 */
[----:B0-----:R-:W2:Y:S04]  /*1f1a0*/  LDL.LU R5, [R1+0x1e6c] ;  /* 0x001e6c0001057983 */ /* 0x001ea80000300800 */
[----:B------:R0:W-:Y:S04]  /*1f1b0*/  STL [R1+0x74], R8 ;  /* 0x0000740801007387 */ /* 0x0001e80000100800 */
[----:B0-----:R-:W2:Y:S04]  /*1f1c0*/  LDL.LU R8, [R1+0x1e68] ;  /* 0x001e680001087983 */ /* 0x001ea80000300800 */
[----:B------:R0:W-:Y:S04]  /*1f1d0*/  STL [R1+0x70], R4 ;  /* 0x0000700401007387 */ /* 0x0001e80000100800 */
[----:B0-----:R-:W2:Y:S04]  /*1f1e0*/  LDL.LU R4, [R1+0x1e64] ;  /* 0x001e640001047983 */ /* 0x001ea80000300800 */
[----:B------:R0:W-:Y:S04]  /*1f1f0*/  STL [R1+0x60], R3 ;  /* 0x0000600301007387 */ /* 0x0001e80000100800 */
[----:B0-----:R-:W2:Y:S01]  /*1f200*/  LDL.LU R3, [R1+0x1e60] ;  /* 0x001e600001037983 */ /* 0x001ea20000300800 */
[----:B------:R-:W-:-:S02]  /*1f210*/  IMAD R6, R6, UR65, RZ ;  /* 0x0000004106067c24 */ /* 0x000fc4000f8e02ff */
[----:B------:R-:W-:Y:S02]  /*1f220*/  IMAD R9, R9, UR65, RZ ;  /* 0x0000004109097c24 */ /* 0x000fe4000f8e02ff */
[----:B------:R-:W-:Y:S02]  /*1f230*/  IMAD R60, R60, UR65, RZ ;  /* 0x000000413c3c7c24 */ /* 0x000fe4000f8e02ff */
[----:B------:R-:W-:Y:S02]  /*1f240*/  IMAD R7, R7, UR65, RZ ;  /* 0x0000004107077c24 */ /* 0x000fe4000f8e02ff */
[----:B------:R-:W-:Y:S02]  /*1f250*/  IMAD R58, R58, UR65, RZ ;  /* 0x000000413a3a7c24 */ /* 0x000fe4000f8e02ff */
[----:B--2---:R-:W-:-:S05]  /*1f260*/  IMAD R3, R3, UR65, RZ ;  /* 0x0000004103037c24 */ /* 0x004fca000f8e02ff */
        /* <DEDUP_REMOVED lines=13> */
[----:B--2---:R-:W-:-:S05]  /*1f340*/  IMAD R58, R58, UR65, RZ ;  /* 0x000000413a3a7c24 */ /* 0x004fca000f8e02ff */
[----:B------:R0:W-:Y:S04]  /*1f350*/  STL [R1+0x1e18], R58 ;  /* 0x001e183a01007387 */ /* 0x0001e80000100800 */
[----:B0-----:R-:W2:Y:S04]  /*1f360*/  LDL.LU R58, [R1+0x44] ;  /* 0x00004400013a7983 */ /* 0x001ea80000300800 */
[----:B------:R0:W-:Y:S04]  /*1f370*/  STL [R1+0x2c], R10 ;  /* 0x00002c0a01007387 */ /* 0x0001e80000100800 */
[----:B0-----:R-:W2:Y:S01]  /*1f380*/  LDL.LU R10, [R1+0x1e48] ;  /* 0x001e4800010a7983 */ /* 0x001ea20000300800 */
[----:B------:R-:W-:-:S02]  /*1f390*/  IMAD R60, R60, UR65, RZ ;  /* 0x000000413c3c7c24 */ /* 0x000fc4000f8e02ff */
[----:B------:R-:W-:Y:S01]  /*1f3a0*/  IMAD R79, R79, UR7, RZ ;  /* 0x000000074f4f7c24 */ /* 0x000fe2000f8e02ff */
[----:B------:R-:W0:Y:S01]  /*1f3b0*/  LDCU UR7, c[0x0][0x3b0] ;  /* 0x00007600ff0777ac */ /* 0x000e220008000800 */
[----:B------:R-:W-:Y:S02]  /*1f3c0*/  IMAD R77, R77, UR73, RZ ;  /* 0x000000494d4d7c24 */ /* 0x000fe4000f8e02ff */
[----:B------:R-:W-:Y:S01]  /*1f3d0*/  IMAD R75, R75, UR71, RZ ;  /* 0x000000474b4b7c24 */ /* 0x000fe2000f8e02ff */
[----:B------:R-:W1:Y:S01]  /*1f3e0*/  LDCU UR71, c[0x0][0x3b0] ;  /* 0x00007600ff4777ac */ /* 0x000e620008000800 */
[----:B------:R-:W-:Y:S02]  /*1f3f0*/  IMAD R73, R73, UR69, RZ ;  /* 0x0000004549497c24 */ /* 0x000fe4000f8e02ff */
[----:B------:R-:W-:Y:S01]  /*1f400*/  IMAD R71, R71, UR67, RZ ;  /* 0x0000004347477c24 */ /* 0x000fe2000f8e02ff */
[----:B------:R-:W0:Y:S01]  /*1f410*/  LDCU UR67, c[0x0][0x3b0] ;  /* 0x00007600ff4377ac */ /* 0x000e220008000800 */
[----:B---3--:R-:W-:-:S02]  /*1f420*/  IMAD R23, R23, UR65, RZ ;  /* 0x0000004117177c24 */ /* 0x008fc4000f8e02ff */
[----:B------:R-:W-:Y:S01]  /*1f430*/  IMAD R24, R24, UR65, RZ ;  /* 0x0000004118187c24 */ /* 0x000fe2000f8e02ff */
[----:B------:R-:W3:Y:S01]  /*1f440*/  LDCU UR69, c[0x0][0x3b0] ;  /* 0x00007600ff4577ac */ /* 0x000ee20008000800 */
[----:B------:R-:W-:Y:S02]  /*1f450*/  IMAD R25, R25, UR65, RZ ;  /* 0x0000004119197c24 */ /* 0x000fe4000f8e02ff */
[----:B------:R-:W-:Y:S01]  /*1f460*/  IMAD R7, R7, UR65, RZ ;  /* 0x0000004107077c24 */ /* 0x000fe2000f8e02ff */
[----:B------:R-:W0:Y:S01]  /*1f470*/  LDCU UR73, c[0x0][0x3b0] ;  /* 0x00007600ff4977ac */ /* 0x000e220008000800 */
[----:B--2---:R-:W-:-:S05]  /*1f480*/  IMAD R10, R10, UR65, RZ ;  /* 0x000000410a0a7c24 */ /* 0x004fca000f8e02ff */
[----:B------:R2:W-:Y:S04]  /*1f490*/  STL [R1+0x1e14], R10 ;  /* 0x001e140a01007387 */ /* 0x0005e80000100800 */
[----:B------:R4:W-:Y:S01]  /*1f4a0*/  STL [R1+0x1e0c], R60 ;  /* 0x001e0c3c01007387 */ /* 0x0009e20000100800 */
[----:B--2---:R-:W-:Y:S02]  /*1f4b0*/  IMAD R10, R3, UR65, RZ ;  /* 0x00000041030a7c24 */ /* 0x004fe4000f8e02ff */
[----:B----4-:R-:W-:Y:S02]  /*1f4c0*/  IMAD R60, R11, UR65, RZ ;  /* 0x000000410b3c7c24 */ /* 0x010fe4000f8e02ff */
[----:B------:R-:W-:Y:S02]  /*1f4d0*/  IMAD R11, R6, UR65, RZ ;  /* 0x00000041060b7c24 */ /* 0x000fe4000f8e02ff */
[----:B------:R-:W2:Y:S01]  /*1f4e0*/  LDL.LU R6, [R1+0x1e44] ;  /* 0x001e440001067983 */ /* 0x000ea20000300800 */
[----:B------:R-:W-:-:S03]  /*1f4f0*/  IMAD R3, R5, UR65, RZ ;  /* 0x0000004105037c24 */ /* 0x000fc6000f8e02ff */
[----:B------:R-:W4:Y:S04]  /*1f500*/  LDL.LU R5, [R1+0x1e40] ;  /* 0x001e400001057983 */ /* 0x000f280000300800 */
[----:B------:R0:W-:Y:S04]  /*1f510*/  STL [R1+0x1e24], R79 ;  /* 0x001e244f01007387 */ /* 0x0001e80000100800 */
[----:B0-----:R-:W3:Y:S04]  /*1f520*/  LDL.LU R79, [R1+0x2c] ;  /* 0x00002c00014f7983 */ /* 0x001ee80000300800 */
[----:B------:R0:W-:Y:S04]  /*1f530*/  STL [R1+0x1e28], R77 ;  /* 0x001e284d01007387 */ /* 0x0001e80000100800 */
[----:B0-----:R-:W3:Y:S04]  /*1f540*/  LDL.LU R77, [R1+0x28] ;  /* 0x00002800014d7983 */ /* 0x001ee80000300800 */
[----:B------:R0:W-:Y:S04]  /*1f550*/  STL [R1+0x1e2c], R75 ;  /* 0x001e2c4b01007387 */ /* 0x0001e80000100800 */
[----:B0-----:R-:W3:Y:S04]  /*1f560*/  LDL.LU R75, [R1+0x14] ;  /* 0x00001400014b7983 */ /* 0x001ee80000300800 */
[----:B------:R-:W-:Y:S04]  /*1f570*/  STL [R1+0x1e30], R73 ;  /* 0x001e304901007387 */ /* 0x000fe80000100800 */
[----:B------:R2:W-:Y:S01]  /*1f580*/  STL [R1+0x1e34], R71 ;  /* 0x001e344701007387 */ /* 0x0005e20000100800 */
[----:B------:R-:W-:-:S02]  /*1f590*/  IMAD R8, R8, UR65, RZ ;  /* 0x0000004108087c24 */ /* 0x000fc4000f8e02ff */
[----:B------:R-:W-:Y:S02]  /*1f5a0*/  IMAD R0, R0, UR65, RZ ;  /* 0x0000004100007c24 */ /* 0x000fe4000f8e02ff */
[----:B------:R-:W-:Y:S02]  /*1f5b0*/  IMAD R93, R93, UR65, RZ ;  /* 0x000000415d5d7c24 */ /* 0x000fe4000f8e02ff */
[----:B------:R-:W-:Y:S02]  /*1f5c0*/  IMAD R91, R91, UR65, RZ ;  /* 0x000000415b5b7c24 */ /* 0x000fe4000f8e02ff */
[----:B------:R-:W-:Y:S02]  /*1f5d0*/  IMAD R89, R89, UR65, RZ ;  /* 0x0000004159597c24 */ /* 0x000fe4000f8e02ff */
[----:B------:R-:W-:Y:S02]  /*1f5e0*/  IMAD R87, R87, UR65, RZ ;  /* 0x0000004157577c24 */ /* 0x000fe4000f8e02ff */
[----:B------:R-:W-:Y:S01]  /*1f5f0*/  IMAD R85, R85, UR65, RZ ;  /* 0x0000004155557c24 */ /* 0x000fe2000f8e02ff */
[----:B--2---:R-:W-:-:S02]  /*1f600*/  LEA R71, P4, R23, R6, 0x1 ;  /* 0x0000000617477211 */ /* 0x004fc400078808ff */
[-C--:B------:R-:W-:Y:S02]  /*1f610*/  LEA R73, P5, R24, R6.reuse, 0x1 ;  /* 0x0000000618497211 */ /* 0x080fe400078a08ff */
[----:B----4-:R-:W-:Y:S01]  /*1f620*/  LEA.HI.X.SX32 R23, R23, R5, 0x1, P4 ;  /* 0x0000000517177211 */ /* 0x010fe200020f0eff */
[----:B------:R0:W-:Y:S04]  /*1f630*/  STL [R1+0x5b8], R71 ;  /* 0x0005b84701007387 */ /* 0x0001e80000100800 */
[----:B------:R-:W-:Y:S04]  /*1f640*/  STL [R1+0x618], R73 ;  /* 0x0006184901007387 */ /* 0x000fe80000100800 */
[----:B------:R2:W-:Y:S01]  /*1f650*/  STL [R1+0x5b4], R23 ;  /* 0x0005b41701007387 */ /* 0x0005e20000100800 */
[----:B0-----:R-:W-:-:S05]  /*1f660*/  LEA R71, P6, R25, R6, 0x1 ;  /* 0x0000000619477211 */ /* 0x001fca00078c08ff */
[----:B------:R3:W-:Y:S01]  /*1f670*/  STL [R1+0x11b4], R71 ;  /* 0x0011b44701007387 */ /* 0x0007e20000100800 */
[-C--:B--2---:R-:W-:Y:S02]  /*1f680*/  LEA.HI.X.SX32 R23, R24, R5.reuse, 0x1, P5 ;  /* 0x0000000518177211 */ /* 0x084fe400028f0eff */
[----:B------:R-:W-:Y:S02]  /*1f690*/  LEA.HI.X.SX32 R24, R25, R5, 0x1, P6 ;  /* 0x0000000519187211 */ /* 0x000fe400030f0eff */
[-C--:B---3--:R-:W-:Y:S02]  /*1f6a0*/  LEA R71, P5, R77, R6.reuse, 0x1 ;  /* 0x000000064d477211 */ /* 0x088fe400078a08ff */
[----:B------:R-:W-:-:S05]  /*1f6b0*/  LEA R73, P4, R75, R6, 0x1 ;  /* 0x000000064b497211 */ /* 0x000fca00078808ff */
[----:B------:R-:W-:Y:S04]  /*1f6c0*/  STL [R1+0x11cc], R73 ;  /* 0x0011cc4901007387 */ /* 0x000fe80000100800 */
[----:B------:R0:W-:Y:S01]  /*1f6d0*/  STL [R1+0x614], R23 ;  /* 0x0006141701007387 */ /* 0x0001e20000100800 */
[----:B------:R-:W-:-:S03]  /*1f6e0*/  LEA.HI.X.SX32 R25, R75, R5, 0x1, P4 ;  /* 0x000000054b197211 */ /* 0x000fc600020f0eff */
[----:B------:R-:W-:Y:S01]  /*1f6f0*/  STL [R1+0x11e4], R71 ;  /* 0x0011e44701007387 */ /* 0x000fe20000100800 */
[----:B0-----:R-:W-:-:S03]  /*1f700*/  LEA R23, P6, R79, R6, 0x1 ;  /* 0x000000064f177211 */ /* 0x001fc600078c08ff */
[----:B------:R0:W-:Y:S04]  /*1f710*/  STL [R1+0x11b0], R24 ;  /* 0x0011b01801007387 */ /* 0x0001e80000100800 */
[----:B------:R2:W-:Y:S01]  /*1f720*/  STL [R1+0x11fc], R23 ;  /* 0x0011fc1701007387 */ /* 0x0005e20000100800 */
[----:B0-----:R-:W-:-:S03]  /*1f730*/  LEA R24, P4, R7, R6, 0x1 ;  /* 0x0000000607187211 */ /* 0x001fc600078808ff */
[----:B------:R0:W-:Y:S01]  /*1f740*/  STL [R1+0x11c8], R25 ;  /* 0x0011c81901007387 */ /* 0x0001e20000100800 */
[----:B--2---:R-:W-:-:S03]  /*1f750*/  LEA.HI.X.SX32 R23, R77, R5, 0x1, P5 ;  /* 0x000000054d177211 */ /* 0x004fc600028f0eff */
[----:B------:R2:W-:Y:S04]  /*1f760*/  STL [R1+0x1214], R24 ;  /* 0x0012141801007387 */ /* 0x0005e80000100800 */
[----:B------:R3:W-:Y:S01]  /*1f770*/  STL [R1+0x11e0], R23 ;  /* 0x0011e01701007387 */ /* 0x0007e20000100800 */
[----:B0-----:R-:W-:Y:S02]  /*1f780*/  LEA R25, P5, R60, R6, 0x1 ;  /* 0x000000063c197211 */ /* 0x001fe400078a08ff */
[----:B--2---:R-:W-:-:S03]  /*1f790*/  LEA.HI.X.SX32 R24, R79, R5, 0x1, P6 ;  /* 0x000000054f187211 */ /* 0x004fc600030f0eff */
[----:B------:R0:W-:Y:S01]  /*1f7a0*/  STL [R1+0x1228], R25 ;  /* 0x0012281901007387 */ /* 0x0001e20000100800 */
[----:B---3--:R-:W-:-:S03]  /*1f7b0*/  LEA R23, P6, R11, R6, 0x1 ;  /* 0x000000060b177211 */ /* 0x008fc600078c08ff */
[----:B------:R2:W-:Y:S01]  /*1f7c0*/  STL [R1+0x11f8], R24 ;  /* 0x0011f81801007387 */ /* 0x0005e20000100800 */
[----:B0-----:R-:W-:-:S03]  /*1f7d0*/  LEA.HI.X.SX32 R25, R7, R5, 0x1, P4 ;  /* 0x0000000507197211 */ /* 0x001fc600020f0eff */
[----:B------:R-:W3:Y:S04]  /*1f7e0*/  LDL.LU R7, [R1+0x1e3c] ;  /* 0x001e3c0001077983 */ /* 0x000ee80000300800 */
[----:B------:R0:W-:Y:S01]  /*1f7f0*/  STL [R1+0x1238], R23 ;  /* 0x0012381701007387 */ /* 0x0001e20000100800 */
[----:B--2---:R-:W-:-:S03]  /*1f800*/  LEA.HI.X.SX32 R24, R60, R5, 0x1, P5 ;  /* 0x000000053c187211 */ /* 0x004fc600028f0eff */
[----:B------:R2:W-:Y:S01]  /*1f810*/  STL [R1+0x1210], R25 ;  /* 0x0012101901007387 */ /* 0x0005e20000100800 */
[----:B0-----:R-:W-:-:S03]  /*1f820*/  LEA R23, P4, R8, R6, 0x1 ;  /* 0x0000000608177211 */ /* 0x001fc600078808ff */
[----:B--2---:R-:W2:Y:S01]  /*1f830*/  LDL.LU R25, [R1+0x188] ;  /* 0x0001880001197983 */ /* 0x004ea20000300800 */
[----:B------:R-:W-:-:S03]  /*1f840*/  LEA.HI.X.SX32 R11, R11, R5, 0x1, P6 ;  /* 0x000000050b0b7211 */ /* 0x000fc600030f0eff */
[----:B------:R0:W-:Y:S01]  /*1f850*/  STL [R1+0x1248], R23 ;  /* 0x0012481701007387 */ /* 0x0001e20000100800 */
[----:B------:R-:W-:-:S03]  /*1f860*/  LEA R60, P6, R93, R6, 0x1 ;  /* 0x000000065d3c7211 */ /* 0x000fc600078c08ff */
[----:B------:R4:W-:Y:S01]  /*1f870*/  STL [R1+0x1224], R24 ;  /* 0x0012241801007387 */ /* 0x0009e20000100800 */
[----:B0-----:R-:W-:-:S03]  /*1f880*/  LEA R23, P5, R0, R6, 0x1 ;  /* 0x0000000600177211 */ /* 0x001fc600078a08ff */
[----:B----4-:R-:W4:Y:S04]  /*1f890*/  LDL.LU R24, [R1+0x11c] ;  /* 0x00011c0001187983 */ /* 0x010f280000300800 */
[----:B------:R0:W-:Y:S01]  /*1f8a0*/  STL [R1+0x1258], R23 ;  /* 0x0012581701007387 */ /* 0x0001e20000100800 */
[----:B------:R-:W-:-:S03]  /*1f8b0*/  LEA.HI.X.SX32 R0, R0, R5, 0x1, P5 ;  /* 0x0000000500007211 */ /* 0x000fc600028f0eff */
[----:B0-----:R-:W3:Y:S04]  /*1f8c0*/  LDL.LU R23, [R1+0x118] ;  /* 0x0001180001177983 */ /* 0x001ee80000300800 */
[----:B------:R0:W-:Y:S04]  /*1f8d0*/  STL [R1+0x1234], R11 ;  /* 0x0012340b01007387 */ /* 0x0001e80000100800 */
[----:B------:R-:W3:Y:S01]  /*1f8e0*/  LDL.LU R71, [R1+0x110] ;  /* 0x0001100001477983 */ /* 0x000ee20000300800 */
[----:B0-----:R-:W-:-:S03]  /*1f8f0*/  LEA.HI.X.SX32 R11, R8, R5, 0x1, P4 ;  /* 0x00000005080b7211 */ /* 0x001fc600020f0eff */
[----:B------:R-:W-:Y:S01]  /*1f900*/  STL [R1+0x1268], R60 ;  /* 0x0012683c01007387 */ /* 0x000fe20000100800 */
[----:B------:R-:W-:-:S03]  /*1f910*/  LEA R8, P4, R91, R6, 0x1 ;  /* 0x000000065b087211 */ /* 0x000fc600078808ff */
[----:B------:R-:W3:Y:S04]  /*1f920*/  LDL.LU R73, [R1+0x100] ;  /* 0x0001000001497983 */ /* 0x000ee80000300800 */
[----:B------:R-:W-:Y:S04]  /*1f930*/  STL [R1+0x1244], R11 ;  /* 0x0012440b01007387 */ /* 0x000fe80000100800 */
[----:B------:R-:W3:Y:S04]  /*1f940*/  LDL.LU R75, [R1+0xf0] ;  /* 0x0000f000014b7983 */ /* 0x000ee80000300800 */
[----:B------:R0:W-:Y:S04]  /*1f950*/  STL [R1+0x1278], R8 ;  /* 0x0012780801007387 */ /* 0x0001e80000100800 */
[----:B------:R-:W3:Y:S04]  /*1f960*/  LDL.LU R77, [R1+0xec] ;  /* 0x0000ec00014d7983 */ /* 0x000ee80000300800 */
[----:B------:R1:W-:Y:S01]  /*1f970*/  STL [R1+0x1254], R0 ;  /* 0x0012540001007387 */ /* 0x0003e20000100800 */
[----:B0-----:R-:W-:-:S03]  /*1f980*/  LEA R8, P5, R89, R6, 0x1 ;  /* 0x0000000659087211 */ /* 0x001fc600078a08ff */
[----:B------:R-:W3:Y:S04]  /*1f990*/  LDL.LU R79, [R1+0xe4] ;  /* 0x0000e400014f7983 */ /* 0x000ee80000300800 */
[----:B------:R0:W-:Y:S01]  /*1f9a0*/  STL [R1+0x1288], R8 ;  /* 0x0012880801007387 */ /* 0x0001e20000100800 */
[----:B-1----:R-:W-:-:S03]  /*1f9b0*/  LEA.HI.X.SX32 R0, R93, R5, 0x1, P6 ;  /* 0x000000055d007211 */ /* 0x002fc600030f0eff */
[----:B------:R-:W3:Y:S04]  /*1f9c0*/  LDL.LU R93, [R1+0x190] ;  /* 0x00019000015d7983 */ /* 0x000ee80000300800 */
[----:B------:R-:W4:Y:S04]  /*1f9d0*/  LDL.LU R60, [R1+0xdc] ;  /* 0x0000dc00013c7983 */ /* 0x000f280000300800 */
[----:B------:R1:W-:Y:S01]  /*1f9e0*/  STL [R1+0x1264], R0 ;  /* 0x0012640001007387 */ /* 0x0003e20000100800 */
[----:B0-----:R-:W-:-:S03]  /*1f9f0*/  LEA.HI.X.SX32 R8, R91, R5, 0x1, P4 ;  /* 0x000000055b087211 */ /* 0x001fc600020f0eff */
[----:B------:R-:W4:Y:S01]  /*1fa00*/  LDL.LU R11, [R1+0xd8] ;  /* 0x0000d800010b7983 */ /* 0x000f220000300800 */
[----:B-1----:R-:W-:-:S05]  /*1fa10*/  LEA R0, P6, R87, R6, 0x1 ;  /* 0x0000000657007211 */ /* 0x002fca00078c08ff */
[----:B------:R0:W-:Y:S04]  /*1fa20*/  STL [R1+0x1298], R0 ;  /* 0x0012980001007387 */ /* 0x0001e80000100800 */
[----:B------:R-:W4:Y:S04]  /*1fa30*/  LDL.LU R91, [R1+0x194] ;  /* 0x00019400015b7983 */ /* 0x000f280000300800 */
[----:B0-----:R-:W4:Y:S04]  /*1fa40*/  LDL.LU R0, [R1+0xcc] ;  /* 0x0000cc0001007983 */ /* 0x001f280000300800 */
[----:B------:R0:W-:Y:S02]  /*1fa50*/  STL [R1+0x1274], R8 ;  /* 0x0012740801007387 */ /* 0x0001e40000100800 */
[----:B0-----:R-:W-:-:S05]  /*1fa60*/  LEA R8, P4, R85, R6, 0x1 ;  /* 0x0000000655087211 */ /* 0x001fca00078808ff */
[----:B------:R0:W-:Y:S04]  /*1fa70*/  STL [R1+0x12a8], R8 ;  /* 0x0012a80801007387 */ /* 0x0001e80000100800 */
[----:B0-----:R-:W4:Y:S01]  /*1fa80*/  LDL.LU R8, [R1+0x1e38] ;  /* 0x001e380001087983 */ /* 0x001f220000300800 */
[----:B------:R-:W-:Y:S01]  /*1fa90*/  LEA.HI.X.SX32 R89, R89, R5, 0x1, P5 ;  /* 0x0000000559597211 */ /* 0x000fe200028f0eff */
[----:B------:R-:W-:-:S04]  /*1faa0*/  IMAD R83, R83, UR65, RZ ;  /* 0x0000004153537c24 */ /* 0x000fc8000f8e02ff */
[----:B------:R0:W-:Y:S01]  /*1fab0*/  STL [R1+0x1284], R89 ;  /* 0x0012845901007387 */ /* 0x0001e20000100800 */
[----:B------:R-:W-:Y:S01]  /*1fac0*/  IMAD R81, R81, UR65, RZ ;  /* 0x0000004151517c24 */ /* 0x000fe2000f8e02ff */
[----:B------:R-:W-:Y:S02]  /*1fad0*/  LEA.HI.X.SX32 R85, R85, R5, 0x1, P4 ;  /* 0x0000000555557211 */ /* 0x000fe400020f0eff */
[----:B0-----:R-:W-:-:S05]  /*1fae0*/  LEA R89, P5, R83, R6, 0x1 ;  /* 0x0000000653597211 */ /* 0x001fca00078a08ff */
[----:B------:R0:W-:Y:S02]  /*1faf0*/  STL [R1+0x12b8], R89 ;  /* 0x0012b85901007387 */ /* 0x0001e40000100800 */
[----:B0-----:R-:W-:Y:S02]  /*1fb00*/  LEA.HI.X.SX32 R89, R87, R5, 0x1, P6 ;  /* 0x0000000557597211 */ /* 0x001fe400030f0eff */
[----:B------:R-:W-:-:S03]  /*1fb10*/  LEA R87, P6, R81, R6, 0x1 ;  /* 0x0000000651577211 */ /* 0x000fc600078c08ff */
[----:B------:R-:W-:Y:S04]  /*1fb20*/  STL [R1+0x1294], R89 ;  /* 0x0012945901007387 */ /* 0x000fe80000100800 */
[----:B------:R0:W-:Y:S04]  /*1fb30*/  STL [R1+0x12c8], R87 ;  /* 0x0012c85701007387 */ /* 0x0001e80000100800 */
[----:B------:R3:W-:Y:S01]  /*1fb40*/  STL [R1+0x12a4], R85 ;  /* 0x0012a45501007387 */ /* 0x0007e20000100800 */
[-C--:B0-----:R-:W-:Y:S02]  /*1fb50*/  LEA.HI.X.SX32 R87, R83, R5.reuse, 0x1, P5 ;  /* 0x0000000553577211 */ /* 0x081fe400028f0eff */
[----:B------:R-:W-:Y:S01]  /*1fb60*/  LEA.HI.X.SX32 R83, R81, R5, 0x1, P6 ;  /* 0x0000000551537211 */ /* 0x000fe200030f0eff */
[----:B------:R-:W-:Y:S01]  /*1fb70*/  IMAD R78, R78, UR74, RZ ;  /* 0x0000004a4e4e7c24 */ /* 0x000fe2000f8e02ff */
[----:B------:R-:W0:Y:S01]  /*1fb80*/  LDCU UR74, c[0x0][0x3b0] ;  /* 0x00007600ff4a77ac */ /* 0x000e220008000800 */
[----:B------:R-:W-:-:S02]  /*1fb90*/  IMAD R76, R76, UR72, RZ ;  /* 0x000000484c4c7c24 */ /* 0x000fc4000f8e02ff */
[----:B------:R-:W-:Y:S01]  /*1fba0*/  IMAD R74, R74, UR70, RZ ;  /* 0x000000464a4a7c24 */ /* 0x000fe2000f8e02ff */
[----:B------:R-:W1:Y:S01]  /*1fbb0*/  LDCU UR70, c[0x0][0x3b0] ;  /* 0x00007600ff4677ac */ /* 0x000e620008000800 */
[----:B------:R-:W-:Y:S02]  /*1fbc0*/  IMAD R72, R72, UR68, RZ ;  /* 0x0000004448487c24 */ /* 0x000fe4000f8e02ff */
[----:B------:R-:W-:Y:S01]  /*1fbd0*/  IMAD R70, R70, UR66, RZ ;  /* 0x0000004246467c24 */ /* 0x000fe2000f8e02ff */
[----:B------:R-:W0:Y:S01]  /*1fbe0*/  LDCU UR66, c[0x0][0x3b0] ;  /* 0x00007600ff4277ac */ /* 0x000e220008000800 */
[----:B------:R-:W-:Y:S02]  /*1fbf0*/  IMAD R68, R68, UR63, RZ ;  /* 0x0000003f44447c24 */ /* 0x000fe4000f8e02ff */
[----:B------:R-:W-:Y:S01]  /*1fc00*/  IMAD R66, R66, UR61, RZ ;  /* 0x0000003d42427c24 */ /* 0x000fe2000f8e02ff */
[----:B------:R-:W0:Y:S01]  /*1fc10*/  LDCU UR68, c[0x0][0x3b0] ;  /* 0x00007600ff4477ac */ /* 0x000e220008000800 */
[----:B------:R-:W-:-:S02]  /*1fc20*/  IMAD R64, R64, UR59, RZ ;  /* 0x0000003b40407c24 */ /* 0x000fc4000f8e02ff */
[----:B------:R-:W-:Y:S01]  /*1fc30*/  IMAD R62, R62, UR57, RZ ;  /* 0x000000393e3e7c24 */ /* 0x000fe2000f8e02ff */
[----:B------:R-:W0:Y:S01]  /*1fc40*/  LDCU UR72, c[0x0][0x3b0] ;  /* 0x00007600ff4877ac */ /* 0x000e220008000800 */
        /* <DEDUP_REMOVED lines=63> */
[----:B--2---:R-:W-:Y:S01]  /*20040*/  LEA R81, P6, R25, R6, 0x1 ;  /* 0x0000000619517211 */ /* 0x004fe200078c08ff */
[----:B------:R-:W-:Y:S02]  /*20050*/  IMAD R43, R43, UR35, RZ ;  /* 0x000000232b2b7c24 */ /* 0x000fe4000f8e02ff */
[----:B------:R-:W-:Y:S01]  /*20060*/  IMAD R41, R41, UR34, RZ ;  /* 0x0000002229297c24 */ /* 0x000fe2000f8e02ff */
[----:B------:R-:W2:Y:S01]  /*20070*/  LDCU UR34, c[0x0][0x3b0] ;  /* 0x00007600ff2277ac */ /* 0x000ea20008000800 */
        /* <DEDUP_REMOVED lines=31> */
[-C--:B---3--:R-:W-:Y:S01]  /*20270*/  LEA R85, P5, R93, R6.reuse, 0x1 ;  /* 0x000000065d557211 */ /* 0x088fe200078a08ff */
[----:B------:R-:W3:Y:S01]  /*20280*/  LDCU UR57, c[0x0][0x3b0] ;  /* 0x00007600ff3977ac */ /* 0x000ee20008000800 */
[----:B------:R-:W0:Y:S01]  /*20290*/  LDCU UR58, c[0x0][0x3b0] ;  /* 0x00007600ff3a77ac */ /* 0x000e220008000800 */
[----:B------:R-:W0:Y:S01]  /*202a0*/  LDCU UR59, c[0x0][0x3b0] ;  /* 0x00007600ff3b77ac */ /* 0x000e220008000800 */
[----:B------:R-:W0:Y:S01]  /*202b0*/  LDCU UR61, c[0x0][0x3b0] ;  /* 0x00007600ff3d77ac */ /* 0x000e220008000800 */
[----:B------:R-:W0:Y:S01]  /*202c0*/  LDCU UR60, c[0x0][0x3b0] ;  /* 0x00007600ff3c77ac */ /* 0x000e220008000800 */
[----:B------:R-:W0:Y:S01]  /*202d0*/  LDCU UR63, c[0x0][0x3b0] ;  /* 0x00007600ff3f77ac */ /* 0x000e220008000800 */
[----:B------:R-:W0:Y:S01]  /*202e0*/  LDCU UR62, c[0x0][0x3b0] ;  /* 0x00007600ff3e77ac */ /* 0x000e220008000800 */
[C---:B----4-:R-:W-:Y:S01]  /*202f0*/  LEA R89, P4, R91.reuse, R6, 0x1 ;  /* 0x000000065b597211 */ /* 0x050fe200078808ff */
[----:B------:R-:W4:Y:S04]  /*20300*/  LDCU UR64, c[0x0][0x3b0] ;  /* 0x00007600ff4077ac */ /* 0x000f280008000800 */
[----:B------:R-:W-:Y:S04]  /*20310*/  STL [R1+0x12d8], R89 ;  /* 0x0012d85901007387 */ /* 0x000fe80000100800 */
[----:B------:R-:W-:Y:S04]  /*20320*/  STL [R1+0x12b4], R87 ;  /* 0x0012b45701007387 */ /* 0x000fe80000100800 */
[----:B------:R0:W-:Y:S04]  /*20330*/  STL [R1+0x12e8], R85 ;  /* 0x0012e85501007387 */ /* 0x0001e80000100800 */
[----:B------:R1:W-:Y:S04]  /*20340*/  STL [R1+0x12c4], R83 ;  /* 0x0012c45301007387 */ /* 0x0003e80000100800 */
[----:B------:R2:W-:Y:S01]  /*20350*/  STL [R1+0x12f8], R81 ;  /* 0x0012f85101007387 */ /* 0x0005e20000100800 */
[----:B0-----:R-:W-:-:S02]  /*20360*/  LEA.HI.X.SX32 R85, R91, R5, 0x1, P4 ;  /* 0x000000055b557211 */ /* 0x001fc400020f0eff */
[----:B-1----:R-:W-:-:S03]  /*20370*/  LEA R83, P4, R24, R6, 0x1 ;  /* 0x0000000618537211 */ /* 0x002fc600078808ff */
[----:B------:R0:W-:Y:S01]  /*20380*/  STL [R1+0x12d4], R85 ;  /* 0x0012d45501007387 */ /* 0x0001e20000100800 */
[----:B--2---:R-:W-:-:S03]  /*20390*/  LEA.HI.X.SX32 R81, R93, R5, 0x1, P5 ;  /* 0x000000055d517211 */ /* 0x004fc600028f0eff */
[----:B------:R1:W-:Y:S04]  /*203a0*/  STL [R1+0x1308], R83 ;  /* 0x0013085301007387 */ /* 0x0003e80000100800 */
[----:B------:R2:W-:Y:S01]  /*203b0*/  STL [R1+0x12e4], R81 ;  /* 0x0012e45101007387 */ /* 0x0005e20000100800 */
[-C--:B0-----:R-:W-:Y:S02]  /*203c0*/  LEA R85, P5, R23, R6.reuse, 0x1 ;  /* 0x0000000617557211 */ /* 0x081fe400078a08ff */
[-C--:B-1----:R-:W-:Y:S02]  /*203d0*/  LEA.HI.X.SX32 R83, R25, R5.reuse, 0x1, P6 ;  /* 0x0000000519537211 */ /* 0x082fe400030f0eff */
[----:B------:R-:W-:Y:S02]  /*203e0*/  LEA.HI.X.SX32 R25, R24, R5, 0x1, P4 ;  /* 0x0000000518197211 */ /* 0x000fe400020f0eff */
[-C--:B--2---:R-:W-:Y:S01]  /*203f0*/  LEA R81, P6, R71, R6.reuse, 0x1 ;  /* 0x0000000647517211 */ /* 0x084fe200078c08ff */
[----:B------:R-:W-:Y:S01]  /*20400*/  STL [R1+0x1318], R85 ;  /* 0x0013185501007387 */ /* 0x000fe20000100800 */
[----:B------:R-:W-:-:S02]  /*20410*/  LEA R24, P4, R73, R6, 0x1 ;  /* 0x0000000649187211 */ /* 0x000fc400078808ff */
[----:B------:R-:W-:Y:S01]  /*20420*/  LEA.HI.X.SX32 R23, R23, R5, 0x1, P5 ;  /* 0x0000000517177211 */ /* 0x000fe200028f0eff */
[----:B------:R-:W-:Y:S04]  /*20430*/  STL [R1+0x12f4], R83 ;  /* 0x0012f45301007387 */ /* 0x000fe80000100800 */
[----:B------:R-:W-:Y:S04]  /*20440*/  STL [R1+0x1328], R81 ;  /* 0x0013285101007387 */ /* 0x000fe80000100800 */
[----:B------:R0:W-:Y:S04]  /*20450*/  STL [R1+0x1304], R25 ;  /* 0x0013041901007387 */ /* 0x0001e80000100800 */
[----:B------:R1:W-:Y:S04]  /*20460*/  STL [R1+0x1338], R24 ;  /* 0x0013381801007387 */ /* 0x0003e80000100800 */
[----:B------:R2:W-:Y:S01]  /*20470*/  STL [R1+0x1314], R23 ;  /* 0x0013141701007387 */ /* 0x0005e20000100800 */
[----:B0-----:R-:W-:-:S02]  /*20480*/  LEA R25, P5, R75, R6, 0x1 ;  /* 0x000000064b197211 */ /* 0x001fc400078a08ff */
[----:B-1----:R-:W-:-:S03]  /*20490*/  LEA.HI.X.SX32 R24, R71, R5, 0x1, P6 ;  /* 0x0000000547187211 */ /* 0x002fc600030f0eff */
[----:B------:R0:W-:Y:S01]  /*204a0*/  STL [R1+0x1348], R25 ;  /* 0x0013481901007387 */ /* 0x0001e20000100800 */
[----:B--2---:R-:W-:-:S03]  /*204b0*/  LEA R23, P6, R77, R6, 0x1 ;  /* 0x000000064d177211 */ /* 0x004fc600078c08ff */
[----:B------:R1:W-:Y:S04]  /*204c0*/  STL [R1+0x1324], R24 ;  /* 0x0013241801007387 */ /* 0x0003e80000100800 */
[----:B------:R2:W-:Y:S01]  /*204d0*/  STL [R1+0x1358], R23 ;  /* 0x0013581701007387 */ /* 0x0005e20000100800 */
[----:B0-----:R-:W-:Y:S02]  /*204e0*/  LEA.HI.X.SX32 R25, R73, R5, 0x1, P4 ;  /* 0x0000000549197211 */ /* 0x001fe400020f0eff */
[----:B-1----:R-:W-:-:S03]  /*204f0*/  LEA R24, P4, R79, R6, 0x1 ;  /* 0x000000064f187211 */ /* 0x002fc600078808ff */
[----:B------:R0:W-:Y:S01]  /*20500*/  STL [R1+0x1334], R25 ;  /* 0x0013341901007387 */ /* 0x0001e20000100800 */
[----:B--2---:R-:W-:-:S03]  /*20510*/  LEA.HI.X.SX32 R23, R75, R5, 0x1, P5 ;  /* 0x000000054b177211 */ /* 0x004fc600028f0eff */
[----:B------:R1:W-:Y:S04]  /*20520*/  STL [R1+0x1368], R24 ;  /* 0x0013681801007387 */ /* 0x0003e80000100800 */
[----:B------:R2:W-:Y:S01]  /*20530*/  STL [R1+0x1344], R23 ;  /* 0x0013441701007387 */ /* 0x0005e20000100800 */
[----:B0-----:R-:W-:Y:S02]  /*20540*/  LEA R25, P5, R60, R6, 0x1 ;  /* 0x000000063c197211 */ /* 0x001fe400078a08ff */
        /* <DEDUP_REMOVED lines=24> */
[-C--:B-1----:R-:W-:Y:S02]  /*206d0*/  LEA.HI.X.SX32 R0, R7, R5.reuse, 0x1, P6 ;  /* 0x0000000507007211 */ /* 0x082fe400030f0eff */
[----:B------:R-:W-:Y:S02]  /*206e0*/  LEA.HI.X.SX32 R7, R78, R5, 0x1, P4 ;  /* 0x000000054e077211 */ /* 0x000fe400020f0eff */
[-C--:B--2---:R-:W-:Y:S01]  /*206f0*/  LEA R8, P6, R74, R6.reuse, 0x1 ;  /* 0x000000064a087211 */ /* 0x084fe200078c08ff */
        /* <DEDUP_REMOVED lines=56> */
[----:B------:R-:W-:Y:S04]  /*20a80*/  STL [R1+0x1494], R8 ;  /* 0x0014940801007387 */ /* 0x000fe80000100800 */
[----:B------:R1:W-:Y:S01]  /*20a90*/  STL [R1+0x14c8], R7 ;  /* 0x0014c80701007387 */ /* 0x0003e20000100800 */
[----:B0-----:R-:W-:-:S05]  /*20aa0*/  LEA.HI.X.SX32 R0, R48, R5, 0x1, P6 ;  /* 0x0000000530007211 */ /* 0x001fca00030f0eff */
[----:B------:R0:W-:Y:S01]  /*20ab0*/  STL [R1+0x14a4], R0 ;  /* 0x0014a40001007387 */ /* 0x0001e20000100800 */
[----:B-1----:R-:W-:-:S05]  /*20ac0*/  LEA.HI.X.SX32 R7, R46, R5, 0x1, P4 ;  /* 0x000000052e077211 */ /* 0x002fca00020f0eff */
[----:B------:R1:W-:Y:S01]  /*20ad0*/  STL [R1+0x14b4], R7 ;  /* 0x0014b40701007387 */ /* 0x0003e20000100800 */
[----:B0-----:R-:W-:-:S03]  /*20ae0*/  LEA.HI.X.SX32 R0, R44, R5, 0x1, P5 ;  /* 0x000000052c007211 */ /* 0x001fc600028f0eff */
[----:B------:R-:W2:Y:S04]  /*20af0*/  LDL.LU R73, [R1+0x80] ;  /* 0x0000800001497983 */ /* 0x000ea80000300800 */
[----:B------:R-:W3:Y:S04]  /*20b00*/  LDL.LU R75, [R1+0x74] ;  /* 0x00007400014b7983 */ /* 0x000ee80000300800 */
[----:B------:R2:W-:Y:S04]  /*20b10*/  STL [R1+0x14c4], R0 ;  /* 0x0014c40001007387 */ /* 0x0005e80000100800 */
[----:B------:R-:W4:Y:S04]  /*20b20*/  LDL.LU R77, [R1+0x60] ;  /* 0x00006000014d7983 */ /* 0x000f280000300800 */
[----:B------:R-:W4:Y:S04]  /*20b30*/  LDL.LU R79, [R1+0x5c] ;  /* 0x00005c00014f7983 */ /* 0x000f280000300800 */
[----:B------:R-:W4:Y:S01]  /*20b40*/  LDL.LU R60, [R1+0x50] ;  /* 0x00005000013c7983 */ /* 0x000f220000300800 */
[----:B------:R-:W-:-:S03]  /*20b50*/  LEA R11, P6, R42, R6, 0x1 ;  /* 0x000000062a0b7211 */ /* 0x000fc600078c08ff */
[----:B------:R-:W-:Y:S04]  /*20b60*/  STL [R1+0x1de0], R44 ;  /* 0x001de02c01007387 */ /* 0x000fe80000100800 */
[----:B------:R-:W-:Y:S04]  /*20b70*/  STL [R1+0x1de8], R44 ;  /* 0x001de82c01007387 */ /* 0x000fe80000100800 */
[----:B------:R-:W-:Y:S04]  /*20b80*/  STL [R1+0x1df0], R44 ;  /* 0x001df02c01007387 */ /* 0x000fe80000100800 */
[----:B------:R-:W-:Y:S04]  /*20b90*/  STL [R1+0x1df8], R44 ;  /* 0x001df82c01007387 */ /* 0x000fe80000100800 */
[----:B------:R-:W-:Y:S01]  /*20ba0*/  STL [R1+0x1e00], R44 ;  /* 0x001e002c01007387 */ /* 0x000fe20000100800 */
[----:B------:R-:W-:-:S03]  /*20bb0*/  LEA R48, P4, R40, R6, 0x1 ;  /* 0x0000000628307211 */ /* 0x000fc600078808ff */
[----:B------:R-:W-:Y:S04]  /*20bc0*/  STL [R1+0x1e08], R44 ;  /* 0x001e082c01007387 */ /* 0x000fe80000100800 */
[----:B------:R-:W-:Y:S01]  /*20bd0*/  STL [R1+0x14d8], R11 ;  /* 0x0014d80b01007387 */ /* 0x000fe20000100800 */
[----:B------:R-:W-:-:S03]  /*20be0*/  LEA R52, P5, R38, R6, 0x1 ;  /* 0x0000000626347211 */ /* 0x000fc600078a08ff */
[----:B------:R-:W-:Y:S01]  /*20bf0*/  STL [R1+0x1de4], R11 ;  /* 0x001de40b01007387 */ /* 0x000fe20000100800 */
[----:B------:R-:W-:-:S03]  /*20c00*/  LEA.HI.X.SX32 R42, R42, R5, 0x1, P6 ;  /* 0x000000052a2a7211 */ /* 0x000fc600030f0eff */
        /* <DEDUP_REMOVED lines=8> */
[----:B------:R0:W-:Y:S01]  /*20c90*/  STL [R1+0x1e10], R11 ;  /* 0x001e100b01007387 */ /* 0x0001e20000100800 */
        /* <DEDUP_REMOVED lines=32> */
[----:B-1----:R-:W-:-:S03]  /*20ea0*/  LEA R7, P4, R16, R6, 0x1 ;  /* 0x0000000610077211 */ /* 0x002fc600078808ff */
[----:B------:R-:W-:Y:S01]  /*20eb0*/  STL [R1+0x1544], R76 ;  /* 0x0015444c01007387 */ /* 0x000fe20000100800 */
[----:B------:R-:W-:-:S03]  /*20ec0*/  LEA.HI.X.SX32 R81, R12, R5, 0x1, P5 ;  /* 0x000000050c517211 */ /* 0x000fc600028f0eff */
[----:B------:R-:W-:Y:S01]  /*20ed0*/  STL [R1+0x1568], R87 ;  /* 0x0015685701007387 */ /* 0x000fe20000100800 */
[----:B------:R-:W-:-:S03]  /*20ee0*/  LEA.HI.X.SX32 R24, R14, R5, 0x1, P6 ;  /* 0x000000050e187211 */ /* 0x000fc600030f0eff */
[----:B------:R-:W-:Y:S04]  /*20ef0*/  STL [R1+0x1554], R93 ;  /* 0x0015545d01007387 */ /* 0x000fe80000100800 */
[----:B------:R-:W-:Y:S01]  /*20f00*/  STL [R1+0x1578], R83 ;  /* 0x0015785301007387 */ /* 0x000fe20000100800 */
[----:B------:R-:W-:-:S03]  /*20f10*/  LEA.HI.X.SX32 R8, R16, R5, 0x1, P4 ;  /* 0x0000000510087211 */ /* 0x000fc600020f0eff */
[----:B------:R-:W-:Y:S04]  /*20f20*/  STL [R1+0x1564], R89 ;  /* 0x0015645901007387 */ /* 0x000fe80000100800 */
[----:B------:R-:W-:Y:S04]  /*20f30*/  STL [R1+0x1588], R25 ;  /* 0x0015881901007387 */ /* 0x000fe80000100800 */
[----:B------:R-:W-:Y:S04]  /*20f40*/  STL [R1+0x1574], R85 ;  /* 0x0015745501007387 */ /* 0x000fe80000100800 */
[----:B------:R-:W-:Y:S04]  /*20f50*/  STL [R1+0x1598], R23 ;  /* 0x0015981701007387 */ /* 0x000fe80000100800 */
[----:B------:R-:W-:Y:S04]  /*20f60*/  STL [R1+0x1584], R81 ;  /* 0x0015845101007387 */ /* 0x000fe80000100800 */
[----:B------:R-:W-:Y:S04]  /*20f70*/  STL [R1+0x15a8], R7 ;  /* 0x0015a80701007387 */ /* 0x000fe80000100800 */
[----:B------:R-:W-:Y:S01]  /*20f80*/  STL [R1+0x1594], R24 ;  /* 0x0015941801007387 */ /* 0x000fe20000100800 */
[----:B--2---:R-:W-:-:S02]  /*20f90*/  LEA R0, P5, R73, R6, 0x1 ;  /* 0x0000000649007211 */ /* 0x004fc400078a08ff */
[----:B---3--:R-:W-:Y:S02]  /*20fa0*/  LEA R70, P6, R75, R6, 0x1 ;  /* 0x000000064b467211 */ /* 0x008fe400078c08ff */
[-C--:B------:R-:W-:Y:S01]  /*20fb0*/  LEA.HI.X.SX32 R19, R73, R5.reuse, 0x1, P5 ;  /* 0x0000000549137211 */ /* 0x080fe200028f0eff */
[----:B------:R-:W-:Y:S01]  /*20fc0*/  STL [R1+0x5c0], R0 ;  /* 0x0005c00001007387 */ /* 0x000fe20000100800 */
[----:B------:R-:W-:-:S03]  /*20fd0*/  LEA.HI.X.SX32 R16, R75, R5, 0x1, P6 ;  /* 0x000000054b107211 */ /* 0x000fc600030f0eff */
[----:B------:R-:W-:Y:S01]  /*20fe0*/  STL [R1+0x15a4], R8 ;  /* 0x0015a40801007387 */ /* 0x000fe20000100800 */
[-C--:B----4-:R-:W-:Y:S02]  /*20ff0*/  LEA R72, P4, R77, R6.reuse, 0x1 ;  /* 0x000000064d487211 */ /* 0x090fe400078808ff */
[----:B0-----:R-:W-:Y:S01]  /*21000*/  LEA R11, P5, R79, R6, 0x1 ;  /* 0x000000064f0b7211 */ /* 0x001fe200078a08ff */
[----:B------:R-:W-:Y:S04]  /*21010*/  STL [R1+0x11a4], R70 ;  /* 0x0011a44601007387 */ /* 0x000fe80000100800 */
[----:B------:R-:W-:Y:S04]  /*21020*/  STL [R1+0x5bc], R19 ;  /* 0x0005bc1301007387 */ /* 0x000fe80000100800 */
[----:B------:R0:W-:Y:S01]  /*21030*/  STL [R1+0x11d4], R11 ;  /* 0x0011d40b01007387 */ /* 0x0001e20000100800 */
[----:B------:R-:W-:-:S02]  /*21040*/  LEA.HI.X.SX32 R14, R77, R5, 0x1, P4 ;  /* 0x000000054d0e7211 */ /* 0x000fc400020f0eff */
[-C--:B------:R-:W-:Y:S01]  /*21050*/  LEA R44, P4, R58, R6.reuse, 0x1 ;  /* 0x000000063a2c7211 */ /* 0x080fe200078808ff */
[----:B------:R-:W-:Y:S01]  /*21060*/  STL [R1+0x11bc], R72 ;  /* 0x0011bc4801007387 */ /* 0x000fe20000100800 */
[----:B0-----:R-:W-:-:S03]  /*21070*/  LEA R11, P6, R60, R6, 0x1 ;  /* 0x000000063c0b7211 */ /* 0x001fc600078c08ff */
[----:B------:R-:W-:Y:S04]  /*21080*/  STL [R1+0x11a0], R16 ;  /* 0x0011a01001007387 */ /* 0x000fe80000100800 */
[----:B------:R0:W-:Y:S04]  /*21090*/  STL [R1+0x11ec], R11 ;  /* 0x0011ec0b01007387 */ /* 0x0001e80000100800 */
[----:B------:R-:W-:Y:S01]  /*210a0*/  STL [R1+0x1204], R44 ;  /* 0x0012042c01007387 */ /* 0x000fe20000100800 */
[----:B0-----:R-:W-:-:S03]  /*210b0*/  LEA.HI.X.SX32 R11, R79, R5, 0x1, P5 ;  /* 0x000000054f0b7211 */ /* 0x001fc600028f0eff */
[----:B------:R-:W-:Y:S01]  /*210c0*/  STL [R1+0x11b8], R14 ;  /* 0x0011b80e01007387 */ /* 0x000fe20000100800 */
[----:B------:R-:W-:-:S03]  /*210d0*/  LEA R12, P5, R10, R6, 0x1 ;  /* 0x000000060a0c7211 */ /* 0x000fc600078a08ff */
[----:B------:R0:W-:Y:S04]  /*210e0*/  STL [R1+0x11d0], R11 ;  /* 0x0011d00b01007387 */ /* 0x0001e80000100800 */
[----:B------:R1:W-:Y:S01]  /*210f0*/  STL [R1+0x121c], R12 ;  /* 0x00121c0c01007387 */ /* 0x0003e20000100800 */
[-C--:B0-----:R-:W-:Y:S02]  /*21100*/  LEA.HI.X.SX32 R11, R60, R5.reuse, 0x1, P6 ;  /* 0x000000053c0b7211 */ /* 0x081fe400030f0eff */
[----:B------:R-:W-:Y:S02]  /*21110*/  LEA R44, P6, R9, R6, 0x1 ;  /* 0x00000006092c7211 */ /* 0x000fe400078c08ff */
[-C--:B-1----:R-:W-:Y:S01]  /*21120*/  LEA.HI.X.SX32 R12, R58, R5.reuse, 0x1, P4 ;  /* 0x000000053a0c7211 */ /* 0x082fe200020f0eff */
[----:B------:R0:W-:Y:S01]  /*21130*/  STL [R1+0x11e8], R11 ;  /* 0x0011e80b01007387 */ /* 0x0001e20000100800 */
[----:B------:R-:W-:-:S03]  /*21140*/  LEA.HI.X.SX32 R10, R10, R5, 0x1, P5 ;  /* 0x000000050a0a7211 */ /* 0x000fc600028f0eff */
[----:B------:R-:W-:Y:S01]  /*21150*/  STL [R1+0x1230], R44 ;  /* 0x0012302c01007387 */ /* 0x000fe20000100800 */
[----:B0-----:R-:W-:-:S03]  /*21160*/  LEA R11, P4, R4, R6, 0x1 ;  /* 0x00000006040b7211 */ /* 0x001fc600078808ff */
[----:B------:R-:W-:Y:S04]  /*21170*/  STL [R1+0x1200], R12 ;  /* 0x0012000c01007387 */ /* 0x000fe80000100800 */
[----:B------:R-:W2:Y:S04]  /*21180*/  LDL.LU R71, [R1+0x204] ;  /* 0x0002040001477983 */ /* 0x000ea80000300800 */
[----:B------:R0:W-:Y:S04]  /*21190*/  STL [R1+0x1240], R11 ;  /* 0x0012400b01007387 */ /* 0x0001e80000100800 */
[----:B------:R1:W-:Y:S04]  /*211a0*/  STL [R1+0x1218], R10 ;  /* 0x0012180a01007387 */ /* 0x0003e80000100800 */
[----:B------:R-:W3:Y:S01]  /*211b0*/  LDL.LU R73, [R1+0x200] ;  /* 0x0002000001497983 */ /* 0x000ee20000300800 */
[----:B0-----:R-:W-:-:S02]  /*211c0*/  LEA R11, P5, R3, R6, 0x1 ;  /* 0x00000006030b7211 */ /* 0x001fc400078a08ff */
[-C--:B-1----:R-:W-:Y:S02]  /*211d0*/  LEA.HI.X.SX32 R10, R9, R5.reuse, 0x1, P6 ;  /* 0x00000005090a7211 */ /* 0x082fe400030f0eff */
[----:B------:R-:W-:Y:S01]  /*211e0*/  LEA R9, P6, R2, R6, 0x1 ;  /* 0x0000000602097211 */ /* 0x000fe200078c08ff */
[----:B------:R-:W-:Y:S04]  /*211f0*/  STL [R1+0x1250], R11 ;  /* 0x0012500b01007387 */ /* 0x000fe80000100800 */
[----:B------:R0:W-:Y:S04]  /*21200*/  STL [R1+0x122c], R10 ;  /* 0x00122c0a01007387 */ /* 0x0001e80000100800 */
[----:B------:R-:W4:Y:S04]  /*21210*/  LDL.LU R75, [R1+0x1fc] ;  /* 0x0001fc00014b7983 */ /* 0x000f280000300800 */
[----:B------:R1:W-:Y:S01]  /*21220*/  STL [R1+0x1260], R9 ;  /* 0x0012600901007387 */ /* 0x0003e20000100800 */
[----:B0-----:R-:W-:-:S02]  /*21230*/  LEA.HI.X.SX32 R10, R4, R5, 0x1, P4 ;  /* 0x00000005040a7211 */ /* 0x001fc400020f0eff */
[----:B------:R-:W-:Y:S02]  /*21240*/  LEA.HI.X.SX32 R4, R3, R5, 0x1, P5 ;  /* 0x0000000503047211 */ /* 0x000fe400028f0eff */
[-C--:B-1----:R-:W-:Y:S01]  /*21250*/  LEA R9, P4, R92, R6.reuse, 0x1 ;  /* 0x000000065c097211 */ /* 0x082fe200078808ff */
[----:B------:R-:W-:Y:S04]  /*21260*/  STL [R1+0x123c], R10 ;  /* 0x00123c0a01007387 */ /* 0x000fe80000100800 */
[----:B------:R-:W-:Y:S01]  /*21270*/  STL [R1+0x1270], R9 ;  /* 0x0012700901007387 */ /* 0x000fe20000100800 */
[----:B------:R-:W-:-:S03]  /*21280*/  LEA R3, P5, R90, R6, 0x1 ;  /* 0x000000065a037211 */ /* 0x000fc600078a08ff */
[----:B------:R-:W4:Y:S04]  /*21290*/  LDL.LU R77, [R1+0x1f8] ;  /* 0x0001f800014d7983 */ /* 0x000f280000300800 */
[----:B------:R0:W-:Y:S04]  /*212a0*/  STL [R1+0x124c], R4 ;  /* 0x00124c0401007387 */ /* 0x0001e80000100800 */
[----:B------:R1:W-:Y:S01]  /*212b0*/  STL [R1+0x1280], R3 ;  /* 0x0012800301007387 */ /* 0x0003e20000100800 */
[-C--:B0-----:R-:W-:Y:S02]  /*212c0*/  LEA.HI.X.SX32 R4, R2, R5.reuse, 0x1, P6 ;  /* 0x0000000502047211 */ /* 0x081fe400030f0eff */
[----:B------:R-:W-:-:S03]  /*212d0*/  LEA.HI.X.SX32 R2, R92, R5, 0x1, P4 ;  /* 0x000000055c027211 */ /* 0x000fc600020f0eff */
[----:B------:R0:W-:Y:S01]  /*212e0*/  STL [R1+0x125c], R4 ;  /* 0x00125c0401007387 */ /* 0x0001e20000100800 */
[----:B-1----:R-:W-:-:S03]  /*212f0*/  LEA R3, P6, R88, R6, 0x1 ;  /* 0x0000000658037211 */ /* 0x002fc600078c08ff */
[----:B------:R-:W4:Y:S04]  /*21300*/  LDL.LU R79, [R1+0x1e8] ;  /* 0x0001e800014f7983 */ /* 0x000f280000300800 */
[----:B------:R1:W-:Y:S04]  /*21310*/  STL [R1+0x1290], R3 ;  /* 0x0012900301007387 */ /* 0x0003e80000100800 */
[----:B------:R1:W-:Y:S01]  /*21320*/  STL [R1+0x126c], R2 ;  /* 0x00126c0201007387 */ /* 0x0003e20000100800 */
[----:B0-----:R-:W-:-:S03]  /*21330*/  LEA R4, P4, R86, R6, 0x1 ;  /* 0x0000000656047211 */ /* 0x001fc600078808ff */
[----:B-1----:R-:W4:Y:S04]  /*21340*/  LDL.LU R3, [R1+0x1e4] ;  /* 0x0001e40001037983 */ /* 0x002f280000300800 */
[----:B------:R0:W-:Y:S01]  /*21350*/  STL [R1+0x12a0], R4 ;  /* 0x0012a00401007387 */ /* 0x0001e20000100800 */
[----:B------:R-:W-:-:S03]  /*21360*/  LEA.HI.X.SX32 R2, R90, R5, 0x1, P5 ;  /* 0x000000055a027211 */ /* 0x000fc600028f0eff */
[----:B------:R-:W4:Y:S04]  /*21370*/  LDL.LU R12, [R1+0x1e0] ;  /* 0x0001e000010c7983 */ /* 0x000f280000300800 */
[----:B------:R1:W-:Y:S04]  /*21380*/  STL [R1+0x127c], R2 ;  /* 0x00127c0201007387 */ /* 0x0003e80000100800 */
[----:B------:R-:W4:Y:S01]  /*21390*/  LDL.LU R48, [R1+0x1d8] ;  /* 0x0001d80001307983 */ /* 0x000f220000300800 */
[----:B0-----:R-:W-:Y:S02]  /*213a0*/  LEA R4, P5, R84, R6, 0x1 ;  /* 0x0000000654047211 */ /* 0x001fe400078a08ff */
[----:B-1----:R-:W-:-:S03]  /*213b0*/  LEA.HI.X.SX32 R2, R88, R5, 0x1, P6 ;  /* 0x0000000558027211 */ /* 0x002fc600030f0eff */
[----:B------:R0:W-:Y:S04]  /*213c0*/  STL [R1+0x12b0], R4 ;  /* 0x0012b00401007387 */ /* 0x0001e80000100800 */
[----:B------:R-:W4:Y:S04]  /*213d0*/  LDL.LU R11, [R1+0x1d0] ;  /* 0x0001d000010b7983 */ /* 0x000f280000300800 */
[----:B------:R1:W-:Y:S01]  /*213e0*/  STL [R1+0x128c], R2 ;  /* 0x00128c0201007387 */ /* 0x0003e20000100800 */
[----:B0-----:R-:W-:-:S03]  /*213f0*/  LEA R4, P6, R82, R6, 0x1 ;  /* 0x0000000652047211 */ /* 0x001fc600078c08ff */
[----:B------:R-:W4:Y:S01]  /*21400*/  LDL.LU R44, [R1+0x1cc] ;  /* 0x0001cc00012c7983 */ /* 0x000f220000300800 */
[----:B-1----:R-:W-:-:S03]  /*21410*/  LEA.HI.X.SX32 R2, R86, R5, 0x1, P4 ;  /* 0x0000000556027211 */ /* 0x002fc600020f0eff */
[----:B------:R0:W-:Y:S04]  /*21420*/  STL [R1+0x12c0], R4 ;  /* 0x0012c00401007387 */ /* 0x0001e80000100800 */
[----:B------:R-:W4:Y:S04]  /*21430*/  LDL.LU R60, [R1+0x1c8] ;  /* 0x0001c800013c7983 */ /* 0x000f280000300800 */
[----:B------:R1:W-:Y:S01]  /*21440*/  STL [R1+0x129c], R2 ;  /* 0x00129c0201007387 */ /* 0x0003e20000100800 */
[----:B0-----:R-:W-:-:S03]  /*21450*/  LEA R4, P4, R80, R6, 0x1 ;  /* 0x0000000650047211 */ /* 0x001fc600078808ff */
[----:B------:R-:W4:Y:S01]  /*21460*/  LDL.LU R10, [R1+0x1c4] ;  /* 0x0001c400010a7983 */ /* 0x000f220000300800 */
[----:B-1----:R-:W-:-:S03]  /*21470*/  LEA.HI.X.SX32 R2, R84, R5, 0x1, P5 ;  /* 0x0000000554027211 */ /* 0x002fc600028f0eff */
[----:B------:R-:W-:Y:S04]  /*21480*/  STL [R1+0x12d0], R4 ;  /* 0x0012d00401007387 */ /* 0x000fe80000100800 */
[----:B------:R-:W4:Y:S04]  /*21490*/  LDL.LU R58, [R1+0x1c0] ;  /* 0x0001c000013a7983 */ /* 0x000f280000300800 */
[----:B------:R0:W-:Y:S04]  /*214a0*/  STL [R1+0x12ac], R2 ;  /* 0x0012ac0201007387 */ /* 0x0001e80000100800 */
[----:B------:R-:W4:Y:S01]  /*214b0*/  LDL.LU R9, [R1+0x128] ;  /* 0x0001280001097983 */ /* 0x000f220000300800 */
[----:B0-----:R-:W-:-:S02]  /*214c0*/  LEA.HI.X.SX32 R2, R82, R5, 0x1, P6 ;  /* 0x0000000552027211 */ /* 0x001fc400030f0eff */
[----:B--2---:R-:W-:-:S05]  /*214d0*/  LEA R4, P5, R71, R6, 0x1 ;  /* 0x0000000647047211 */ /* 0x004fca00078a08ff */
[----:B------:R3:W-:Y:S04]  /*214e0*/  STL [R1+0x12e0], R4 ;  /* 0x0012e00401007387 */ /* 0x0007e80000100800 */
[----:B------:R0:W-:Y:S01]  /*214f0*/  STL [R1+0x12bc], R2 ;  /* 0x0012bc0201007387 */ /* 0x0001e20000100800 */
[-C--:B------:R-:W-:Y:S02]  /*21500*/  LEA.HI.X.SX32 R71, R71, R5.reuse, 0x1, P5 ;  /* 0x0000000547477211 */ /* 0x080fe400028f0eff */
[----:B---3--:R-:W-:Y:S02]  /*21510*/  LEA R4, P6, R73, R6, 0x1 ;  /* 0x0000000649047211 */ /* 0x008fe400078c08ff */
[----:B0-----:R-:W-:-:S05]  /*21520*/  LEA.HI.X.SX32 R2, R80, R5, 0x1, P4 ;  /* 0x0000000550027211 */ /* 0x001fca00020f0eff */
[----:B------:R4:W-:Y:S04]  /*21530*/  STL [R1+0x12cc], R2 ;  /* 0x0012cc0201007387 */ /* 0x0009e80000100800 */
[----:B------:R-:W-:Y:S04]  /*21540*/  STL [R1+0x12f0], R4 ;  /* 0x0012f00401007387 */ /* 0x000fe80000100800 */
[----:B------:R-:W-:Y:S04]  /*21550*/  STL [R1+0x1d9c], R4 ;  /* 0x001d9c0401007387 */ /* 0x000fe80000100800 */
[----:B------:R0:W-:Y:S01]  /*21560*/  STL [R1+0x12dc], R71 ;  /* 0x0012dc4701007387 */ /* 0x0001e20000100800 */
[----:B----4-:R-:W-:-:S02]  /*21570*/  LEA R2, P4, R75, R6, 0x1 ;  /* 0x000000064b027211 */ /* 0x010fc400078808ff */
[----:B------:R-:W-:Y:S01]  /*21580*/  LEA.HI.X.SX32 R73, R73, R5, 0x1, P6 ;  /* 0x0000000549497211 */ /* 0x000fe200030f0eff */
[----:B------:R-:W-:Y:S01]  /*21590*/  STL [R1+0x1da0], R4 ;  /* 0x001da00401007387 */ /* 0x000fe20000100800 */
[----:B0-----:R-:W-:-:S05]  /*215a0*/  LEA R71, P5, R77, R6, 0x1 ;  /* 0x000000064d477211 */ /* 0x001fca00078a08ff */
[----:B------:R0:W-:Y:S01]  /*215b0*/  STL [R1+0x1310], R71 ;  /* 0x0013104701007387 */ /* 0x0001e20000100800 */
[----:B------:R-:W-:-:S03]  /*215c0*/  LEA.HI.X.SX32 R75, R75, R5, 0x1, P4 ;  /* 0x000000054b4b7211 */ /* 0x000fc600020f0eff */
[----:B0-----:R-:W2:Y:S04]  /*215d0*/  LDL.LU R71, [R1+0x1e34] ;  /* 0x001e340001477983 */ /* 0x001ea80000300800 */
[----:B------:R-:W-:Y:S04]  /*215e0*/  STL [R1+0x1300], R2 ;  /* 0x0013000201007387 */ /* 0x000fe80000100800 */
[----:B------:R-:W-:Y:S04]  /*215f0*/  STL [R1+0x1da4], R2 ;  /* 0x001da40201007387 */ /* 0x000fe80000100800 */
[----:B------:R0:W-:Y:S02]  /*21600*/  STL [R1+0x12ec], R73 ;  /* 0x0012ec4901007387 */ /* 0x0001e40000100800 */
[----:B0-----:R-:W-:-:S05]  /*21610*/  LEA R73, P6, R79, R6, 0x1 ;  /* 0x000000064f497211 */ /* 0x001fca00078c08ff */
[----:B------:R0:W-:Y:S01]  /*21620*/  STL [R1+0x1320], R73 ;  /* 0x0013204901007387 */ /* 0x0001e20000100800 */
[----:B------:R-:W-:-:S03]  /*21630*/  LEA.HI.X.SX32 R77, R77, R5, 0x1, P5 ;  /* 0x000000054d4d7211 */ /* 0x000fc600028f0eff */
[----:B0-----:R-:W3:Y:S04]  /*21640*/  LDL.LU R73, [R1+0x1e30] ;  /* 0x001e300001497983 */ /* 0x001ee80000300800 */
[----:B------:R0:W-:Y:S02]  /*21650*/  STL [R1+0x12fc], R75 ;  /* 0x0012fc4b01007387 */ /* 0x0001e40000100800 */
[----:B0-----:R-:W-:-:S05]  /*21660*/  LEA R75, P4, R3, R6, 0x1 ;  /* 0x00000006034b7211 */ /* 0x001fca00078808ff */
[----:B------:R0:W-:Y:S01]  /*21670*/  STL [R1+0x1330], R75 ;  /* 0x0013304b01007387 */ /* 0x0001e20000100800 */
[----:B------:R-:W-:-:S03]  /*21680*/  LEA.HI.X.SX32 R79, R79, R5, 0x1, P6 ;  /* 0x000000054f4f7211 */ /* 0x000fc600030f0eff */
[----:B0-----:R-:W4:Y:S04]  /*21690*/  LDL.LU R75, [R1+0x1e2c] ;  /* 0x001e2c00014b7983 */ /* 0x001f280000300800 */
[----:B------:R0:W-:Y:S02]  /*216a0*/  STL [R1+0x130c], R77 ;  /* 0x00130c4d01007387 */ /* 0x0001e40000100800 */
[----:B0-----:R-:W-:-:S05]  /*216b0*/  LEA R77, P5, R12, R6, 0x1 ;  /* 0x000000060c4d7211 */ /* 0x001fca00078a08ff */
[----:B------:R0:W-:Y:S04]  /*216c0*/  STL [R1+0x1340], R77 ;  /* 0x0013404d01007387 */ /* 0x0001e80000100800 */
[----:B0-----:R-:W2:Y:S04]  /*216d0*/  LDL.LU R77, [R1+0x1e28] ;  /* 0x001e2800014d7983 */ /* 0x001ea80000300800 */
[----:B------:R0:W-:Y:S02]  /*216e0*/  STL [R1+0x131c], R79 ;  /* 0x00131c4f01007387 */ /* 0x0001e40000100800 */
[----:B0-----:R-:W-:-:S05]  /*216f0*/  LEA R79, P6, R48, R6, 0x1 ;  /* 0x00000006304f7211 */ /* 0x001fca00078c08ff */
[----:B------:R0:W-:Y:S04]  /*21700*/  STL [R1+0x1350], R79 ;  /* 0x0013504f01007387 */ /* 0x0001e80000100800 */
[----:B0-----:R-:W3:Y:S01]  /*21710*/  LDL.LU R79, [R1+0x1e24] ;  /* 0x001e2400014f7983 */ /* 0x001ee20000300800 */
[-C--:B------:R-:W-:Y:S02]  /*21720*/  LEA.HI.X.SX32 R3, R3, R5.reuse, 0x1, P4 ;  /* 0x0000000503037211 */ /* 0x080fe400020f0eff */
[----:B------:R-:W-:-:S03]  /*21730*/  LEA.HI.X.SX32 R12, R12, R5, 0x1, P5 ;  /* 0x000000050c0c7211 */ /* 0x000fc600028f0eff */
[----:B------:R0:W-:Y:S02]  /*21740*/  STL [R1+0x132c], R3 ;  /* 0x00132c0301007387 */ /* 0x0001e40000100800 */
[----:B0-----:R-:W-:-:S05]  /*21750*/  LEA R3, P4, R11, R6, 0x1 ;  /* 0x000000060b037211 */ /* 0x001fca00078808ff */
[----:B------:R0:W-:Y:S04]  /*21760*/  STL [R1+0x1360], R3 ;  /* 0x0013600301007387 */ /* 0x0001e80000100800 */
[----:B0-----:R-:W4:Y:S04]  /*21770*/  LDL.LU R3, [R1+0x1e20] ;  /* 0x001e200001037983 */ /* 0x001f280000300800 */
[----:B------:R0:W-:Y:S02]  /*21780*/  STL [R1+0x133c], R12 ;  /* 0x00133c0c01007387 */ /* 0x0001e40000100800 */
[----:B0-----:R-:W-:-:S05]  /*21790*/  LEA R12, P5, R44, R6, 0x1 ;  /* 0x000000062c0c7211 */ /* 0x001fca00078a08ff */
[----:B------:R0:W-:Y:S02]  /*217a0*/  STL [R1+0x1370], R12 ;  /* 0x0013700c01007387 */ /* 0x0001e40000100800 */
[----:B0-----:R-:W-:Y:S02]  /*217b0*/  LEA.HI.X.SX32 R12, R48, R5, 0x1, P6 ;  /* 0x00000005300c7211 */ /* 0x001fe400030f0eff */
[----:B------:R-:W-:-:S03]  /*217c0*/  LEA R48, P6, R60, R6, 0x1 ;  /* 0x000000063c307211 */ /* 0x000fc600078c08ff */
[----:B------:R0:W-:Y:S01]  /*217d0*/  STL [R1+0x134c], R12 ;  /* 0x00134c0c01007387 */ /* 0x0001e20000100800 */
[----:B------:R-:W-:-:S03]  /*217e0*/  LEA.HI.X.SX32 R44, R44, R5, 0x1, P5 ;  /* 0x000000052c2c7211 */ /* 0x000fc600028f0eff */
[----:B------:R-:W-:Y:S01]  /*217f0*/  STL [R1+0x1380], R48 ;  /* 0x0013803001007387 */ /* 0x000fe20000100800 */
[----:B0-----:R-:W-:Y:S02]  /*21800*/  LEA.HI.X.SX32 R12, R11, R5, 0x1, P4 ;  /* 0x000000050b0c7211 */ /* 0x001fe400020f0eff */
[----:B------:R-:W-:-:S03]  /*21810*/  LEA R11, P4, R10, R6, 0x1 ;  /* 0x000000060a0b7211 */ /* 0x000fc600078808ff */
[----:B------:R0:W-:Y:S04]  /*21820*/  STL [R1+0x135c], R12 ;  /* 0x00135c0c01007387 */ /* 0x0001e80000100800 */
[----:B------:R1:W-:Y:S01]  /*21830*/  STL [R1+0x1390], R11 ;  /* 0x0013900b01007387 */ /* 0x0003e20000100800 */
[----:B0-----:R-:W-:-:S03]  /*21840*/  LEA R12, P5, R58, R6, 0x1 ;  /* 0x000000063a0c7211 */ /* 0x001fc600078a08ff */
[----:B------:R0:W-:Y:S01]  /*21850*/  STL [R1+0x136c], R44 ;  /* 0x00136c2c01007387 */ /* 0x0001e20000100800 */
[----:B-1----:R-:W-:-:S03]  /*21860*/  LEA.HI.X.SX32 R11, R60, R5, 0x1, P6 ;  /* 0x000000053c0b7211 */ /* 0x002fc600030f0eff */
[----:B------:R1:W-:Y:S04]  /*21870*/  STL [R1+0x13a0], R12 ;  /* 0x0013a00c01007387 */ /* 0x0003e80000100800 */
[----:B------:R-:W-:Y:S01]  /*21880*/  STL [R1+0x137c], R11 ;  /* 0x00137c0b01007387 */ /* 0x000fe20000100800 */
[----:B0-----:R-:W-:Y:S02]  /*21890*/  LEA R44, P6, R9, R6, 0x1 ;  /* 0x00000006092c7211 */ /* 0x001fe400078c08ff */
[----:B-1----:R-:W-:-:S03]  /*218a0*/  LEA.HI.X.SX32 R12, R10, R5, 0x1, P4 ;  /* 0x000000050a0c7211 */ /* 0x002fc600020f0eff */
[----:B------:R-:W-:Y:S01]  /*218b0*/  STL [R1+0x13b0], R44 ;  /* 0x0013b02c01007387 */ /* 0x000fe20000100800 */
[----:B------:R-:W-:-:S03]  /*218c0*/  LEA.HI.X.SX32 R10, R58, R5, 0x1, P5 ;  /* 0x000000053a0a7211 */ /* 0x000fc600028f0eff */
[----:B------:R2:W-:Y:S02]  /*218d0*/  STL [R1+0x138c], R12 ;  /* 0x00138c0c01007387 */ /* 0x0005e40000100800 */
[-C--:B--2---:R-:W-:Y:S02]  /*218e0*/  LEA R12, P5, R77, R6.reuse, 0x1 ;  /* 0x000000064d0c7211 */ /* 0x084fe400078a08ff */
[----:B---3--:R-:W-:-:S05]  /*218f0*/  LEA R11, P4, R79, R6, 0x1 ;  /* 0x000000064f0b7211 */ /* 0x008fca00078808ff */
[----:B------:R0:W-:Y:S04]  /*21900*/  STL [R1+0x13c0], R11 ;  /* 0x0013c00b01007387 */ /* 0x0001e80000100800 */
[----:B------:R4:W-:Y:S01]  /*21910*/  STL [R1+0x139c], R10 ;  /* 0x00139c0a01007387 */ /* 0x0009e20000100800 */
[----:B0-----:R-:W-:-:S03]  /*21920*/  LEA.HI.X.SX32 R11, R9, R5, 0x1, P6 ;  /* 0x00000005090b7211 */ /* 0x001fc600030f0eff */
[----:B------:R-:W-:Y:S01]  /*21930*/  STL [R1+0x13d0], R12 ;  /* 0x0013d00c01007387 */ /* 0x000fe20000100800 */
[----:B------:R-:W-:Y:S02]  /*21940*/  LEA.HI.X.SX32 R9, R79, R5, 0x1, P4 ;  /* 0x000000054f097211 */ /* 0x000fe400020f0eff */
[-C--:B----4-:R-:W-:Y:S01]  /*21950*/  LEA R10, P6, R75, R6.reuse, 0x1 ;  /* 0x000000064b0a7211 */ /* 0x090fe200078c08ff */
[----:B------:R0:W-:Y:S04]  /*21960*/  STL [R1+0x13ac], R11 ;  /* 0x0013ac0b01007387 */ /* 0x0001e80000100800 */
[----:B------:R1:W-:Y:S01]  /*21970*/  STL [R1+0x13e0], R10 ;  /* 0x0013e00a01007387 */ /* 0x0003e20000100800 */
[----:B0-----:R-:W-:-:S03]  /*21980*/  LEA R11, P4, R73, R6, 0x1 ;  /* 0x00000006490b7211 */ /* 0x001fc600078808ff */
[----:B------:R0:W-:Y:S01]  /*21990*/  STL [R1+0x13bc], R9 ;  /* 0x0013bc0901007387 */ /* 0x0001e20000100800 */
[----:B-1----:R-:W-:-:S03]  /*219a0*/  LEA.HI.X.SX32 R10, R77, R5, 0x1, P5 ;  /* 0x000000054d0a7211 */ /* 0x002fc600028f0eff */
[----:B------:R1:W-:Y:S01]  /*219b0*/  STL [R1+0x13f0], R11 ;  /* 0x0013f00b01007387 */ /* 0x0003e20000100800 */
[----:B0-----:R-:W-:-:S03]  /*219c0*/  LEA R9, P5, R71, R6, 0x1 ;  /* 0x0000000647097211 */ /* 0x001fc600078a08ff */
[----:B------:R0:W-:Y:S01]  /*219d0*/  STL [R1+0x13cc], R10 ;  /* 0x0013cc0a01007387 */ /* 0x0001e20000100800 */
[----:B-1----:R-:W-:-:S03]  /*219e0*/  LEA.HI.X.SX32 R11, R75, R5, 0x1, P6 ;  /* 0x000000054b0b7211 */ /* 0x002fc600030f0eff */
        /* <DEDUP_REMOVED lines=55> */
[----:B------:R-:W-:Y:S01]  /*21d60*/  STL [R1+0x14e0], R11 ;  /* 0x0014e00b01007387 */ /* 0x000fe20000100800 */
[----:B0-----:R-:W-:-:S03]  /*21d70*/  LEA.HI.X.SX32 R10, R45, R5, 0x1, P5 ;  /* 0x000000052d0a7211 */ /* 0x001fc600028f0eff */
[----:B------:R-:W2:Y:S01]  /*21d80*/  LDL.LU R58, [R1+0x7c] ;  /* 0x00007c00013a7983 */ /* 0x000ea20000300800 */
[----:B-1----:R-:W-:-:S03]  /*21d90*/  LEA R9, P5, R39, R6, 0x1 ;  /* 0x0000000627097211 */ /* 0x002fc600078a08ff */
[----:B------:R0:W-:Y:S04]  /*21da0*/  STL [R1+0x14bc], R10 ;  /* 0x0014bc0a01007387 */ /* 0x0001e80000100800 */
[----:B------:R-:W-:Y:S01]  /*21db0*/  STL [R1+0x14f0], R9 ;  /* 0x0014f00901007387 */ /* 0x000fe20000100800 */
[----:B0-----:R-:W-:-:S05]  /*21dc0*/  LEA.HI.X.SX32 R10, R43, R5, 0x1, P6 ;  /* 0x000000052b0a7211 */ /* 0x001fca00030f0eff */
[----:B------:R0:W-:Y:S01]  /*21dd0*/  STL [R1+0x14cc], R10 ;  /* 0x0014cc0a01007387 */ /* 0x0001e20000100800 */
[----:B------:R-:W-:-:S03]  /*21de0*/  LEA R11, P6, R37, R6, 0x1 ;  /* 0x00000006250b7211 */ /* 0x000fc600078c08ff */
[----:B0-----:R-:W3:Y:S01]  /*21df0*/  LDL.LU R10, [R1+0x70] ;  /* 0x00007000010a7983 */ /* 0x001ee20000300800 */
[----:B------:R-:W-:-:S03]  /*21e00*/  LEA.HI.X.SX32 R9, R41, R5, 0x1, P4 ;  /* 0x0000000529097211 */ /* 0x000fc600020f0eff */
[----:B------:R0:W-:Y:S04]  /*21e10*/  STL [R1+0x1500], R11 ;  /* 0x0015000b01007387 */ /* 0x0001e80000100800 */
[----:B------:R-:W-:Y:S01]  /*21e20*/  STL [R1+0x14dc], R9 ;  /* 0x0014dc0901007387 */ /* 0x000fe20000100800 */
[----:B0-----:R-:W-:-:S05]  /*21e30*/  LEA R11, P4, R35, R6, 0x1 ;  /* 0x00000006230b7211 */ /* 0x001fca00078808ff */
[----:B------:R0:W-:Y:S04]  /*21e40*/  STL [R1+0x1510], R11 ;  /* 0x0015100b01007387 */ /* 0x0001e80000100800 */
[----:B0-----:R-:W4:Y:S01]  /*21e50*/  LDL.LU R11, [R1+0x58] ;  /* 0x00005800010b7983 */ /* 0x001f220000300800 */
[----:B------:R-:W-:Y:S02]  /*21e60*/  LEA.HI.X.SX32 R12, R39, R5, 0x1, P5 ;  /* 0x00000005270c7211 */ /* 0x000fe400028f0eff */
[----:B------:R-:W-:-:S03]  /*21e70*/  LEA R9, P5, R33, R6, 0x1 ;  /* 0x0000000621097211 */ /* 0x000fc600078a08ff */
[----:B------:R0:W-:Y:S04]  /*21e80*/  STL [R1+0x14ec], R12 ;  /* 0x0014ec0c01007387 */ /* 0x0001e80000100800 */
[----:B------:R1:W-:Y:S01]  /*21e90*/  STL [R1+0x1520], R9 ;  /* 0x0015200901007387 */ /* 0x0003e20000100800 */
[-C--:B------:R-:W-:Y:S02]  /*21ea0*/  LEA.HI.X.SX32 R44, R35, R5.reuse, 0x1, P4 ;  /* 0x00000005232c7211 */ /* 0x080fe400020f0eff */
[----:B0-----:R-:W-:Y:S02]  /*21eb0*/  LEA.HI.X.SX32 R12, R37, R5, 0x1, P6 ;  /* 0x00000005250c7211 */ /* 0x001fe400030f0eff */
[----:B-1----:R-:W-:-:S03]  /*21ec0*/  LEA R9, P6, R31, R6, 0x1 ;  /* 0x000000061f097211 */ /* 0x002fc600078c08ff */
[----:B------:R0:W-:Y:S04]  /*21ed0*/  STL [R1+0x14fc], R12 ;  /* 0x0014fc0c01007387 */ /* 0x0001e80000100800 */
[----:B------:R1:W-:Y:S01]  /*21ee0*/  STL [R1+0x1530], R9 ;  /* 0x0015300901007387 */ /* 0x0003e20000100800 */
[----:B0-----:R-:W-:-:S03]  /*21ef0*/  LEA R12, P4, R29, R6, 0x1 ;  /* 0x000000061d0c7211 */ /* 0x001fc600078808ff */
[----:B------:R0:W-:Y:S01]  /*21f00*/  STL [R1+0x150c], R44 ;  /* 0x00150c2c01007387 */ /* 0x0001e20000100800 */
[----:B-1----:R-:W-:-:S03]  /*21f10*/  LEA.HI.X.SX32 R9, R33, R5, 0x1, P5 ;  /* 0x0000000521097211 */ /* 0x002fc600028f0eff */
[----:B------:R-:W4:Y:S04]  /*21f20*/  LDL.LU R60, [R1+0x1ec] ;  /* 0x0001ec00013c7983 */ /* 0x000f280000300800 */
[----:B------:R1:W-:Y:S01]  /*21f30*/  STL [R1+0x1540], R12 ;  /* 0x0015400c01007387 */ /* 0x0003e20000100800 */
[----:B0-----:R-:W-:-:S03]  /*21f40*/  LEA R44, P5, R27, R6, 0x1 ;  /* 0x000000061b2c7211 */ /* 0x001fc600078a08ff */
[----:B------:R0:W-:Y:S01]  /*21f50*/  STL [R1+0x151c], R9 ;  /* 0x00151c0901007387 */ /* 0x0001e20000100800 */
[----:B-1----:R-:W-:-:S03]  /*21f60*/  LEA.HI.X.SX32 R12, R31, R5, 0x1, P6 ;  /* 0x000000051f0c7211 */ /* 0x002fc600030f0eff */
[----:B------:R1:W-:Y:S01]  /*21f70*/  STL [R1+0x1550], R44 ;  /* 0x0015502c01007387 */ /* 0x0003e20000100800 */
[----:B0-----:R-:W-:-:S03]  /*21f80*/  LEA R9, P6, R22, R6, 0x1 ;  /* 0x0000000616097211 */ /* 0x001fc600078c08ff */
[----:B------:R0:W-:Y:S04]  /*21f90*/  STL [R1+0x152c], R12 ;  /* 0x00152c0c01007387 */ /* 0x0001e80000100800 */
[----:B------:R0:W-:Y:S01]  /*21fa0*/  STL [R1+0x1560], R9 ;  /* 0x0015600901007387 */ /* 0x0001e20000100800 */
[----:B-1----:R-:W-:Y:S02]  /*21fb0*/  LEA.HI.X.SX32 R44, R29, R5, 0x1, P4 ;  /* 0x000000051d2c7211 */ /* 0x002fe400020f0eff */
[----:B0-----:R-:W-:-:S03]  /*21fc0*/  LEA R12, P4, R20, R6, 0x1 ;  /* 0x00000006140c7211 */ /* 0x001fc600078808ff */
[----:B------:R0:W-:Y:S01]  /*21fd0*/  STL [R1+0x153c], R44 ;  /* 0x00153c2c01007387 */ /* 0x0001e20000100800 */
[-C--:B------:R-:W-:Y:S02]  /*21fe0*/  LEA.HI.X.SX32 R9, R27, R5.reuse, 0x1, P5 ;  /* 0x000000051b097211 */ /* 0x080fe400028f0eff */
[----:B------:R-:W-:Y:S01]  /*21ff0*/  LEA R48, P5, R18, R6, 0x1 ;  /* 0x0000000612307211 */ /* 0x000fe200078a08ff */
[----:B0-----:R-:W4:Y:S04]  /*22000*/  LDL.LU R44, [R1+0x1f0] ;  /* 0x0001f000012c7983 */ /* 0x001f280000300800 */
[----:B------:R-:W-:Y:S04]  /*22010*/  STL [R1+0x1570], R12 ;  /* 0x0015700c01007387 */ /* 0x000fe80000100800 */
[----:B------:R0:W-:Y:S04]  /*22020*/  STL [R1+0x154c], R9 ;  /* 0x00154c0901007387 */ /* 0x0001e80000100800 */
[----:B------:R1:W-:Y:S01]  /*22030*/  STL [R1+0x1580], R48 ;  /* 0x0015803001007387 */ /* 0x0003e20000100800 */
[----:B0-----:R-:W-:-:S02]  /*22040*/  LEA.HI.X.SX32 R9, R22, R5, 0x1, P6 ;  /* 0x0000000516097211 */ /* 0x001fc400030f0eff */
[-C--:B------:R-:W-:Y:S02]  /*22050*/  LEA R12, P6, R13, R6.reuse, 0x1 ;  /* 0x000000060d0c7211 */ /* 0x080fe400078c08ff */
[----:B-1----:R-:W-:Y:S01]  /*22060*/  LEA.HI.X.SX32 R48, R20, R5, 0x1, P4 ;  /* 0x0000000514307211 */ /* 0x002fe200020f0eff */
[----:B------:R0:W-:Y:S04]  /*22070*/  STL [R1+0x155c], R9 ;  /* 0x00155c0901007387 */ /* 0x0001e80000100800 */
[----:B------:R1:W-:Y:S01]  /*22080*/  STL [R1+0x1590], R12 ;  /* 0x0015900c01007387 */ /* 0x0003e20000100800 */
[----:B0-----:R-:W-:-:S03]  /*22090*/  LEA R9, P4, R15, R6, 0x1 ;  /* 0x000000060f097211 */ /* 0x001fc600078808ff */
[----:B------:R0:W-:Y:S01]  /*220a0*/  STL [R1+0x156c], R48 ;  /* 0x00156c3001007387 */ /* 0x0001e20000100800 */
[----:B-1----:R-:W-:-:S03]  /*220b0*/  LEA.HI.X.SX32 R12, R18, R5, 0x1, P5 ;  /* 0x00000005120c7211 */ /* 0x002fc600028f0eff */
[----:B------:R1:W-:Y:S01]  /*220c0*/  STL [R1+0x15a0], R9 ;  /* 0x0015a00901007387 */ /* 0x0003e20000100800 */
[----:B0-----:R-:W-:-:S03]  /*220d0*/  LEA R48, P5, R17, R6, 0x1 ;  /* 0x0000000611307211 */ /* 0x001fc600078a08ff */
[----:B-1----:R-:W4:Y:S04]  /*220e0*/  LDL.LU R9, [R1+0x1f4] ;  /* 0x0001f40001097983 */ /* 0x002f280000300800 */
[----:B------:R0:W-:Y:S04]  /*220f0*/  STL [R1+0x157c], R12 ;  /* 0x00157c0c01007387 */ /* 0x0001e80000100800 */
[----:B------:R-:W-:Y:S01]  /*22100*/  STL [R1+0x15b0], R48 ;  /* 0x0015b03001007387 */ /* 0x000fe20000100800 */
[----:B0-----:R-:W-:-:S03]  /*22110*/  LEA.HI.X.SX32 R12, R13, R5, 0x1, P6 ;  /* 0x000000050d0c7211 */ /* 0x001fc600030f0eff */
[----:B------:R-:W4:Y:S04]  /*22120*/  LDL R13, [R1+0x5b4] ;  /* 0x0005b400010d7983 */ /* 0x000f280000100800 */
[----:B------:R0:W-:Y:S04]  /*22130*/  STL [R1+0x158c], R12 ;  /* 0x00158c0c01007387 */ /* 0x0001e80000100800 */
[----:B0-----:R-:W4:Y:S01]  /*22140*/  LDL R12, [R1+0x5b8] ;  /* 0x0005b800010c7983 */ /* 0x001f220000100800 */
[----:B--2---:R-:W-:-:S05]  /*22150*/  LEA R48, P6, R58, R6, 0x1 ;  /* 0x000000063a307211 */ /* 0x004fca00078c08ff */
[----:B------:R0:W-:Y:S02]  /*22160*/  STL [R1+0x5c8], R48 ;  /* 0x0005c83001007387 */ /* 0x0001e40000100800 */
[----:B0-----:R-:W-:-:S05]  /*22170*/  LEA.HI.X.SX32 R48, R15, R5, 0x1, P4 ;  /* 0x000000050f307211 */ /* 0x001fca00020f0eff */
[----:B------:R3:W-:Y:S02]  /*22180*/  STL [R1+0x159c], R48 ;  /* 0x00159c3001007387 */ /* 0x0007e40000100800 */
[----:B---3--:R-:W-:-:S05]  /*22190*/  LEA R48, P4, R10, R6, 0x1 ;  /* 0x000000060a307211 */ /* 0x008fca00078808ff */
[----:B------:R0:W-:Y:S01]  /*221a0*/  STL [R1+0x11ac], R48 ;  /* 0x0011ac3001007387 */ /* 0x0001e20000100800 */
[-C--:B------:R-:W-:Y:S02]  /*221b0*/  LEA.HI.X.SX32 R58, R58, R5.reuse, 0x1, P6 ;  /* 0x000000053a3a7211 */ /* 0x080fe400030f0eff */
[----:B0-----:R-:W-:-:S05]  /*221c0*/  LEA.HI.X.SX32 R48, R17, R5, 0x1, P5 ;  /* 0x0000000511307211 */ /* 0x001fca00028f0eff */
[----:B------:R0:W-:Y:S02]  /*221d0*/  STL [R1+0x15ac], R48 ;  /* 0x0015ac3001007387 */ /* 0x0001e40000100800 */
[----:B0-----:R-:W-:-:S05]  /*221e0*/  LEA R48, P5, R3, R6, 0x1 ;  /* 0x0000000603307211 */ /* 0x001fca00078a08ff */
[----:B------:R0:W-:Y:S04]  /*221f0*/  STL [R1+0x11c4], R48 ;  /* 0x0011c43001007387 */ /* 0x0001e80000100800 */
[----:B0-----:R-:W2:Y:S04]  /*22200*/  LDL.LU R48, [R1+0x1e1c] ;  /* 0x001e1c0001307983 */ /* 0x001ea80000300800 */
[----:B------:R4:W-:Y:S02]  /*22210*/  STL [R1+0x5c4], R58 ;  /* 0x0005c43a01007387 */ /* 0x0009e40000100800 */
[----:B----4-:R-:W-:-:S05]  /*22220*/  LEA R58, P6, R11, R6, 0x1 ;  /* 0x000000060b3a7211 */ /* 0x010fca00078c08ff */
[----:B------:R0:W-:Y:S04]  /*22230*/  STL [R1+0x11dc], R58 ;  /* 0x0011dc3a01007387 */ /* 0x0001e80000100800 */
[----:B0-----:R-:W3:Y:S01]  /*22240*/  LDL.LU R58, [R1+0x1e18] ;  /* 0x001e1800013a7983 */ /* 0x001ee20000300800 */
[-C--:B------:R-:W-:Y:S02]  /*22250*/  LEA.HI.X.SX32 R10, R10, R5.reuse, 0x1, P4 ;  /* 0x000000050a0a7211 */ /* 0x080fe400020f0eff */
[----:B------:R-:W-:-:S03]  /*22260*/  LEA.HI.X.SX32 R3, R3, R5, 0x1, P5 ;  /* 0x0000000503037211 */ /* 0x000fc600028f0eff */
[----:B------:R3:W-:Y:S01]  /*22270*/  STL [R1+0x11a8], R10 ;  /* 0x0011a80a01007387 */ /* 0x0007e20000100800 */
[----:B------:R-:W-:Y:S02]  /*22280*/  LEA.HI.X.SX32 R11, R11, R5, 0x1, P6 ;  /* 0x000000050b0b7211 */ /* 0x000fe400030f0eff */
[----:B------:R-:W-:Y:S02]  /*22290*/  ISETP.GE.AND P6, PT, R60, RZ, PT ;  /* 0x000000ff3c00720c */ /* 0x000fe40003fc6270 */
[----:B---3--:R-:W-:-:S05]  /*222a0*/  LEA R10, P4, R58, R6, 0x1 ;  /* 0x000000063a0a7211 */ /* 0x008fca00078808ff */
[----:B------:R0:W-:Y:S04]  /*222b0*/  STL [R1+0x11f4], R10 ;  /* 0x0011f40a01007387 */ /* 0x0001e80000100800 */
[----:B0-----:R-:W3:Y:S04]  /*222c0*/  LDL.LU R10, [R1+0x1e14] ;  /* 0x001e1400010a7983 */ /* 0x001ee80000300800 */
[----:B------:R-:W-:Y:S04]  /*222d0*/  STL [R1+0x11c0], R3 ;  /* 0x0011c00301007387 */ /* 0x000fe80000100800 */
[----:B------:R0:W-:Y:S04]  /*222e0*/  STL [R1+0x11d8], R11 ;  /* 0x0011d80b01007387 */ /* 0x0001e80000100800 */
[----:B0-----:R-:W4:Y:S04]  /*222f0*/  LDL.LU R11, [R1+0x1e10] ;  /* 0x001e1000010b7983 */ /* 0x001f280000300800 */
[----:B------:R-:W2:Y:S01]  /*22300*/  LDL.LU R60, [R1+0x1e0c] ;  /* 0x001e0c00013c7983 */ /* 0x000ea20000300800 */
[----:B------:R-:W-:-:S02]  /*22310*/  LEA.HI.X.SX32 R58, R58, R5, 0x1, P4 ;  /* 0x000000053a3a7211 */ /* 0x000fc400020f0eff */
[----:B----4-:R-:W-:-:S06]  /*22320*/  PRMT R11, RZ, 0x7610, R11 ;  /* 0x00007610ff0b7816 */ /* 0x010fcc000000000b */
[----:B------:R-:W4:Y:S01]  /*22330*/  @P2 LDG.E.U16 R11, desc[UR16][R12.64] ;  /* 0x000000100c0b2981 */ /* 0x000f22000c1e1500 */
[----:B---3--:R-:W-:-:S04]  /*22340*/  LEA R3, P5, R10, R6, 0x1 ;  /* 0x000000060a037211 */ /* 0x008fc800078a08ff */
[----:B------:R-:W-:Y:S01]  /*22350*/  LEA.HI.X.SX32 R10, R10, R5, 0x1, P5 ;  /* 0x000000050a0a7211 */ /* 0x000fe200028f0eff */
[----:B------:R-:W-:Y:S04]  /*22360*/  STL [R1+0x120c], R3 ;  /* 0x00120c0301007387 */ /* 0x000fe80000100800 */
[----:B------:R-:W-:Y:S04]  /*22370*/  STL [R1+0x1da8], R3 ;  /* 0x001da80301007387 */ /* 0x000fe80000100800 */
[----:B------:R-:W-:Y:S04]  /*22380*/  STL [R1+0x11f0], R58 ;  /* 0x0011f03a01007387 */ /* 0x000fe80000100800 */
[----:B------:R-:W-:Y:S04]  /*22390*/  STL [R1+0x1dac], R6 ;  /* 0x001dac0601007387 */ /* 0x000fe80000100800 */
[----:B------:R0:W-:Y:S02]  /*223a0*/  STL [R1+0x1208], R10 ;  /* 0x0012080a01007387 */ /* 0x0001e40000100800 */
[----:B0-----:R-:W0:Y:S01]  /*223b0*/  S2R R10, SR_TID.X ;  /* 0x00000000000a7919 */ /* 0x001e220000002100 */
[----:B--2---:R-:W-:-:S04]  /*223c0*/  LEA R58, P4, R60, R6, 0x1 ;  /* 0x000000063c3a7211 */ /* 0x004fc800078808ff */
[----:B------:R-:W-:Y:S02]  /*223d0*/  LEA.HI.X.SX32 R60, R60, R5, 0x1, P4 ;  /* 0x000000053c3c7211 */ /* 0x000fe400020f0eff */
[----:B------:R-:W-:Y:S02]  /*223e0*/  ISETP.GE.AND P4, PT, R9, RZ, PT ;  /* 0x000000ff0900720c */ /* 0x000fe40003f86270 */
[----:B------:R-:W1:Y:S01]  /*223f0*/  LDC R9, c[0x0][0x3a0] ;  /* 0x0000e800ff097b82 */ /* 0x000e620000000800 */
[----:B------:R-:W-:Y:S01]  /*22400*/  ISETP.GE.AND P5, PT, R44, RZ, PT ;  /* 0x000000ff2c00720c */ /* 0x000fe20003fa6270 */
[----:B------:R-:W-:Y:S04]  /*22410*/  STL [R1+0x1220], R58 ;  /* 0x0012203a01007387 */ /* 0x000fe80000100800 */
[----:B------:R-:W-:Y:S04]  /*22420*/  STL [R1+0x1db0], R58 ;  /* 0x001db03a01007387 */ /* 0x000fe80000100800 */
[----:B------:R-:W-:Y:S01]  /*22430*/  STL [R1+0x1db4], R5 ;  /* 0x001db40501007387 */ /* 0x000fe20000100800 */
[----:B0-----:R-:W-:-:S04]  /*22440*/  SHF.R.U32.HI R10, RZ, 0x6, R10 ;  /* 0x00000006ff0a7819 */ /* 0x001fc8000001160a */
[----:B------:R-:W-:-:S04]  /*22450*/  SGXT.U32 R10, R10, 0x1 ;  /* 0x000000010a0a781a */ /* 0x000fc80000000000 */
[----:B------:R-:W-:-:S04]  /*22460*/  LOP3.LUT R44, R10, 0x7e, RZ, 0xfc, !PT ;  /* 0x0000007e0a2c7812 */ /* 0x000fc800078efcff */
[----:B-1----:R-:W-:Y:S02]  /*22470*/  ISETP.LT.AND P0, PT, R44, R9, P0 ;  /* 0x000000092c00720c */ /* 0x002fe40000701270 */
[----:B------:R-:W2:Y:S04]  /*22480*/  LDL.LU R44, [R1+0x1e08] ;  /* 0x001e0800012c7983 */ /* 0x000ea80000300800 */
[----:B------:R-:W-:Y:S04]  /*22490*/  STL [R1+0x6e4], R60 ;  /* 0x0006e43c01007387 */ /* 0x000fe80000100800 */
[----:B------:R-:W-:Y:S04]  /*224a0*/  STL [R1+0x1db8], R60 ;  /* 0x001db83c01007387 */ /* 0x000fe80000100800 */
[----:B----4-:R0:W-:Y:S04]  /*224b0*/  STL [R1+0x3c8], R11 ;  /* 0x0003c80b01007387 */ /* 0x0101e80000100800 */
[----:B0-----:R-:W3:Y:S04]  /*224c0*/  LDL.LU R11, [R1+0x1e04] ;  /* 0x001e0400010b7983 */ /* 0x001ee80000300800 */
[----:B------:R-:W4:Y:S04]  /*224d0*/  LDL R12, [R1+0x614] ;  /* 0x00061400010c7983 */ /* 0x000f280000100800 */
[----:B------:R-:W4:Y:S01]  /*224e0*/  LDL R13, [R1+0x618] ;  /* 0x00061800010d7983 */ /* 0x000f220000100800 */
[----:B--2---:R-:W-:-:S02]  /*224f0*/  PRMT R44, RZ, 0x7610, R44 ;  /* 0x00007610ff2c7816 */ /* 0x004fc4000000002c */
[----:B----4-:R-:W-:-:S04]  /*22500*/  @P2 LOP3.LUT R13, R13, R12, RZ, 0x3c, !PT ;  /* 0x0000000c0d0d2212 */ /* 0x010fc800078e3cff */
[----:B------:R-:W-:-:S04]  /*22510*/  @P2 LOP3.LUT R12, R13, R12, RZ, 0x3c, !PT ;  /* 0x0000000c0d0c2212 */ /* 0x000fc800078e3cff */
[----:B------:R-:W-:-:S05]  /*22520*/  @P2 LOP3.LUT R13, R13, R12, RZ, 0x3c, !PT ;  /* 0x0000000c0d0d2212 */ /* 0x000fca00078e3cff */
[----:B------:R-:W2:Y:S04]  /*22530*/  @P2 LDG.E.U16 R44, desc[UR16][R12.64] ;  /* 0x000000100c2c2981 */ /* 0x000ea8000c1e1500 */
[----:B--2---:R0:W-:Y:S04]  /*22540*/  STL [R1+0x3c4], R44 ;  /* 0x0003c42c01007387 */ /* 0x0041e80000100800 */
[----:B0-----:R-:W2:Y:S04]  /*22550*/  LDL.LU R44, [R1+0x1e00] ;  /* 0x001e0000012c7983 */ /* 0x001ea80000300800 */
[----:B------:R-:W4:Y:S04]  /*22560*/  LDL R12, [R1+0x11b0] ;  /* 0x0011b000010c7983 */ /* 0x000f280000100800 */
[----:B------:R-:W4:Y:S01]  /*22570*/  LDL R13, [R1+0x11b4] ;  /* 0x0011b400010d7983 */ /* 0x000f220000100800 */
[----:B---3--:R-:W-:-:S02]  /*22580*/  PRMT R11, RZ, 0x7610, R11 ;  /* 0x00007610ff0b7816 */ /* 0x008fc4000000000b */
[----:B----4-:R-:W-:-:S04]  /*22590*/  @P2 LOP3.LUT R13, R13, R12, RZ, 0x3c, !PT ;  /* 0x0000000c0d0d2212 */ /* 0x010fc800078e3cff */
[----:B------:R-:W-:-:S04]  /*225a0*/  @P2 LOP3.LUT R12, R13, R12, RZ, 0x3c, !PT ;  /* 0x0000000c0d0c2212 */ /* 0x000fc800078e3cff */
[----:B------:R-:W-:-:S05]  /*225b0*/  @P2 LOP3.LUT R13, R13, R12, RZ, 0x3c, !PT ;  /* 0x0000000c0d0d2212 */ /* 0x000fca00078e3cff */
[----:B------:R-:W3:Y:S04]  /*225c0*/  @P2 LDG.E.U16 R11, desc[UR16][R12.64] ;  /* 0x000000100c0b2981 */ /* 0x000ee8000c1e1500 */
[----:B---3--:R0:W-:Y:S04]  /*225d0*/  STL [R1+0x3b8], R11 ;  /* 0x0003b80b01007387 */ /* 0x0081e80000100800 */
        /* <DEDUP_REMOVED lines=12> */
[----:B------:R-:W-:-:S02]  /*226a0*/  PRMT R80, RZ, 0x7610, R80 ;  /* 0x00007610ff507816 */ /* 0x000fc40000000050 */
[----:B----4-:R-:W-:-:S04]  /*226b0*/  @P2 LOP3.LUT R13, R13, R12, RZ, 0x3c, !PT ;  /* 0x0000000c0d0d2212 */ /* 0x010fc800078e3cff */
[----:B------:R-:W-:-:S04]  /*226c0*/  @P2 LOP3.LUT R12, R13, R12, RZ, 0x3c, !PT ;  /* 0x0000000c0d0c2212 */ /* 0x000fc800078e3cff */
[----:B------:R-:W-:-:S05]  /*226d0*/  @P2 LOP3.LUT R13, R13, R12, RZ, 0x3c, !PT ;  /* 0x0000000c0d0d2212 */ /* 0x000fca00078e3cff */
[----:B------:R0:W4:Y:S04]  /*226e0*/  @P2 LDG.E.U16 R80, desc[UR16][R12.64] ;  /* 0x000000100c502981 */ /* 0x000128000c1e1500 */
[----:B------:R-:W0:Y:S04]  /*226f0*/  LDL R12, [R1+0x11f8] ;  /* 0x0011f800010c7983 */ /* 0x000e280000100800 */
[----:B------:R-:W0:Y:S01]  /*22700*/  LDL R13, [R1+0x11fc] ;  /* 0x0011fc00010d7983 */ /* 0x000e220000100800 */
[----:B---3--:R-:W-:Y:S02]  /*22710*/  PRMT R11, RZ, 0x7610, R11 ;  /* 0x00007610ff0b7816 */ /* 0x008fe4000000000b */
[----:B0-----:R-:W-:-:S04]  /*22720*/  @P2 LOP3.LUT R13, R13, R12, RZ, 0x3c, !PT ;  /* 0x0000000c0d0d2212 */ /* 0x001fc800078e3cff */
[----:B------:R-:W-:-:S04]  /*22730*/  @P2 LOP3.LUT R12, R13, R12, RZ, 0x3c, !PT ;  /* 0x0000000c0d0c2212 */ /* 0x000fc800078e3cff */
[----:B------:R-:W-:-:S05]  /*22740*/  @P2 LOP3.LUT R13, R13, R12, RZ, 0x3c, !PT ;  /* 0x0000000c0d0d2212 */ /* 0x000fca00078e3cff */
[----:B------:R-:W3:Y:S04]  /*22750*/  @P2 LDG.E.U16 R11, desc[UR16][R12.64] ;  /* 0x000000100c0b2981 */ /* 0x000ee8000c1e1500 */
[----:B----4-:R0:W-:Y:S04]  /*22760*/  STL [R1+0x3a8], R80 ;  /* 0x0003a85001007387 */ /* 0x0101e80000100800 */
[----:B0-----:R-:W4:Y:S04]  /*22770*/  LDL R80, [R1+0x1278] ;  /* 0x0012780001507983 */ /* 0x001f280000100800 */
[----:B---3--:R0:W-:Y:S04]  /*22780*/  STL [R1+0x39c], R11 ;  /* 0x00039c0b01007387 */ /* 0x0081e80000100800 */
[----:B0-----:R-:W3:Y:S04]  /*22790*/  LDL.LU R11, [R1+0x1df4] ;  /* 0x001df400010b7983 */ /* 0x001ee80000300800 */
[----:B------:R-:W3:Y:S04]  /*227a0*/  LDL R12, [R1+0x1210] ;  /* 0x00121000010c7983 */ /* 0x000ee80000100800 */
[----:B------:R-:W3:Y:S01]  /*227b0*/  LDL R13, [R1+0x1214] ;  /* 0x00121400010d7983 */ /* 0x000ee20000100800 */
[----:B--2---:R-:W-:-:S02]  /*227c0*/  PRMT R44, RZ, 0x7610, R44 ;  /* 0x00007610ff2c7816 */ /* 0x004fc4000000002c */
[----:B---3--:R-:W-:-:S04]  /*227d0*/  @P2 LOP3.LUT R13, R13, R12, RZ, 0x3c, !PT ;  /* 0x0000000c0d0d2212 */ /* 0x008fc800078e3cff */
[----:B------:R-:W-:-:S04]  /*227e0*/  @P2 LOP3.LUT R12, R13, R12, RZ, 0x3c, !PT ;  /* 0x0000000c0d0c2212 */ /* 0x000fc800078e3cff */
[----:B------:R-:W-:-:S05]  /*227f0*/  @P2 LOP3.LUT R13, R13, R12, RZ, 0x3c, !PT ;  /* 0x0000000c0d0d2212 */ /* 0x000fca00078e3cff */
[----:B------:R-:W2:Y:S04]  /*22800*/  @P2 LDG.E.U16 R44, desc[UR16][R12.64] ;  /* 0x000000100c2c2981 */ /* 0x000ea8000c1e1500 */
[----:B--2---:R0:W-:Y:S04]  /*22810*/  STL [R1+0x398], R44 ;  /* 0x0003982c01007387 */ /* 0x0041e80000100800 */
[----:B0-----:R-:W2:Y:S04]  /*22820*/  LDL.LU R44, [R1+0x1df0] ;  /* 0x001df000012c7983 */ /* 0x001ea80000300800 */
[----:B------:R-:W3:Y:S04]  /*22830*/  LDL R12, [R1+0x1224] ;  /* 0x00122400010c7983 */ /* 0x000ee80000100800 */
[----:B------:R-:W3:Y:S01]  /*22840*/  LDL R13, [R1+0x1228] ;  /* 0x00122800010d7983 */ /* 0x000ee20000100800 */
[----:B------:R-:W-:-:S02]  /*22850*/  PRMT R11, RZ, 0x7610, R11 ;  /* 0x00007610ff0b7816 */ /* 0x000fc4000000000b */
[----:B---3--:R-:W-:-:S04]  /*22860*/  @P2 LOP3.LUT R13, R13, R12, RZ, 0x3c, !PT ;  /* 0x0000000c0d0d2212 */ /* 0x008fc800078e3cff */
[----:B------:R-:W-:-:S04]  /*22870*/  @P2 LOP3.LUT R12, R13, R12, RZ, 0x3c, !PT ;  /* 0x0000000c0d0c2212 */ /* 0x000fc800078e3cff */
[----:B------:R-:W-:-:S05]  /*22880*/  @P2 LOP3.LUT R13, R13, R12, RZ, 0x3c, !PT ;  /* 0x0000000c0d0d2212 */ /* 0x000fca00078e3cff */
[----:B------:R-:W3:Y:S04]  /*22890*/  @P2 LDG.E.U16 R11, desc[UR16][R12.64] ;  /* 0x000000100c0b2981 */ /* 0x000ee8000c1e1500 */
        /* <DEDUP_REMOVED lines=18> */
[----:B------:R-:W2:Y:S04]  /*229c0*/  LDL R12, [R1+0x1254] ;  /* 0x00125400010c7983 */ /* 0x000ea80000100800 */
[----:B------:R-:W2:Y:S01]  /*229d0*/  LDL R13, [R1+0x1258] ;  /* 0x00125800010d7983 */ /* 0x000ea20000100800 */
[----:B------:R-:W-:-:S03]  /*229e0*/  PRMT R77, RZ, 0x7610, R77 ;  /* 0x00007610ff4d7816 */ /* 0x000fc6000000004d */
[----:B---3--:R0:W-:Y:S01]  /*229f0*/  STL [R1+0x378], R75 ;  /* 0x0003784b01007387 */ /* 0x0081e20000100800 */
[----:B------:R-:W-:-:S03]  /*22a00*/  PRMT R11, RZ, 0x7610, R11 ;  /* 0x00007610ff0b7816 */ /* 0x000fc6000000000b */
[----:B0-----:R-:W3:Y:S01]  /*22a10*/  LDL R75, [R1+0x12b8] ;  /* 0x0012b800014b7983 */ /* 0x001ee20000100800 */
[----:B--2---:R-:W-:-:S04]  /*22a20*/  @P2 LOP3.LUT R13, R13, R12, RZ, 0x3c, !PT ;  /* 0x0000000c0d0d2212 */ /* 0x004fc800078e3cff */
[----:B------:R-:W-:-:S04]  /*22a30*/  @P2 LOP3.LUT R12, R13, R12, RZ, 0x3c, !PT ;  /* 0x0000000c0d0c2212 */ /* 0x000fc800078e3cff */
[----:B------:R-:W-:-:S05]  /*22a40*/  @P2 LOP3.LUT R13, R13, R12, RZ, 0x3c, !PT ;  /* 0x0000000c0d0d2212 */ /* 0x000fca00078e3cff */
[----:B------:R0:W2:Y:S04]  /*22a50*/  @P2 LDG.E.U16 R77, desc[UR16][R12.64] ;  /* 0x000000100c4d2981 */ /* 0x0000a8000c1e1500 */
[----:B------:R-:W0:Y:S04]  /*22a60*/  LDL R12, [R1+0x1264] ;  /* 0x00126400010c7983 */ /* 0x000e280000100800 */
[----:B------:R-:W0:Y:S02]  /*22a70*/  LDL R13, [R1+0x1268] ;  /* 0x00126800010d7983 */ /* 0x000e240000100800 */
[----:B0-----:R-:W-:-:S04]  /*22a80*/  @P2 LOP3.LUT R13, R13, R12, RZ, 0x3c, !PT ;  /* 0x0000000c0d0d2212 */ /* 0x001fc800078e3cff */
[----:B------:R-:W-:-:S04]  /*22a90*/  @P2 LOP3.LUT R12, R13, R12, RZ, 0x3c, !PT ;  /* 0x0000000c0d0c2212 */ /* 0x000fc800078e3cff */
[----:B------:R-:W-:-:S05]  /*22aa0*/  @P2 LOP3.LUT R13, R13, R12, RZ, 0x3c, !PT ;  /* 0x0000000c0d0d2212 */ /* 0x000fca00078e3cff */
[----:B------:R-:W3:Y:S04]  /*22ab0*/  @P2 LDG.E.U16 R11, desc[UR16][R12.64] ;  /* 0x000000100c0b2981 */ /* 0x000ee8000c1e1500 */
[----:B--2---:R0:W-:Y:S04]  /*22ac0*/  STL [R1+0x370], R77 ;  /* 0x0003704d01007387 */ /* 0x0041e80000100800 */
[----:B0-----:R-:W2:Y:S04]  /*22ad0*/  LDL R77, [R1+0x12c8] ;  /* 0x0012c800014d7983 */ /* 0x001ea80000100800 */
[----:B---3--:R0:W-:Y:S04]  /*22ae0*/  STL [R1+0x36c], R11 ;  /* 0x00036c0b01007387 */ /* 0x0081e80000100800 */
[----:B0-----:R-:W3:Y:S04]  /*22af0*/  LDL.LU R11, [R1+0x1de4] ;  /* 0x001de400010b7983 */ /* 0x001ee80000300800 */
[----:B------:R-:W2:Y:S01]  /*22b00*/  LDL R13, [R1+0x1274] ;  /* 0x00127400010d7983 */ /* 0x000ea20000100800 */
[----:B------:R-:W-:Y:S01]  /*22b10*/  PRMT R44, RZ, 0x7610, R44 ;  /* 0x00007610ff2c7816 */ /* 0x000fe2000000002c */
[----:B----4-:R-:W-:-:S02]  /*22b20*/  @P2 IMAD.MOV.U32 R12, RZ, RZ, R80 ;  /* 0x000000ffff0c2224 */ /* 0x010fc400078e0050 */
[----:B------:R-:W4:Y:S04]  /*22b30*/  LDL R80, [R1+0x12d8] ;  /* 0x0012d80001507983 */ /* 0x000f280000100800 */
[----:B--2---:R-:W2:Y:S04]  /*22b40*/  @P2 LDG.E.U16 R44, desc[UR16][R12.64] ;  /* 0x000000100c2c2981 */ /* 0x004ea8000c1e1500 */
[----:B--2---:R0:W-:Y:S04]  /*22b50*/  STL [R1+0x360], R44 ;  /* 0x0003602c01007387 */ /* 0x0041e80000100800 */
[----:B0-----:R-:W2:Y:S04]  /*22b60*/  LDL.LU R44, [R1+0x1de0] ;  /* 0x001de000012c7983 */ /* 0x001ea80000300800 */
[----:B------:R-:W2:Y:S04]  /*22b70*/  LDL R12, [R1+0x1284] ;  /* 0x00128400010c7983 */ /* 0x000ea80000100800 */
[----:B------:R-:W2:Y:S01]  /*22b80*/  LDL R13, [R1+0x1288] ;  /* 0x00128800010d7983 */ /* 0x000ea20000100800 */
[----:B------:R-:W-:-:S02]  /*22b90*/  PRMT R84, RZ, 0x7610, R84 ;  /* 0x00007610ff547816 */ /* 0x000fc40000000054 */
[----:B--2---:R-:W-:-:S04]  /*22ba0*/  @P2 LOP3.LUT R13, R13, R12, RZ, 0x3c, !PT ;  /* 0x0000000c0d0d2212 */ /* 0x004fc800078e3cff */
[----:B------:R-:W-:-:S04]  /*22bb0*/  @P2 LOP3.LUT R12, R13, R12, RZ, 0x3c, !PT ;  /* 0x0000000c0d0c2212 */ /* 0x000fc800078e3cff */
[----:B------:R-:W-:-:S05]  /*22bc0*/  @P2 LOP3.LUT R13, R13, R12, RZ, 0x3c, !PT ;  /* 0x0000000c0d0d2212 */ /* 0x000fca00078e3cff */
[----:B------:R-:W2:Y:S04]  /*22bd0*/  @P2 LDG.E.U16 R84, desc[UR16][R12.64] ;  /* 0x000000100c542981 */ /* 0x000ea8000c1e1500 */
[----:B------:R-:W3:Y:S04]  /*22be0*/  LDL R12, [R1+0x1294] ;  /* 0x00129400010c7983 */ /* 0x000ee80000100800 */
[----:B------:R-:W3:Y:S01]  /*22bf0*/  LDL R13, [R1+0x1298] ;  /* 0x00129800010d7983 */ /* 0x000ee20000100800 */
[----:B------:R-:W-:-:S03]  /*22c00*/  PRMT R88, RZ, 0x7610, R88 ;  /* 0x00007610ff587816 */ /* 0x000fc60000000058 */
[----:B--2---:R0:W-:Y:S01]  /*22c10*/  STL [R1+0x358], R84 ;  /* 0x0003585401007387 */ /* 0x0041e20000100800 */
[----:B------:R-:W-:-:S03]  /*22c20*/  PRMT R92, RZ, 0x7610, R92 ;  /* 0x00007610ff5c7816 */ /* 0x000fc6000000005c */
[----:B0-----:R-:W2:Y:S01]  /*22c30*/  LDL R84, [R1+0x12e8] ;  /* 0x0012e80001547983 */ /* 0x001ea20000100800 */
[----:B---3--:R-:W-:-:S04]  /*22c40*/  @P2 LOP3.LUT R13, R13, R12, RZ, 0x3c, !PT ;  /* 0x0000000c0d0d2212 */ /* 0x008fc800078e3cff */
[----:B------:R-:W-:-:S04]  /*22c50*/  @P2 LOP3.LUT R12, R13, R12, RZ, 0x3c, !PT ;  /* 0x0000000c0d0c2212 */ /* 0x000fc800078e3cff */
[----:B------:R-:W-:-:S05]  /*22c60*/  @P2 LOP3.LUT R13, R13, R12, RZ, 0x3c, !PT ;  /* 0x0000000c0d0d2212 */ /* 0x000fca00078e3cff */
[----:B------:R-:W3:Y:S04]  /*22c70*/  @P2 LDG.E.U16 R88, desc[UR16][R12.64] ;  /* 0x000000100c582981 */ /* 0x000ee8000c1e1500 */
[----:B------:R-:W2:Y:S04]  /*22c80*/  LDL R12, [R1+0x12a4] ;  /* 0x0012a400010c7983 */ /* 0x000ea80000100800 */
[----:B------:R-:W2:Y:S04]  /*22c90*/  LDL R13, [R1+0x12a8] ;  /* 0x0012a800010d7983 */ /* 0x000ea80000100800 */
[----:B---3--:R0:W-:Y:S01]  /*22ca0*/  STL [R1+0x350], R88 ;  /* 0x0003505801007387 */ /* 0x0081e20000100800 */
[----:B------:R-:W-:-:S03]  /*22cb0*/  PRMT R73, RZ, 0x7610, R73 ;  /* 0x00007610ff497816 */ /* 0x000fc60000000049 */
[----:B0-----:R-:W3:Y:S01]  /*22cc0*/  LDL R88, [R1+0x12f8] ;  /* 0x0012f80001587983 */ /* 0x001ee20000100800 */
[----:B--2---:R-:W-:-:S04]  /*22cd0*/  @P2 LOP3.LUT R13, R13, R12, RZ, 0x3c, !PT ;  /* 0x0000000c0d0d2212 */ /* 0x004fc800078e3cff */
[----:B------:R-:W-:-:S04]  /*22ce0*/  @P2 LOP3.LUT R12, R13, R12, RZ, 0x3c, !PT ;  /* 0x0000000c0d0c2212 */ /* 0x000fc800078e3cff */
[----:B------:R-:W-:-:S05]  /*22cf0*/  @P2 LOP3.LUT R13, R13, R12, RZ, 0x3c, !PT ;  /* 0x0000000c0d0d2212 */ /* 0x000fca00078e3cff */
[----:B------:R0:W2:Y:S04]  /*22d00*/  @P2 LDG.E.U16 R92, desc[UR16][R12.64] ;  /* 0x000000100c5c2981 */ /* 0x0000a8000c1e1500 */
[----:B------:R-:W3:Y:S01]  /*22d10*/  LDL R13, [R1+0x12b4] ;  /* 0x0012b400010d7983 */ /* 0x000ee20000100800 */
[----:B0-----:R-:W-:-:S03]  /*22d20*/  @P2 IMAD.MOV.U32 R12, RZ, RZ, R75 ;  /* 0x000000ffff0c2224 */ /* 0x001fc600078e004b */
[----:B--2---:R0:W-:Y:S04]  /*22d30*/  STL [R1+0x348], R92 ;  /* 0x0003485c01007387 */ /* 0x0041e80000100800 */
[----:B---3--:R1:W2:Y:S01]  /*22d40*/  @P2 LDG.E.U16 R73, desc[UR16][R12.64] ;  /* 0x000000100c492981 */ /* 0x0082a2000c1e1500 */
[----:B------:R-:W-:-:S03]  /*22d50*/  PRMT R71, RZ, 0x7610, R71 ;  /* 0x00007610ff477816 */ /* 0x000fc60000000047 */
[----:B0-----:R-:W3:Y:S04]  /*22d60*/  LDL R92, [R1+0x1308] ;  /* 0x00130800015c7983 */ /* 0x001ee80000100800 */
[----:B------:R-:W3:Y:S01]  /*22d70*/  LDL R13, [R1+0x12c4] ;  /* 0x0012c400010d7983 */ /* 0x000ee20000100800 */
[----:B-1----:R-:W-:-:S03]  /*22d80*/  @P2 IMAD.MOV.U32 R12, RZ, RZ, R77 ;  /* 0x000000ffff0c2224 */ /* 0x002fc600078e004d */
[----:B--2---:R0:W-:Y:S01]  /*22d90*/  STL [R1+0x340], R73 ;  /* 0x0003404901007387 */ /* 0x0041e20000100800 */
[----:B------:R-:W-:-:S03]  /*22da0*/  PRMT R79, RZ, 0x7610, R79 ;  /* 0x00007610ff4f7816 */ /* 0x000fc6000000004f */
[----:B------:R-:W2:Y:S04]  /*22db0*/  LDL R75, [R1+0x1318] ;  /* 0x00131800014b7983 */ /* 0x000ea80000100800 */
[----:B---3--:R4:W3:Y:S04]  /*22dc0*/  @P2 LDG.E.U16 R71, desc[UR16][R12.64] ;  /* 0x000000100c472981 */ /* 0x0088e8000c1e1500 */
[----:B0-----:R-:W2:Y:S04]  /*22dd0*/  LDL R73, [R1+0x1314] ;  /* 0x0013140001497983 */ /* 0x001ea80000100800 */
[----:B------:R-:W2:Y:S01]  /*22de0*/  LDL R13, [R1+0x12d4] ;  /* 0x0012d400010d7983 */ /* 0x000ea20000100800 */
[----:B----4-:R-:W-:-:S03]  /*22df0*/  @P2 IMAD.MOV.U32 R12, RZ, RZ, R80 ;  /* 0x000000ffff0c2224 */ /* 0x010fc600078e0050 */
[----:B---3--:R0:W-:Y:S01]  /*22e00*/  STL [R1+0x338], R71 ;  /* 0x0003384701007387 */ /* 0x0081e20000100800 */
[----:B------:R-:W-:-:S03]  /*22e10*/  PRMT R82, RZ, 0x7610, R82 ;  /* 0x00007610ff527816 */ /* 0x000fc60000000052 */
[----:B------:R-:W3:Y:S04]  /*22e20*/  LDL R77, [R1+0x1328] ;  /* 0x00132800014d7983 */ /* 0x000ee80000100800 */
[----:B--2---:R1:W2:Y:S04]  /*22e30*/  @P2 LDG.E.U16 R79, desc[UR16][R12.64] ;  /* 0x000000100c4f2981 */ /* 0x0042a8000c1e1500 */
[----:B0-----:R-:W4:Y:S04]  /*22e40*/  LDL R71, [R1+0x1324] ;  /* 0x0013240001477983 */ /* 0x001f280000100800 */
        /* <DEDUP_REMOVED lines=8> */
[----:B-1----:R-:W-:-:S03]  /*22ed0*/  @P2 IMAD.MOV.U32 R12, RZ, RZ, R88 ;  /* 0x000000ffff0c2224 */ /* 0x002fc600078e0058 */
[----:B---3--:R0:W-:Y:S01]  /*22ee0*/  STL [R1+0x324], R82 ;  /* 0x0003245201007387 */ /* 0x0081e20000100800 */
[----:B------:R-:W-:-:S03]  /*22ef0*/  PRMT R90, RZ, 0x7610, R90 ;  /* 0x00007610ff5a7816 */ /* 0x000fc6000000005a */
[----:B------:R-:W3:Y:S04]  /*22f00*/  LDL R84, [R1+0x1348] ;  /* 0x0013480001547983 */ /* 0x000ee80000100800 */
[----:B--2---:R1:W2:Y:S04]  /*22f10*/  @P2 LDG.E.U16 R86, desc[UR16][R12.64] ;  /* 0x000000100c562981 */ /* 0x0042a8000c1e1500 */
[----:B0-----:R-:W2:Y:S04]  /*22f20*/  LDL R82, [R1+0x1344] ;  /* 0x0013440001527983 */ /* 0x001ea80000100800 */
[----:B------:R-:W2:Y:S01]  /*22f30*/  LDL R13, [R1+0x1304] ;  /* 0x00130400010d7983 */ /* 0x000ea20000100800 */
[----:B-1----:R-:W-:-:S05]  /*22f40*/  @P2 IMAD.MOV.U32 R12, RZ, RZ, R92 ;  /* 0x000000ffff0c2224 */ /* 0x002fca00078e005c */
[----:B--2---:R0:W2:Y:S04]  /*22f50*/  @P2 LDG.E.U16 R90, desc[UR16][R12.64] ;  /* 0x000000100c5a2981 */ /* 0x0040a8000c1e1500 */
[----:B------:R1:W-:Y:S04]  /*22f60*/  STL [R1+0x318], R86 ;  /* 0x0003185601007387 */ /* 0x0003e80000100800 */
[----:B------:R-:W3:Y:S04]  /*22f70*/  LDL R88, [R1+0x1358] ;  /* 0x0013580001587983 */ /* 0x000ee80000100800 */
[----:B-1----:R-:W3:Y:S01]  /*22f80*/  LDL R86, [R1+0x1354] ;  /* 0x0013540001567983 */ /* 0x002ee20000100800 */
[----:B------:R-:W-:Y:S01]  /*22f90*/  PRMT R69, RZ, 0x7610, R69 ;  /* 0x00007610ff457816 */ /* 0x000fe20000000045 */
[----:B0-----:R-:W-:-:S02]  /*22fa0*/  @P2 IMAD.MOV.U32 R12, RZ, RZ, R75 ;  /* 0x000000ffff0c2224 */ /* 0x001fc400078e004b */
[----:B------:R-:W-:-:S05]  /*22fb0*/  @P2 IMAD.MOV.U32 R13, RZ, RZ, R73 ;  /* 0x000000ffff0d2224 */ /* 0x000fca00078e0049 */
[----:B------:R0:W3:Y:S02]  /*22fc0*/  @P2 LDG.E.U16 R69, desc[UR16][R12.64] ;  /* 0x000000100c452981 */ /* 0x0000e4000c1e1500 */
[----:B0-----:R-:W-:Y:S02]  /*22fd0*/  @P2 IMAD.MOV.U32 R12, RZ, RZ, R77 ;  /* 0x000000ffff0c2224 */ /* 0x001fe400078e004d */
[----:B----4-:R-:W-:Y:S01]  /*22fe0*/  @P2 IMAD.MOV.U32 R13, RZ, RZ, R71 ;  /* 0x000000ffff0d2224 */ /* 0x010fe200078e0047 */
[----:B--2---:R0:W-:Y:S04]  /*22ff0*/  STL [R1+0x314], R90 ;  /* 0x0003145a01007387 */ /* 0x0041e80000100800 */
[----:B------:R-:W2:Y:S04]  /*23000*/  LDL R92, [R1+0x1368] ;  /* 0x00136800015c7983 */ /* 0x000ea80000100800 */
[----:B------:R-:W4:Y:S04]  /*23010*/  LDL R73, [R1+0x1374] ;  /* 0x0013740001497983 */ /* 0x000f280000100800 */
[----:B0-----:R-:W4:Y:S04]  /*23020*/  LDL R90, [R1+0x1364] ;  /* 0x00136400015a7983 */ /* 0x001f280000100800 */
[----:B------:R-:W4:Y:S04]  /*23030*/  LDL R75, [R1+0x1378] ;  /* 0x00137800014b7983 */ /* 0x000f280000100800 */
[----:B------:R-:W4:Y:S04]  /*23040*/  LDL R71, [R1+0x1384] ;  /* 0x0013840001477983 */ /* 0x000f280000100800 */
[----:B------:R-:W4:Y:S01]  /*23050*/  LDL R77, [R1+0x1388] ;  /* 0x00138800014d7983 */ /* 0x000f220000100800 */
[----:B------:R-:W-:-:S02]  /*23060*/  PRMT R67, RZ, 0x7610, R67 ;  /* 0x00007610ff437816 */ /* 0x000fc40000000043 */
[----:B------:R-:W-:-:S04]  /*23070*/  PRMT R65, RZ, 0x7610, R65 ;  /* 0x00007610ff417816 */ /* 0x000fc80000000041 */
[----:B------:R0:W4:Y:S01]  /*23080*/  @P2 LDG.E.U16 R67, desc[UR16][R12.64] ;  /* 0x000000100c432981 */ /* 0x000122000c1e1500 */
[----:B------:R-:W-:Y:S01]  /*23090*/  PRMT R63, RZ, 0x7610, R63 ;  /* 0x00007610ff3f7816 */ /* 0x000fe2000000003f */
[----:B0-----:R-:W-:Y:S02]  /*230a0*/  @P2 IMAD.MOV.U32 R12, RZ, RZ, R80 ;  /* 0x000000ffff0c2224 */ /* 0x001fe400078e0050 */
[----:B------:R-:W-:Y:S01]  /*230b0*/  @P2 IMAD.MOV.U32 R13, RZ, RZ, R79 ;  /* 0x000000ffff0d2224 */ /* 0x000fe200078e004f */
[----:B------:R-:W-:Y:S01]  /*230c0*/  PRMT R61, RZ, 0x7610, R61 ;  /* 0x00007610ff3d7816 */ /* 0x000fe2000000003d */
[----:B------:R-:W4:Y:S04]  /*230d0*/  LDL R79, [R1+0x1394] ;  /* 0x00139400014f7983 */ /* 0x000f280000100800 */
[----:B------:R3:W4:Y:S01]  /*230e0*/  @P2 LDG.E.U16 R65, desc[UR16][R12.64] ;  /* 0x000000100c412981 */ /* 0x000722000c1e1500 */
[----:B------:R-:W-:-:S02]  /*230f0*/  PRMT R60, RZ, 0x7610, R60 ;  /* 0x00007610ff3c7816 */ /* 0x000fc4000000003c */
[----:B------:R-:W-:Y:S01]  /*23100*/  PRMT R58, RZ, 0x7610, R58 ;  /* 0x00007610ff3a7816 */ /* 0x000fe2000000003a */
[----:B------:R-:W4:Y:S01]  /*23110*/  LDL R80, [R1+0x1398] ;  /* 0x0013980001507983 */ /* 0x000f220000100800 */
[----:B---3--:R-:W-:Y:S02]  /*23120*/  @P2 IMAD.MOV.U32 R12, RZ, RZ, R84 ;  /* 0x000000ffff0c2224 */ /* 0x008fe400078e0054 */
[----:B------:R-:W-:Y:S01]  /*23130*/  @P2 IMAD.MOV.U32 R13, RZ, RZ, R82 ;  /* 0x000000ffff0d2224 */ /* 0x000fe200078e0052 */
[----:B------:R-:W-:Y:S01]  /*23140*/  PRMT R38, RZ, 0x7610, R38 ;  /* 0x00007610ff267816 */ /* 0x000fe20000000026 */
[----:B------:R-:W3:Y:S04]  /*23150*/  LDL R82, [R1+0x13a4] ;  /* 0x0013a40001527983 */ /* 0x000ee80000100800 */
[----:B------:R0:W3:Y:S04]  /*23160*/  @P2 LDG.E.U16 R63, desc[UR16][R12.64] ;  /* 0x000000100c3f2981 */ /* 0x0000e8000c1e1500 */
[----:B------:R-:W3:Y:S01]  /*23170*/  LDL R84, [R1+0x13a8] ;  /* 0x0013a80001547983 */ /* 0x000ee20000100800 */
[----:B0-----:R-:W-:-:S02]  /*23180*/  @P2 IMAD.MOV.U32 R12, RZ, RZ, R88 ;  /* 0x000000ffff0c2224 */ /* 0x001fc400078e0058 */
[----:B------:R-:W-:Y:S01]  /*23190*/  @P2 IMAD.MOV.U32 R13, RZ, RZ, R86 ;  /* 0x000000ffff0d2224 */ /* 0x000fe200078e0056 */
[----:B------:R-:W3:Y:S04]  /*231a0*/  LDL R88, [R1+0x13b8] ;  /* 0x0013b80001587983 */ /* 0x000ee80000100800 */
[----:B------:R2:W3:Y:S04]  /*231b0*/  @P2 LDG.E.U16 R61, desc[UR16][R12.64] ;  /* 0x000000100c3d2981 */ /* 0x0004e8000c1e1500 */
[----:B------:R-:W3:Y:S01]  /*231c0*/  LDL R86, [R1+0x13b4] ;  /* 0x0013b40001567983 */ /* 0x000ee20000100800 */
[----:B--2---:R-:W-:-:S02]  /*231d0*/  @P2 IMAD.MOV.U32 R12, RZ, RZ, R92 ;  /* 0x000000ffff0c2224 */ /* 0x004fc400078e005c */
[----:B----4-:R-:W-:Y:S02]  /*231e0*/  @P2 IMAD.MOV.U32 R13, RZ, RZ, R90 ;  /* 0x000000ffff0d2224 */ /* 0x010fe400078e005a */
[----:B------:R-:W2:Y:S04]  /*231f0*/  LDL R90, [R1+0x13c4] ;  /* 0x0013c400015a7983 */ /* 0x000ea80000100800 */
[----:B------:R0:W4:Y:S02]  /*23200*/  @P2 LDG.E.U16 R60, desc[UR16][R12.64] ;  /* 0x000000100c3c2981 */ /* 0x000124000c1e1500 */
[----:B0-----:R-:W-:Y:S02]  /*23210*/  @P2 IMAD.MOV.U32 R12, RZ, RZ, R75 ;  /* 0x000000ffff0c2224 */ /* 0x001fe400078e004b */
[----:B------:R-:W-:-:S05]  /*23220*/  @P2 IMAD.MOV.U32 R13, RZ, RZ, R73 ;  /* 0x000000ffff0d2224 */ /* 0x000fca00078e0049 */
[----:B------:R0:W2:Y:S02]  /*23230*/  @P2 LDG.E.U16 R58, desc[UR16][R12.64] ;  /* 0x000000100c3a2981 */ /* 0x0000a4000c1e1500 */
[----:B0-----:R-:W-:Y:S02]  /*23240*/  @P2 IMAD.MOV.U32 R12, RZ, RZ, R77 ;  /* 0x000000ffff0c2224 */ /* 0x001fe400078e004d */
[----:B------:R-:W-:-:S05]  /*23250*/  @P2 IMAD.MOV.U32 R13, RZ, RZ, R71 ;  /* 0x000000ffff0d2224 */ /* 0x000fca00078e0047 */
[----:B------:R0:W2:Y:S04]  /*23260*/  @P2 LDG.E.U16 R38, desc[UR16][R12.64] ;  /* 0x000000100c262981 */ /* 0x0000a8000c1e1500 */
[----:B------:R-:W-:Y:S04]  /*23270*/  STL [R1+0x30c], R69 ;  /* 0x00030c4501007387 */ /* 0x000fe80000100800 */
[----:B------:R-:W3:Y:S04]  /*23280*/  LDL R92, [R1+0x13c8] ;  /* 0x0013c800015c7983 */ /* 0x000ee80000100800 */
[----:B------:R-:W3:Y:S04]  /*23290*/  LDL R73, [R1+0x13d4] ;  /* 0x0013d40001497983 */ /* 0x000ee80000100800 */
[----:B------:R-:W-:Y:S04]  /*232a0*/  STL [R1+0x304], R67 ;  /* 0x0003044301007387 */ /* 0x000fe80000100800 */
[----:B------:R-:W4:Y:S04]  /*232b0*/  LDL R75, [R1+0x13d8] ;  /* 0x0013d800014b7983 */ /* 0x000f280000100800 */
[----:B------:R-:W4:Y:S04]  /*232c0*/  LDL R77, [R1+0x13e4] ;  /* 0x0013e400014d7983 */ /* 0x000f280000100800 */
[----:B------:R-:W-:Y:S01]  /*232d0*/  STL [R1+0x2f8], R65 ;  /* 0x0002f84101007387 */ /* 0x000fe20000100800 */
[----:B0-----:R-:W-:-:S02]  /*232e0*/  @P2 IMAD.MOV.U32 R12, RZ, RZ, R80 ;  /* 0x000000ffff0c2224 */ /* 0x001fc400078e0050 */
[----:B------:R-:W-:Y:S01]  /*232f0*/  @P2 IMAD.MOV.U32 R13, RZ, RZ, R79 ;  /* 0x000000ffff0d2224 */ /* 0x000fe200078e004f */
[----:B--2---:R0:W-:Y:S04]  /*23300*/  STL [R1+0x2cc], R38 ;  /* 0x0002cc2601007387 */ /* 0x0041e80000100800 */
[----:B0-----:R-:W2:Y:S04]  /*23310*/  LDL R38, [R1+0x13e8] ;  /* 0x0013e80001267983 */ /* 0x001ea80000100800 */
[----:B---3--:R-:W-:Y:S04]  /*23320*/  STL [R1+0x2f4], R63 ;  /* 0x0002f43f01007387 */ /* 0x008fe80000100800 */
[----:B------:R-:W3:Y:S04]  /*23330*/  LDL R79, [R1+0x13f4] ;  /* 0x0013f400014f7983 */ /* 0x000ee80000100800 */
[----:B------:R-:W3:Y:S01]  /*23340*/  LDL R80, [R1+0x13f8] ;  /* 0x0013f80001507983 */ /* 0x000ee20000100800 */
[----:B------:R-:W-:-:S02]  /*23350*/  PRMT R57, RZ, 0x7610, R57 ;  /* 0x00007610ff397816 */ /* 0x000fc40000000039 */
[----:B------:R-:W-:-:S04]  /*23360*/  PRMT R55, RZ, 0x7610, R55 ;  /* 0x00007610ff377816 */ /* 0x000fc80000000037 */
[----:B------:R0:W3:Y:S01]  /*23370*/  @P2 LDG.E.U16 R57, desc[UR16][R12.64] ;  /* 0x000000100c392981 */ /* 0x0000e2000c1e1500 */
[----:B------:R-:W-:Y:S01]  /*23380*/  PRMT R53, RZ, 0x7610, R53 ;  /* 0x00007610ff357816 */ /* 0x000fe20000000035 */
[----:B0-----:R-:W-:Y:S02]  /*23390*/  @P2 IMAD.MOV.U32 R12, RZ, RZ, R84 ;  /* 0x000000ffff0c2224 */ /* 0x001fe400078e0054 */
[----:B------:R-:W-:-:S05]  /*233a0*/  @P2 IMAD.MOV.U32 R13, RZ, RZ, R82 ;  /* 0x000000ffff0d2224 */ /* 0x000fca00078e0052 */
        /* <DEDUP_REMOVED lines=10> */
[----:B----4-:R-:W-:Y:S02]  /*23450*/  @P2 IMAD.MOV.U32 R12, RZ, RZ, R75 ;  /* 0x000000ffff0c2224 */ /* 0x010fe400078e004b */
[----:B------:R-:W-:-:S05]  /*23460*/  @P2 IMAD.MOV.U32 R13, RZ, RZ, R73 ;  /* 0x000000ffff0d2224 */ /* 0x000fca00078e0049 */
[----:B------:R0:W4:Y:S02]  /*23470*/  @P2 LDG.E.U16 R49, desc[UR16][R12.64] ;  /* 0x000000100c312981 */ /* 0x000124000c1e1500 */
[----:B0-----:R-:W-:Y:S01]  /*23480*/  @P2 IMAD.MOV.U32 R13, RZ, RZ, R77 ;  /* 0x000000ffff0d2224 */ /* 0x001fe200078e004d */
[----:B------:R-:W-:Y:S01]  /*23490*/  PRMT R44, RZ, 0x7610, R44 ;  /* 0x00007610ff2c7816 */ /* 0x000fe2000000002c */
[----:B--2---:R-:W-:-:S05]  /*234a0*/  @P2 IMAD.MOV.U32 R12, RZ, RZ, R38 ;  /* 0x000000ffff0c2224 */ /* 0x004fca00078e0026 */
[----:B------:R3:W2:Y:S02]  /*234b0*/  @P2 LDG.E.U16 R36, desc[UR16][R12.64] ;  /* 0x000000100c242981 */ /* 0x0006a4000c1e1500 */
[----:B---3--:R-:W-:Y:S02]  /*234c0*/  @P2 IMAD.MOV.U32 R12, RZ, RZ, R80 ;  /* 0x000000ffff0c2224 */ /* 0x008fe400078e0050 */
[----:B------:R-:W-:-:S05]  /*234d0*/  @P2 IMAD.MOV.U32 R13, RZ, RZ, R79 ;  /* 0x000000ffff0d2224 */ /* 0x000fca00078e004f */
[----:B------:R-:W3:Y:S04]  /*234e0*/  @P2 LDG.E.U16 R44, desc[UR16][R12.64] ;  /* 0x000000100c2c2981 */ /* 0x000ee8000c1e1500 */
[----:B------:R-:W-:Y:S04]  /*234f0*/  STL [R1+0x2e8], R61 ;  /* 0x0002e83d01007387 */ /* 0x000fe80000100800 */
[----:B------:R-:W4:Y:S04]  /*23500*/  LDL R82, [R1+0x1404] ;  /* 0x0014040001527983 */ /* 0x000f280000100800 */
[----:B------:R-:W4:Y:S04]  /*23510*/  LDL R84, [R1+0x1408] ;  /* 0x0014080001547983 */ /* 0x000f280000100800 */
[----:B------:R-:W-:Y:S04]  /*23520*/  STL [R1+0x2dc], R60 ;  /* 0x0002dc3c01007387 */ /* 0x000fe80000100800 */
[----:B------:R-:W4:Y:S04]  /*23530*/  LDL R86, [R1+0x1414] ;  /* 0x0014140001567983 */ /* 0x000f280000100800 */
[----:B------:R-:W4:Y:S04]  /*23540*/  LDL R88, [R1+0x1418] ;  /* 0x0014180001587983 */ /* 0x000f280000100800 */
[----:B------:R-:W-:Y:S04]  /*23550*/  STL [R1+0x2d4], R58 ;  /* 0x0002d43a01007387 */ /* 0x000fe80000100800 */
[----:B------:R-:W4:Y:S04]  /*23560*/  LDL R90, [R1+0x1424] ;  /* 0x00142400015a7983 */ /* 0x000f280000100800 */
[----:B------:R-:W4:Y:S04]  /*23570*/  LDL R92, [R1+0x1428] ;  /* 0x00142800015c7983 */ /* 0x000f280000100800 */
[----:B--2---:R0:W-:Y:S04]  /*23580*/  STL [R1+0x290], R36 ;  /* 0x0002902401007387 */ /* 0x0041e80000100800 */
[----:B------:R-:W2:Y:S04]  /*23590*/  LDL R38, [R1+0x1438] ;  /* 0x0014380001267983 */ /* 0x000ea80000100800 */
[----:B0-----:R-:W2:Y:S04]  /*235a0*/  LDL R36, [R1+0x1434] ;  /* 0x0014340001247983 */ /* 0x001ea80000100800 */
[----:B------:R-:W-:Y:S04]  /*235b0*/  STL [R1+0x2c8], R57 ;  /* 0x0002c83901007387 */ /* 0x000fe80000100800 */
[----:B------:R-:W2:Y:S04]  /*235c0*/  LDL R71, [R1+0x1444] ;  /* 0x0014440001477983 */ /* 0x000ea80000100800 */
[----:B---3--:R0:W-:Y:S04]  /*235d0*/  STL [R1+0x288], R44 ;  /* 0x0002882c01007387 */ /* 0x0081e80000100800 */
[----:B------:R-:W-:Y:S01]  /*235e0*/  STL [R1+0x2bc], R55 ;  /* 0x0002bc3701007387 */ /* 0x000fe20000100800 */
[----:B------:R-:W-:Y:S01]  /*235f0*/  PRMT R47, RZ, 0x7610, R47 ;  /* 0x00007610ff2f7816 */ /* 0x000fe2000000002f */
[----:B----4-:R-:W-:-:S02]  /*23600*/  @P2 IMAD.MOV.U32 R13, RZ, RZ, R82 ;  /* 0x000000ffff0d2224 */ /* 0x010fc400078e0052 */
[----:B------:R-:W-:Y:S01]  /*23610*/  @P2 IMAD.MOV.U32 R12, RZ, RZ, R84 ;  /* 0x000000ffff0c2224 */ /* 0x000fe200078e0054 */
[----:B------:R-:W-:Y:S01]  /*23620*/  PRMT R45, RZ, 0x7610, R45 ;  /* 0x00007610ff2d7816 */ /* 0x000fe2000000002d */
[----:B0-----:R-:W3:Y:S04]  /*23630*/  LDL R44, [R1+0x1448] ;  /* 0x00144800012c7983 */ /* 0x001ee80000100800 */
[----:B------:R0:W4:Y:S01]  /*23640*/  @P2 LDG.E.U16 R47, desc[UR16][R12.64] ;  /* 0x000000100c2f2981 */ /* 0x000122000c1e1500 */
[----:B------:R-:W-:Y:S02]  /*23650*/  PRMT R43, RZ, 0x7610, R43 ;  /* 0x00007610ff2b7816 */ /* 0x000fe4000000002b */
[----:B------:R-:W-:Y:S01]  /*23660*/  PRMT R34, RZ, 0x7610, R34 ;  /* 0x00007610ff227816 */ /* 0x000fe20000000022 */
[----:B------:R-:W4:Y:S01]  /*23670*/  LDL R73, [R1+0x1454] ;  /* 0x0014540001497983 */ /* 0x000f220000100800 */
[----:B0-----:R-:W-:-:S02]  /*23680*/  @P2 IMAD.MOV.U32 R12, RZ, RZ, R88 ;  /* 0x000000ffff0c2224 */ /* 0x001fc400078e0058 */
[----:B------:R-:W-:-:S05]  /*23690*/  @P2 IMAD.MOV.U32 R13, RZ, RZ, R86 ;  /* 0x000000ffff0d2224 */ /* 0x000fca00078e0056 */
[----:B------:R0:W4:Y:S02]  /*236a0*/  @P2 LDG.E.U16 R45, desc[UR16][R12.64] ;  /* 0x000000100c2d2981 */ /* 0x000124000c1e1500 */
[----:B0-----:R-:W-:Y:S02]  /*236b0*/  @P2 IMAD.MOV.U32 R12, RZ, RZ, R92 ;  /* 0x000000ffff0c2224 */ /* 0x001fe400078e005c */
[----:B------:R-:W-:-:S05]  /*236c0*/  @P2 IMAD.MOV.U32 R13, RZ, RZ, R90 ;  /* 0x000000ffff0d2224 */ /* 0x000fca00078e005a */
[----:B------:R2:W4:Y:S01]  /*236d0*/  @P2 LDG.E.U16 R43, desc[UR16][R12.64] ;  /* 0x000000100c2b2981 */ /* 0x000522000c1e1500 */
[----:B------:R-:W-:Y:S01]  /*236e0*/  PRMT R40, RZ, 0x7610, R40 ;  /* 0x00007610ff287816 */ /* 0x000fe20000000028 */
[----:B--2---:R-:W-:Y:S02]  /*236f0*/  @P2 IMAD.MOV.U32 R12, RZ, RZ, R38 ;  /* 0x000000ffff0c2224 */ /* 0x004fe400078e0026 */
[----:B------:R-:W-:-:S05]  /*23700*/  @P2 IMAD.MOV.U32 R13, RZ, RZ, R36 ;  /* 0x000000ffff0d2224 */ /* 0x000fca00078e0024 */
[----:B------:R0:W2:Y:S02]  /*23710*/  @P2 LDG.E.U16 R34, desc[UR16][R12.64] ;  /* 0x000000100c222981 */ /* 0x0000a4000c1e1500 */
[----:B0-----:R-:W-:Y:S02]  /*23720*/  @P2 IMAD.MOV.U32 R13, RZ, RZ, R71 ;  /* 0x000000ffff0d2224 */ /* 0x001fe400078e0047 */
[----:B---3--:R-:W-:-:S05]  /*23730*/  @P2 IMAD.MOV.U32 R12, RZ, RZ, R44 ;  /* 0x000000ffff0c2224 */ /* 0x008fca00078e002c */
[----:B------:R-:W3:Y:S04]  /*23740*/  @P2 LDG.E.U16 R40, desc[UR16][R12.64] ;  /* 0x000000100c282981 */ /* 0x000ee8000c1e1500 */
[----:B------:R-:W-:Y:S04]  /*23750*/  STL [R1+0x2a8], R53 ;  /* 0x0002a83501007387 */ /* 0x000fe80000100800 */
[----:B------:R-:W3:Y:S04]  /*23760*/  LDL R75, [R1+0x1458] ;  /* 0x00145800014b7983 */ /* 0x000ee80000100800 */
[----:B------:R-:W3:Y:S04]  /*23770*/  LDL R77, [R1+0x1464] ;  /* 0x00146400014d7983 */ /* 0x000ee80000100800 */
[----:B------:R-:W-:Y:S04]  /*23780*/  STL [R1+0x29c], R51 ;  /* 0x00029c3301007387 */ /* 0x000fe80000100800 */
[----:B------:R-:W3:Y:S04]  /*23790*/  LDL R79, [R1+0x1468] ;  /* 0x00146800014f7983 */ /* 0x000ee80000100800 */
[----:B------:R-:W3:Y:S04]  /*237a0*/  LDL R80, [R1+0x1474] ;  /* 0x0014740001507983 */ /* 0x000ee80000100800 */
[----:B------:R-:W3:Y:S04]  /*237b0*/  LDL R82, [R1+0x1478] ;  /* 0x0014780001527983 */ /* 0x000ee80000100800 */
[----:B------:R-:W-:Y:S04]  /*237c0*/  STL [R1+0x298], R49 ;  /* 0x0002983101007387 */ /* 0x000fe80000100800 */
[----:B------:R-:W3:Y:S04]  /*237d0*/  LDL R84, [R1+0x1484] ;  /* 0x0014840001547983 */ /* 0x000ee80000100800 */
[----:B------:R-:W3:Y:S04]  /*237e0*/  LDL R86, [R1+0x1488] ;  /* 0x0014880001567983 */ /* 0x000ee80000100800 */
[----:B------:R-:W3:Y:S04]  /*237f0*/  LDL R88, [R1+0x1494] ;  /* 0x0014940001587983 */ /* 0x000ee80000100800 */
[----:B------:R-:W3:Y:S04]  /*23800*/  LDL R90, [R1+0x1498] ;  /* 0x00149800015a7983 */ /* 0x000ee80000100800 */
[----:B------:R-:W3:Y:S04]  /*23810*/  LDL R92, [R1+0x14a4] ;  /* 0x0014a400015c7983 */ /* 0x000ee80000100800 */
[----:B--2---:R0:W-:Y:S04]  /*23820*/  STL [R1+0x258], R34 ;  /* 0x0002582201007387 */ /* 0x0041e80000100800 */
[----:B------:R-:W2:Y:S04]  /*23830*/  LDL R36, [R1+0x14b4] ;  /* 0x0014b40001247983 */ /* 0x000ea80000100800 */
[----:B------:R-:W2:Y:S04]  /*23840*/  LDL R38, [R1+0x14b8] ;  /* 0x0014b80001267983 */ /* 0x000ea80000100800 */
[----:B0-----:R-:W2:Y:S04]  /*23850*/  LDL R34, [R1+0x14a8] ;  /* 0x0014a80001227983 */ /* 0x001ea80000100800 */
[----:B----4-:R-:W-:Y:S04]  /*23860*/  STL [R1+0x278], R47 ;  /* 0x0002782f01007387 */ /* 0x010fe80000100800 */
[----:B---3--:R0:W-:Y:S04]  /*23870*/  STL [R1+0x254], R40 ;  /* 0x0002542801007387 */ /* 0x0081e80000100800 */
[----:B------:R-:W3:Y:S04]  /*23880*/  LDL R44, [R1+0x14c8] ;  /* 0x0014c800012c7983 */ /* 0x000ee80000100800 */
[----:B0-----:R-:W4:Y:S01]  /*23890*/  LDL R40, [R1+0x14c4] ;  /* 0x0014c40001287983 */ /* 0x001f220000100800 */
[----:B------:R-:W-:Y:S01]  /*238a0*/  PRMT R41, RZ, 0x7610, R41 ;  /* 0x00007610ff297816 */ /* 0x000fe20000000029 */
[----:B------:R-:W-:-:S02]  /*238b0*/  @P2 IMAD.MOV.U32 R12, RZ, RZ, R75 ;  /* 0x000000ffff0c2224 */ /* 0x000fc400078e004b */
[----:B------:R-:W-:Y:S01]  /*238c0*/  @P2 IMAD.MOV.U32 R13, RZ, RZ, R73 ;  /* 0x000000ffff0d2224 */ /* 0x000fe200078e0049 */
[----:B------:R-:W-:-:S04]  /*238d0*/  PRMT R39, RZ, 0x7610, R39 ;  /* 0x00007610ff277816 */ /* 0x000fc80000000027 */
[----:B------:R0:W3:Y:S01]  /*238e0*/  @P2 LDG.E.U16 R41, desc[UR16][R12.64] ;  /* 0x000000100c292981 */ /* 0x0000e2000c1e1500 */
[----:B------:R-:W-:Y:S01]  /*238f0*/  PRMT R37, RZ, 0x7610, R37 ;  /* 0x00007610ff257816 */ /* 0x000fe20000000025 */
[----:B0-----:R-:W-:Y:S02]  /*23900*/  @P2 IMAD.MOV.U32 R12, RZ, RZ, R79 ;  /* 0x000000ffff0c2224 */ /* 0x001fe400078e004f */
[----:B------:R-:W-:-:S05]  /*23910*/  @P2 IMAD.MOV.U32 R13, RZ, RZ, R77 ;  /* 0x000000ffff0d2224 */ /* 0x000fca00078e004d */
[----:B------:R0:W4:Y:S01]  /*23920*/  @P2 LDG.E.U16 R39, desc[UR16][R12.64] ;  /* 0x000000100c272981 */ /* 0x000122000c1e1500 */
        /* <DEDUP_REMOVED lines=13> */
[----:B0-----:R-:W-:Y:S01]  /*23a00*/  @P2 IMAD.MOV.U32 R13, RZ, RZ, R92 ;  /* 0x000000ffff0d2224 */ /* 0x001fe200078e005c */
[----:B------:R-:W-:Y:S02]  /*23a10*/  PRMT R30, RZ, 0x7610, R30 ;  /* 0x00007610ff1e7816 */ /* 0x000fe4000000001e */
[----:B------:R-:W-:Y:S02]  /*23a20*/  PRMT R29, RZ, 0x7610, R29 ;  /* 0x00007610ff1d7816 */ /* 0x000fe4000000001d */
[----:B------:R-:W-:Y:S02]  /*23a30*/  PRMT R28, RZ, 0x7610, R28 ;  /* 0x00007610ff1c7816 */ /* 0x000fe4000000001c */
[----:B------:R-:W-:Y:S02]  /*23a40*/  PRMT R27, RZ, 0x7610, R27 ;  /* 0x00007610ff1b7816 */ /* 0x000fe4000000001b */
[----:B------:R-:W-:-:S02]  /*23a50*/  PRMT R26, RZ, 0x7610, R26 ;  /* 0x00007610ff1a7816 */ /* 0x000fc4000000001a */
[----:B------:R-:W-:Y:S02]  /*23a60*/  PRMT R22, RZ, 0x7610, R22 ;  /* 0x00007610ff167816 */ /* 0x000fe40000000016 */
[----:B------:R-:W-:Y:S02]  /*23a70*/  PRMT R21, RZ, 0x7610, R21 ;  /* 0x00007610ff157816 */ /* 0x000fe40000000015 */
[----:B------:R-:W-:Y:S02]  /*23a80*/  PRMT R20, RZ, 0x7610, R20 ;  /* 0x00007610ff147816 */ /* 0x000fe40000000014 */
[----:B------:R-:W-:Y:S02]  /*23a90*/  PRMT R18, RZ, 0x7610, R18 ;  /* 0x00007610ff127816 */ /* 0x000fe40000000012 */
[----:B------:R-:W-:Y:S02]  /*23aa0*/  PRMT R17, RZ, 0x7610, R17 ;  /* 0x00007610ff117816 */ /* 0x000fe40000000011 */
[----:B------:R-:W-:Y:S01]  /*23ab0*/  PRMT R15, RZ, 0x7610, R15 ;  /* 0x00007610ff0f7816 */ /* 0x000fe2000000000f */
[----:B--2---:R-:W-:-:S05]  /*23ac0*/  @P2 IMAD.MOV.U32 R12, RZ, RZ, R34 ;  /* 0x000000ffff0c2224 */ /* 0x004fca00078e0022 */
[----:B------:R0:W2:Y:S02]  /*23ad0*/  @P2 LDG.E.U16 R32, desc[UR16][R12.64] ;  /* 0x000000100c202981 */ /* 0x0000a4000c1e1500 */
[----:B0-----:R-:W-:Y:S02]  /*23ae0*/  @P2 IMAD.MOV.U32 R12, RZ, RZ, R38 ;  /* 0x000000ffff0c2224 */ /* 0x001fe400078e0026 */
[----:B------:R-:W-:-:S05]  /*23af0*/  @P2 IMAD.MOV.U32 R13, RZ, RZ, R36 ;  /* 0x000000ffff0d2224 */ /* 0x000fca00078e0024 */
[----:B------:R3:W2:Y:S02]  /*23b00*/  @P2 LDG.E.U16 R31, desc[UR16][R12.64] ;  /* 0x000000100c1f2981 */ /* 0x0006a4000c1e1500 */
[----:B---3--:R-:W-:Y:S02]  /*23b10*/  @P2 IMAD.MOV.U32 R12, RZ, RZ, R44 ;  /* 0x000000ffff0c2224 */ /* 0x008fe400078e002c */
[----:B----4-:R-:W-:-:S05]  /*23b20*/  @P2 IMAD.MOV.U32 R13, RZ, RZ, R40 ;  /* 0x000000ffff0d2224 */ /* 0x010fca00078e0028 */
[----:B------:R0:W3:Y:S02]  /*23b30*/  @P2 LDG.E.U16 R30, desc[UR16][R12.64] ;  /* 0x000000100c1e2981 */ /* 0x0000e4000c1e1500 */
[----:B0-----:R-:W-:Y:S02]  /*23b40*/  @P2 IMAD.MOV.U32 R12, RZ, RZ, R11 ;  /* 0x000000ffff0c2224 */ /* 0x001fe400078e000b */
[----:B------:R-:W-:-:S05]  /*23b50*/  @P2 IMAD.MOV.U32 R13, RZ, RZ, R42 ;  /* 0x000000ffff0d2224 */ /* 0x000fca00078e002a */
[----:B------:R0:W4:Y:S02]  /*23b60*/  @P2 LDG.E.U16 R29, desc[UR16][R12.64] ;  /* 0x000000100c1d2981 */ /* 0x000124000c1e1500 */
        /* <DEDUP_REMOVED lines=26> */
[----:B------:R0:W4:Y:S01]  /*23d10*/  @P2 LDG.E.U16 R15, desc[UR16][R12.64] ;  /* 0x000000100c0f2981 */ /* 0x000122000c1e1500 */
[----:B------:R-:W-:Y:S02]  /*23d20*/  PRMT R10, RZ, 0x7610, R10 ;  /* 0x00007610ff0a7816 */ /* 0x000fe4000000000a */
        /* <DEDUP_REMOVED lines=12> */
[----:B------:R-:W-:-:S03]  /*23df0*/  PRMT R4, RZ, 0x7610, R4 ;  /* 0x00007610ff047816 */ /* 0x000fc60000000004 */
[----:B------:R-:W-:Y:S01]  /*23e00*/  STL [R1+0x270], R45 ;  /* 0x0002702d01007387 */ /* 0x000fe20000100800 */
[----:B0-----:R-:W-:Y:S02]  /*23e10*/  @P2 IMAD.MOV.U32 R12, RZ, RZ, R7 ;  /* 0x000000ffff0c2224 */ /* 0x001fe400078e0007 */
[----:B------:R-:W-:Y:S01]  /*23e20*/  @P2 IMAD.MOV.U32 R13, RZ, RZ, R8 ;  /* 0x000000ffff0d2224 */ /* 0x000fe200078e0008 */
[----:B------:R-:W-:Y:S04]  /*23e30*/  STL [R1+0x264], R43 ;  /* 0x0002642b01007387 */ /* 0x000fe80000100800 */
[----:B------:R0:W4:Y:S01]  /*23e40*/  @P2 LDG.E.U16 R5, desc[UR16][R12.64] ;  /* 0x000000100c052981 */ /* 0x000122000c1e1500 */
[----:B------:R-:W-:-:S03]  /*23e50*/  PRMT R3, RZ, 0x7610, R3 ;  /* 0x00007610ff037816 */ /* 0x000fc60000000003 */
[----:B------:R-:W-:Y:S04]  /*23e60*/  STL [R1+0x248], R41 ;  /* 0x0002482901007387 */ /* 0x000fe80000100800 */
[----:B------:R-:W4:Y:S01]  /*23e70*/  LDL.LU R11, [R1+0x1ddc] ;  /* 0x001ddc00010b7983 */ /* 0x000f220000300800 */
[----:B0-----:R-:W-:Y:S02]  /*23e80*/  @P2 IMAD.MOV.U32 R12, RZ, RZ, R0 ;  /* 0x000000ffff0c2224 */ /* 0x001fe400078e0000 */
[----:B------:R-:W-:Y:S01]  /*23e90*/  @P2 IMAD.MOV.U32 R13, RZ, RZ, R19 ;  /* 0x000000ffff0d2224 */ /* 0x000fe200078e0013 */
[----:B------:R-:W-:Y:S04]  /*23ea0*/  STL [R1+0x23c], R39 ;  /* 0x00023c2701007387 */ /* 0x000fe80000100800 */
[----:B------:R-:W-:Y:S04]  /*23eb0*/  STL [R1+0x230], R37 ;  /* 0x0002302501007387 */ /* 0x000fe80000100800 */
[----:B------:R0:W4:Y:S04]  /*23ec0*/  @P2 LDG.E.U16 R4, desc[UR16][R12.64] ;  /* 0x000000100c042981 */ /* 0x000128000c1e1500 */
[----:B------:R-:W-:Y:S04]  /*23ed0*/  STL [R1+0x228], R35 ;  /* 0x0002282301007387 */ /* 0x000fe80000100800 */
[----:B------:R-:W-:Y:S01]  /*23ee0*/  STL [R1+0x220], R33 ;  /* 0x0002202101007387 */ /* 0x000fe20000100800 */
[----:B0-----:R-:W-:-:S02]  /*23ef0*/  @P2 IMAD.MOV.U32 R12, RZ, RZ, R70 ;  /* 0x000000ffff0c2224 */ /* 0x001fc400078e0046 */
[----:B------:R-:W-:Y:S01]  /*23f00*/  @P2 IMAD.MOV.U32 R13, RZ, RZ, R16 ;  /* 0x000000ffff0d2224 */ /* 0x000fe200078e0010 */
[----:B--2---:R-:W-:Y:S01]  /*23f10*/  STL [R1+0x214], R32 ;  /* 0x0002142001007387 */ /* 0x004fe20000100800 */
[----:B------:R-:W-:-:S03]  /*23f20*/  PRMT R2, RZ, 0x7610, R2 ;  /* 0x00007610ff027816 */ /* 0x000fc60000000002 */
[----:B------:R0:W2:Y:S04]  /*23f30*/  @P2 LDG.E.U16 R3, desc[UR16][R12.64] ;  /* 0x000000100c032981 */ /* 0x0000a8000c1e1500 */
[----:B------:R-:W-:Y:S01]  /*23f40*/  STL [R1+0x20c], R31 ;  /* 0x00020c1f01007387 */ /* 0x000fe20000100800 */
[----:B0-----:R-:W-:Y:S02]  /*23f50*/  @P2 IMAD.MOV.U32 R12, RZ, RZ, R72 ;  /* 0x000000ffff0c2224 */ /* 0x001fe400078e0048 */
[----:B------:R-:W-:-:S05]  /*23f60*/  @P2 IMAD.MOV.U32 R13, RZ, RZ, R14 ;  /* 0x000000ffff0d2224 */ /* 0x000fca00078e000e */
[----:B------:R-:W2:Y:S04]  /*23f70*/  @P2 LDG.E.U16 R2, desc[UR16][R12.64] ;  /* 0x000000100c022981 */ /* 0x000ea8000c1e1500 */
[----:B---3--:R-:W-:Y:S04]  /*23f80*/  STL [R1+0x204], R30 ;  /* 0x0002041e01007387 */ /* 0x008fe80000100800 */
[----:B----4-:R-:W-:Y:S04]  /*23f90*/  STL [R1+0x1f8], R29 ;  /* 0x0001f81d01007387 */ /* 0x010fe80000100800 */
[----:B------:R-:W-:Y:S04]  /*23fa0*/  STL [R1+0x1f0], R28 ;  /* 0x0001f01c01007387 */ /* 0x000fe80000100800 */
[----:B------:R-:W-:Y:S04]  /*23fb0*/  STL [R1+0x1e4], R27 ;  /* 0x0001e41b01007387 */ /* 0x000fe80000100800 */
[----:B------:R-:W-:Y:S04]  /*23fc0*/  STL [R1+0x1dc], R26 ;  /* 0x0001dc1a01007387 */ /* 0x000fe80000100800 */
[----:B------:R-:W-:Y:S04]  /*23fd0*/  STL [R1+0x1d4], R22 ;  /* 0x0001d41601007387 */ /* 0x000fe80000100800 */
[----:B------:R-:W3:Y:S04]  /*23fe0*/  LDL.LU R74, [R1+0x234] ;  /* 0x00023400014a7983 */ /* 0x000ee80000300800 */
[----:B------:R-:W4:Y:S04]  /*23ff0*/  LDL.LU R76, [R1+0x238] ;  /* 0x00023800014c7983 */ /* 0x000f280000300800 */
[----:B------:R-:W4:Y:S04]  /*24000*/  LDL.LU R78, [R1+0x240] ;  /* 0x00024000014e7983 */ /* 0x000f280000300800 */
[----:B------:R-:W-:Y:S04]  /*24010*/  STL [R1+0x1cc], R21 ;  /* 0x0001cc1501007387 */ /* 0x000fe80000100800 */
[----:B------:R-:W4:Y:S04]  /*24020*/  LDL.LU R81, [R1+0x244] ;  /* 0x0002440001517983 */ /* 0x000f280000300800 */
[----:B------:R-:W4:Y:S04]  /*24030*/  LDL.LU R83, [R1+0x24c] ;  /* 0x00024c0001537983 */ /* 0x000f280000300800 */
        /* <DEDUP_REMOVED lines=9> */
[----:B------:R-:W-:Y:S04]  /*240d0*/  STL [R1+0x1a8], R17 ;  /* 0x0001a81101007387 */ /* 0x000fe80000100800 */
[----:B------:R-:W4:Y:S04]  /*240e0*/  LDL.LU R23, [R1+0x280] ;  /* 0x0002800001177983 */ /* 0x000f280000300800 */
[----:B------:R-:W4:Y:S04]  /*240f0*/  LDL.LU R8, [R1+0x284] ;  /* 0x0002840001087983 */ /* 0x000f280000300800 */
[----:B------:R-:W4:Y:S04]  /*24100*/  LDL.LU R7, [R1+0x28c] ;  /* 0x00028c0001077983 */ /* 0x000f280000300800 */
[----:B------:R-:W-:Y:S04]  /*24110*/  STL [R1+0x194], R15 ;  /* 0x0001940f01007387 */ /* 0x000fe80000100800 */
[----:B------:R-:W4:Y:S04]  /*24120*/  LDL.LU R0, [R1+0x294] ;  /* 0x0002940001007983 */ /* 0x000f280000300800 */
[----:B------:R-:W-:Y:S04]  /*24130*/  STL [R1+0x190], R10 ;  /* 0x0001900a01007387 */ /* 0x000fe80000100800 */
[----:B------:R-:W-:Y:S04]  /*24140*/  STL [R1+0x184], R9 ;  /* 0x0001840901007387 */ /* 0x000fe80000100800 */
[----:B------:R-:W-:Y:S04]  /*24150*/  STL [R1+0x114], R6 ;  /* 0x0001140601007387 */ /* 0x000fe80000100800 */
[----:B--2---:R3:W-:Y:S04]  /*24160*/  STL [R1+0x100], R3 ;  /* 0x0001000301007387 */ /* 0x0047e80000100800 */
[----:B------:R4:W-:Y:S04]  /*24170*/  STL [R1+0xf4], R2 ;  /* 0x0000f40201007387 */ /* 0x0009e80000100800 */
[----:B------:R0:W-:Y:S01]  /*24180*/  STL [R1+0x104], R4 ;  /* 0x0001040401007387 */ /* 0x0001e20000100800 */
[----:B---3--:R-:W-:-:S02]  /*24190*/  SEL R3, R11, R74, !P3 ;  /* 0x0000004a0b037207 */ /* 0x008fc40005800000 */
[----:B----4-:R-:W-:-:S03]  /*241a0*/  SEL R2, R11, R76, !P3 ;  /* 0x0000004c0b027207 */ /* 0x010fc60005800000 */
[----:B------:R1:W-:Y:S01]  /*241b0*/  STL [R1+0x40], R3 ;  /* 0x0000400301007387 */ /* 0x0003e20000100800 */
[----:B0-----:R-:W-:-:S03]  /*241c0*/  SEL R4, R11, R78, !P3 ;  /* 0x0000004e0b047207 */ /* 0x001fc60005800000 */
[----:B------:R0:W-:Y:S04]  /*241d0*/  STL [R1+0x3c], R2 ;  /* 0x00003c0201007387 */ /* 0x0001e80000100800 */
[----:B------:R2:W-:Y:S01]  /*241e0*/  STL [R1+0x38], R4 ;  /* 0x0000380401007387 */ /* 0x0005e20000100800 */
[C---:B-1----:R-:W-:Y:S02]  /*241f0*/  SEL R3, R11.reuse, R81, !P3 ;  /* 0x000000510b037207 */ /* 0x042fe40005800000 */
[----:B0-----:R-:W-:-:S03]  /*24200*/  SEL R2, R11, R83, !P3 ;  /* 0x000000530b027207 */ /* 0x001fc60005800000 */
[----:B------:R0:W-:Y:S01]  /*24210*/  STL [R1+0x34], R3 ;  /* 0x0000340301007387 */ /* 0x0001e20000100800 */
[----:B--2---:R-:W-:-:S03]  /*24220*/  SEL R4, R11, R85, !P3 ;  /* 0x000000550b047207 */ /* 0x004fc60005800000 */
[----:B------:R1:W-:Y:S04]  /*24230*/  STL [R1+0x30], R2 ;  /* 0x0000300201007387 */ /* 0x0003e80000100800 */
[----:B------:R2:W-:Y:S01]  /*24240*/  STL [R1+0x110], R5 ;  /* 0x0001100501007387 */ /* 0x0005e20000100800 */
[----:B0-----:R-:W-:-:S03]  /*24250*/  SEL R3, R11, R87, !P3 ;  /* 0x000000570b037207 */ /* 0x001fc60005800000 */
[----:B------:R-:W-:Y:S01]  /*24260*/  STL [R1+0x2c], R4 ;  /* 0x00002c0401007387 */ /* 0x000fe20000100800 */
[C---:B-1----:R-:W-:Y:S02]  /*24270*/  SEL R2, R11.reuse, R89, !P3 ;  /* 0x000000590b027207 */ /* 0x042fe40005800000 */
[C---:B------:R-:W-:Y:S01]  /*24280*/  SEL R60, R11.reuse, R91, !P3 ;  /* 0x0000005b0b3c7207 */ /* 0x040fe20005800000 */
[----:B------:R0:W-:Y:S01]  /*24290*/  STL [R1+0x28], R3 ;  /* 0x0000280301007387 */ /* 0x0001e20000100800 */
[----:B--2---:R-:W-:-:S03]  /*242a0*/  SEL R5, R11, R93, !P3 ;  /* 0x0000005d0b057207 */ /* 0x004fc60005800000 */
[----:B------:R-:W-:Y:S01]  /*242b0*/  STL [R1+0x1dbc], R60 ;  /* 0x001dbc3c01007387 */ /* 0x000fe20000100800 */
[----:B------:R-:W-:-:S03]  /*242c0*/  SEL R58, R11, R25, !P3 ;  /* 0x000000190b3a7207 */ /* 0x000fc60005800000 */
[----:B------:R1:W-:Y:S04]  /*242d0*/  STL [R1+0x24], R2 ;  /* 0x0000240201007387 */ /* 0x0003e80000100800 */
[----:B------:R-:W-:Y:S01]  /*242e0*/  STL [R1+0x1dc0], R5 ;  /* 0x001dc00501007387 */ /* 0x000fe20000100800 */
[----:B------:R-:W-:-:S03]  /*242f0*/  SEL R6, R11, R24, !P3 ;  /* 0x000000180b067207 */ /* 0x000fc60005800000 */
[----:B------:R-:W-:Y:S04]  /*24300*/  STL [R1+0x1dc4], R58 ;  /* 0x001dc43a01007387 */ /* 0x000fe80000100800 */
[----:B------:R-:W-:Y:S01]  /*24310*/  STL [R1+0x1dc8], R6 ;  /* 0x001dc80601007387 */ /* 0x000fe20000100800 */
[C---:B0-----:R-:W-:Y:S02]  /*24320*/  SEL R3, R11.reuse, R23, !P3 ;  /* 0x000000170b037207 */ /* 0x041fe40005800000 */
[----:B------:R-:W-:-:S03]  /*24330*/  SEL R8, R11, R8, !P3 ;  /* 0x000000080b087207 */ /* 0x000fc60005800000 */
[----:B------:R-:W-:Y:S01]  /*24340*/  STL [R1+0x1dcc], R3 ;  /* 0x001dcc0301007387 */ /* 0x000fe20000100800 */
[----:B------:R-:W-:-:S03]  /*24350*/  SEL R7, R11, R7, !P3 ;  /* 0x000000070b077207 */ /* 0x000fc60005800000 */
[----:B------:R-:W-:Y:S04]  /*24360*/  STL [R1+0x1dd0], R8 ;  /* 0x001dd00801007387 */ /* 0x000fe80000100800 */
[----:B------:R-:W-:Y:S01]  /*24370*/  STL [R1+0x1dd4], R7 ;  /* 0x001dd40701007387 */ /* 0x000fe20000100800 */
[----:B-1----:R-:W-:-:S03]  /*24380*/  SEL R2, R11, R0, !P3 ;  /* 0x000000000b027207 */ /* 0x002fc60005800000 */
[----:B------:R-:W2:Y:S04]  /*24390*/  LDL.LU R0, [R1+0x2a0] ;  /* 0x0002a00001007983 */ /* 0x000ea80000300800 */
[----:B------:R-:W3:Y:S04]  /*243a0*/  LDL.LU R93, [R1+0x2a4] ;  /* 0x0002a400015d7983 */ /* 0x000ee80000300800 */
[----:B------:R-:W4:Y:S04]  /*243b0*/  LDL.LU R40, [R1+0x2ac] ;  /* 0x0002ac0001287983 */ /* 0x000f280000300800 */
[----:B------:R-:W2:Y:S04]  /*243c0*/  LDL.LU R91, [R1+0x2b0] ;  /* 0x0002b000015b7983 */ /* 0x000ea80000300800 */
[----:B------:R-:W2:Y:S04]  /*243d0*/  LDL.LU R42, [R1+0x2b4] ;  /* 0x0002b400012a7983 */ /* 0x000ea80000300800 */
[----:B------:R-:W3:Y:S04]  /*243e0*/  LDL.LU R89, [R1+0x2b8] ;  /* 0x0002b80001597983 */ /* 0x000ee80000300800 */
        /* <DEDUP_REMOVED lines=24> */
[----:B------:R0:W-:Y:S01]  /*24570*/  STL [R1+0x1dd8], R2 ;  /* 0x001dd80201007387 */ /* 0x0001e20000100800 */
[----:B----4-:R-:W-:-:S02]  /*24580*/  SEL R92, R11, R40, !P3 ;  /* 0x000000280b5c7207 */ /* 0x010fc40005800000 */
[C---:B--2---:R-:W-:Y:S02]  /*24590*/  SEL R90, R11.reuse, R42, !P3 ;  /* 0x0000002a0b5a7207 */ /* 0x044fe40005800000 */
[C---:B---3--:R-:W-:Y:S02]  /*245a0*/  SEL R88, R11.reuse, R44, !P3 ;  /* 0x0000002c0b587207 */ /* 0x048fe40005800000 */
        /* <DEDUP_REMOVED lines=9> */
[----:B------:R-:W2:Y:S04]  /*24640*/  LDL.LU R64, [R1+0x7f4] ;  /* 0x0007f40001407983 */ /* 0x000ea80000300800 */
[----:B------:R-:W3:Y:S04]  /*24650*/  LDL.LU R63, [R1+0x7f8] ;  /* 0x0007f800013f7983 */ /* 0x000ee80000300800 */
[----:B------:R-:W4:Y:S04]  /*24660*/  LDL.LU R62, [R1+0x814] ;  /* 0x00081400013e7983 */ /* 0x000f280000300800 */
[----:B------:R-:W2:Y:S04]  /*24670*/  LDL.LU R61, [R1+0x824] ;  /* 0x00082400013d7983 */ /* 0x000ea80000300800 */
[----:B------:R-:W2:Y:S04]  /*24680*/  LDL.LU R59, [R1+0x828] ;  /* 0x00082800013b7983 */ /* 0x000ea80000300800 */
[----:B------:R-:W2:Y:S04]  /*24690*/  LDL.LU R57, [R1+0x82c] ;  /* 0x00082c0001397983 */ /* 0x000ea80000300800 */
[----:B------:R-:W2:Y:S04]  /*246a0*/  LDL.LU R56, [R1+0x834] ;  /* 0x0008340001387983 */ /* 0x000ea80000300800 */
[----:B------:R-:W2:Y:S04]  /*246b0*/  LDL.LU R55, [R1+0x81c] ;  /* 0x00081c0001377983 */ /* 0x000ea80000300800 */
[----:B------:R-:W2:Y:S04]  /*246c0*/  LDL.LU R54, [R1+0x818] ;  /* 0x0008180001367983 */ /* 0x000ea80000300800 */
[----:B------:R-:W2:Y:S04]  /*246d0*/  LDL.LU R4, [R1+0x804] ;  /* 0x0008040001047983 */ /* 0x000ea80000300800 */
[----:B------:R-:W3:Y:S04]  /*246e0*/  LDL.LU R52, [R1+0x808] ;  /* 0x0008080001347983 */ /* 0x000ee80000300800 */
[----:B------:R-:W3:Y:S04]  /*246f0*/  LDL.LU R16, [R1+0x80c] ;  /* 0x00080c0001107983 */ /* 0x000ee80000300800 */
        /* <DEDUP_REMOVED lines=24> */
[----:B--2---:R-:W-:-:S02]  /*24880*/  SEL R53, R11, R4, !P3 ;  /* 0x000000040b357207 */ /* 0x004fc40005800000 */
[C---:B---3--:R-:W-:Y:S02]  /*24890*/  SEL R51, R11.reuse, R16, !P3 ;  /* 0x000000100b337207 */ /* 0x048fe40005800000 */
[C---:B----4-:R-:W-:Y:S02]  /*248a0*/  SEL R49, R11.reuse, R14, !P3 ;  /* 0x0000000e0b317207 */ /* 0x050fe40005800000 */
[C---:B------:R-:W-:Y:S02]  /*248b0*/  SEL R47, R11.reuse, R19, !P3 ;  /* 0x000000130b2f7207 */ /* 0x040fe40005800000 */
[C---:B------:R-:W-:Y:S02]  /*248c0*/  SEL R45, R11.reuse, R21, !P3 ;  /* 0x000000150b2d7207 */ /* 0x040fe40005800000 */
[C---:B------:R-:W-:Y:S02]  /*248d0*/  SEL R43, R11.reuse, R26, !P3 ;  /* 0x0000001a0b2b7207 */ /* 0x040fe40005800000 */
[----:B------:R-:W-:-:S02]  /*248e0*/  SEL R41, R11, R28, !P3 ;  /* 0x0000001c0b297207 */ /* 0x000fc40005800000 */
[C---:B------:R-:W-:Y:S02]  /*248f0*/  SEL R39, R11.reuse, R30, !P3 ;  /* 0x0000001e0b277207 */ /* 0x040fe40005800000 */
[----:B------:R-:W2:Y:S04]  /*24900*/  LDL.LU R30, [R1+0x790] ;  /* 0x00079000011e7983 */ /* 0x000ea80000300800 */
[----:B------:R-:W3:Y:S04]  /*24910*/  LDL.LU R29, [R1+0x78c] ;  /* 0x00078c00011d7983 */ /* 0x000ee80000300800 */
[----:B------:R-:W4:Y:S01]  /*24920*/  LDL.LU R28, [R1+0x780] ;  /* 0x00078000011c7983 */ /* 0x000f220000300800 */
        /* <DEDUP_REMOVED lines=24> */
[----:B0-----:R-:W2:Y:S04]  /*24ab0*/  LDL.LU R2, [R1+0x40] ;  /* 0x0000400001027983 */ /* 0x001ea80000300800 */
[----:B------:R-:W3:Y:S04]  /*24ac0*/  LDL.LU R7, [R1+0x3c] ;  /* 0x00003c0001077983 */ /* 0x000ee80000300800 */
[----:B------:R-:W4:Y:S04]  /*24ad0*/  LDL.LU R8, [R1+0x38] ;  /* 0x0000380001087983 */ /* 0x000f280000300800 */
[----:B------:R-:W4:Y:S04]  /*24ae0*/  LDL.LU R3, [R1+0x34] ;  /* 0x0000340001037983 */ /* 0x000f280000300800 */
[----:B------:R-:W4:Y:S04]  /*24af0*/  LDL.LU R6, [R1+0x30] ;  /* 0x0000300001067983 */ /* 0x000f280000300800 */
[----:B------:R-:W4:Y:S04]  /*24b00*/  LDL.LU R58, [R1+0x2c] ;  /* 0x00002c00013a7983 */ /* 0x000f280000300800 */
[----:B------:R-:W4:Y:S04]  /*24b10*/  LDL.LU R5, [R1+0x28] ;  /* 0x0000280001057983 */ /* 0x000f280000300800 */
[----:B------:R-:W4:Y:S01]  /*24b20*/  LDL.LU R60, [R1+0x24] ;  /* 0x00002400013c7983 */ /* 0x000f220000300800 */
[----:B--2---:R-:W-:-:S02]  /*24b30*/  IMAD R2, R2, UR65, RZ ;  /* 0x0000004102027c24 */ /* 0x004fc4000f8e02ff */
[----:B---3--:R-:W-:-:S03]  /*24b40*/  IMAD R7, R7, UR65, RZ ;  /* 0x0000004107077c24 */ /* 0x008fc6000f8e02ff */
[----:B------:R0:W-:Y:S01]  /*24b50*/  STL [R1+0x40], R2 ;  /* 0x0000400201007387 */ /* 0x0001e20000100800 */
[----:B----4-:R-:W-:Y:S02]  /*24b60*/  IMAD R8, R8, UR65, RZ ;  /* 0x0000004108087c24 */ /* 0x010fe4000f8e02ff */
[----:B------:R-:W-:Y:S01]  /*24b70*/  IMAD R3, R3, UR65, RZ ;  /* 0x0000004103037c24 */ /* 0x000fe2000f8e02ff */
[----:B0-----:R-:W2:Y:S01]  /*24b80*/  LDL.LU R2, [R1+0x1dd8] ;  /* 0x001dd80001027983 */ /* 0x001ea20000300800 */
[----:B------:R-:W-:-:S03]  /*24b90*/  IMAD R6, R6, UR65, RZ ;  /* 0x0000004106067c24 */ /* 0x000fc6000f8e02ff */
[----:B------:R0:W-:Y:S01]  /*24ba0*/  STL [R1+0x3c], R7 ;  /* 0x00003c0701007387 */ /* 0x0001e20000100800 */
[----:B------:R-:W-:Y:S02]  /*24bb0*/  IMAD R58, R58, UR65, RZ ;  /* 0x000000413a3a7c24 */ /* 0x000fe4000f8e02ff */
[----:B------:R-:W-:Y:S01]  /*24bc0*/  IMAD R5, R5, UR65, RZ ;  /* 0x0000004105057c24 */ /* 0x000fe2000f8e02ff */
[----:B0-----:R-:W3:Y:S04]  /*24bd0*/  LDL.LU R7, [R1+0x1dd4] ;  /* 0x001dd40001077983 */ /* 0x001ee80000300800 */
[----:B------:R0:W-:Y:S01]  /*24be0*/  STL [R1+0x38], R8 ;  /* 0x0000380801007387 */ /* 0x0001e20000100800 */
[----:B------:R-:W-:-:S03]  /*24bf0*/  IMAD R60, R60, UR65, RZ ;  /* 0x000000413c3c7c24 */ /* 0x000fc6000f8e02ff */
[----:B0-----:R-:W4:Y:S04]  /*24c00*/  LDL.LU R8, [R1+0x1dd0] ;  /* 0x001dd00001087983 */ /* 0x001f280000300800 */
[----:B------:R0:W-:Y:S04]  /*24c10*/  STL [R1+0x34], R3 ;  /* 0x0000340301007387 */ /* 0x0001e80000100800 */
        /* <DEDUP_REMOVED lines=8> */
[----:B0-----:R-:W4:Y:S01]  /*24ca0*/  LDL.LU R60, [R1+0x1dbc] ;  /* 0x001dbc00013c7983 */ /* 0x001f220000300800 */
[----:B------:R-:W-:-:S02]  /*24cb0*/  SEL R0, R11, R0, !P3 ;  /* 0x000000000b007207 */ /* 0x000fc40005800000 */
[----:B------:R-:W-:-:S03]  /*24cc0*/  SEL R91, R11, R91, !P3 ;  /* 0x0000005b0b5b7207 */ /* 0x000fc60005800000 */
[----:B------:R-:W-:Y:S01]  /*24cd0*/  IMAD R0, R0, UR65, RZ ;  /* 0x0000004100007c24 */ /* 0x000fe2000f8e02ff */
        /* <DEDUP_REMOVED lines=32> */
[----:B------:R-:W-:Y:S01]  /*24ee0*/  SEL R25, R11, R25, !P3 ;  /* 0x000000190b197207 */ /* 0x000fe20005800000 */
[----:B--2---:R-:W-:Y:S02]  /*24ef0*/  IMAD R2, R2, UR65, RZ ;  /* 0x0000004102027c24 */ /* 0x004fe4000f8e02ff */
[----:B---3--:R-:W-:Y:S02]  /*24f00*/  IMAD R7, R7, UR65, RZ ;  /* 0x0000004107077c24 */ /* 0x008fe4000f8e02ff */
[----:B----4-:R-:W-:Y:S02]  /*24f10*/  IMAD R8, R8, UR65, RZ ;  /* 0x0000004108087c24 */ /* 0x010fe4000f8e02ff */
[----:B------:R-:W-:-:S02]  /*24f20*/  IMAD R3, R3, UR65, RZ ;  /* 0x0000004103037c24 */ /* 0x000fc4000f8e02ff */
[----:B------:R-:W-:Y:S02]  /*24f30*/  IMAD R6, R6, UR65, RZ ;  /* 0x0000004106067c24 */ /* 0x000fe4000f8e02ff */
[----:B------:R-:W-:Y:S02]  /*24f40*/  IMAD R58, R58, UR65, RZ ;  /* 0x000000413a3a7c24 */ /* 0x000fe4000f8e02ff */
[----:B------:R-:W-:Y:S02]  /*24f50*/  IMAD R5, R5, UR65, RZ ;  /* 0x0000004105057c24 */ /* 0x000fe4000f8e02ff */
[----:B------:R-:W-:-:S05]  /*24f60*/  IMAD R60, R60, UR65, RZ ;  /* 0x000000413c3c7c24 */ /* 0x000fca000f8e02ff */
[----:B------:R0:W-:Y:S04]  /*24f70*/  STL [R1+0x20], R60 ;  /* 0x0000203c01007387 */ /* 0x0001e80000100800 */
[----:B0-----:R-:W2:Y:S04]  /*24f80*/  LDL.LU R60, [R1+0x1db8] ;  /* 0x001db800013c7983 */ /* 0x001ea80000300800 */
[----:B------:R0:W-:Y:S04]  /*24f90*/  STL [R1+0x1c], R5 ;  /* 0x00001c0501007387 */ /* 0x0001e80000100800 */
[----:B0-----:R-:W3:Y:S04]  /*24fa0*/  LDL.LU R5, [R1+0x1db4] ;  /* 0x001db40001057983 */ /* 0x001ee80000300800 */
[----:B------:R0:W-:Y:S04]  /*24fb0*/  STL [R1+0x18], R58 ;  /* 0x0000183a01007387 */ /* 0x0001e80000100800 */
[----:B0-----:R-:W4:Y:S04]  /*24fc0*/  LDL.LU R58, [R1+0x1db0] ;  /* 0x001db000013a7983 */ /* 0x001f280000300800 */
[----:B------:R0:W-:Y:S04]  /*24fd0*/  STL [R1+0x14], R6 ;  /* 0x0000140601007387 */ /* 0x0001e80000100800 */
[----:B0-----:R-:W2:Y:S04]  /*24fe0*/  LDL.LU R6, [R1+0x1dac] ;  /* 0x001dac0001067983 */ /* 0x001ea80000300800 */
[----:B------:R0:W-:Y:S04]  /*24ff0*/  STL [R1+0x10], R3 ;  /* 0x0000100301007387 */ /* 0x0001e80000100800 */
[----:B0-----:R-:W2:Y:S04]  /*25000*/  LDL.LU R3, [R1+0x1da8] ;  /* 0x001da80001037983 */ /* 0x001ea80000300800 */
[----:B------:R-:W-:Y:S04]  /*25010*/  STL [R1+0xc], R8 ;  /* 0x00000c0801007387 */ /* 0x000fe80000100800 */
[----:B------:R-:W-:Y:S04]  /*25020*/  STL [R1+0x48], R7 ;  /* 0x0000480701007387 */ /* 0x000fe80000100800 */
[----:B------:R0:W-:Y:S04]  /*25030*/  STL [R1+0x4], R2 ;  /* 0x0000040201007387 */ /* 0x0001e80000100800 */
[----:B------:R1:W-:Y:S01]  /*25040*/  STL [R1+0x4c], R0 ;  /* 0x00004c0001007387 */ /* 0x0003e20000100800 */
[----:B0-----:R-:W-:-:S02]  /*25050*/  IMAD R2, R92, UR65, RZ ;  /* 0x000000415c027c24 */ /* 0x001fc4000f8e02ff */
[----:B-1----:R-:W-:-:S03]  /*25060*/  IMAD R0, R91, UR65, RZ ;  /* 0x000000415b007c24 */ /* 0x002fc6000f8e02ff */
[----:B------:R0:W-:Y:S04]  /*25070*/  STL [R1+0x50], R2 ;  /* 0x0000500201007387 */ /* 0x0001e80000100800 */
[----:B------:R1:W-:Y:S01]  /*25080*/  STL [R1+0x54], R0 ;  /* 0x0000540001007387 */ /* 0x0003e20000100800 */
[----:B0-----:R-:W-:Y:S02]  /*25090*/  IMAD R2, R89, UR65, RZ ;  /* 0x0000004159027c24 */ /* 0x001fe4000f8e02ff */
        /* <DEDUP_REMOVED lines=25> */
[----:B------:R0:W-:Y:S01]  /*25230*/  STL [R1+0x88], R2 ;  /* 0x0000880201007387 */ /* 0x0001e20000100800 */
[----:B------:R-:W-:-:S03]  /*25240*/  IMAD R7, R66, UR65, RZ ;  /* 0x0000004142077c24 */ /* 0x000fc6000f8e02ff */
[----:B------:R1:W-:Y:S01]  /*25250*/  STL [R1+0x8c], R0 ;  /* 0x00008c0001007387 */ /* 0x0003e20000100800 */
[----:B0-----:R-:W-:Y:S02]  /*25260*/  IMAD R2, R67, UR65, RZ ;  /* 0x0000004143027c24 */ /* 0x001fe4000f8e02ff */
[----:B-1----:R-:W-:-:S03]  /*25270*/  IMAD R0, R65, UR65, RZ ;  /* 0x0000004141007c24 */ /* 0x002fc6000f8e02ff */
[----:B------:R0:W-:Y:S04]  /*25280*/  STL [R1+0x90], R2 ;  /* 0x0000900201007387 */ /* 0x0001e80000100800 */
[----:B------:R1:W-:Y:S04]  /*25290*/  STL [R1+0x94], R7 ;  /* 0x0000940701007387 */ /* 0x0003e80000100800 */
[----:B------:R1:W-:Y:S01]  /*252a0*/  STL [R1+0x98], R0 ;  /* 0x0000980001007387 */ /* 0x0003e20000100800 */
[----:B0-----:R-:W-:Y:S02]  /*252b0*/  IMAD R2, R64, UR65, RZ ;  /* 0x0000004140027c24 */ /* 0x001fe4000f8e02ff */
[----:B-1----:R-:W-:-:S03]  /*252c0*/  IMAD R7, R63, UR65, RZ ;  /* 0x000000413f077c24 */ /* 0x002fc6000f8e02ff */
[----:B------:R0:W-:Y:S01]  /*252d0*/  STL [R1+0x9c], R2 ;  /* 0x00009c0201007387 */ /* 0x0001e20000100800 */
[----:B------:R-:W-:-:S03]  /*252e0*/  IMAD R0, R62, UR65, RZ ;  /* 0x000000413e007c24 */ /* 0x000fc6000f8e02ff */
        /* <DEDUP_REMOVED lines=35> */
[----:B---3--:R-:W-:-:S03]  /*25520*/  IMAD R0, R42, UR65, RZ ;  /* 0x000000412a007c24 */ /* 0x008fc6000f8e02ff */
        /* <DEDUP_REMOVED lines=24> */
[----:B------:R1:W-:Y:S01]  /*256b0*/  STL [R1+0x130], R7 ;  /* 0x0001300701007387 */ /* 0x0003e20000100800 */
[----:B------:R-:W-:-:S03]  /*256c0*/  SEL R24, R11, R24, !P3 ;  /* 0x000000180b187207 */ /* 0x000fc60005800000 */
[----:B------:R3:W-:Y:S01]  /*256d0*/  STL [R1+0x134], R0 ;  /* 0x0001340001007387 */ /* 0x0007e20000100800 */
[----:B0-----:R-:W-:Y:S02]  /*256e0*/  IMAD R2, R29, UR65, RZ ;  /* 0x000000411d027c24 */ /* 0x001fe4000f8e02ff */
[----:B-1----:R-:W-:-:S03]  /*256f0*/  IMAD R7, R28, UR65, RZ ;  /* 0x000000411c077c24 */ /* 0x002fc6000f8e02ff */
[----:B------:R0:W-:Y:S01]  /*25700*/  STL [R1+0x138], R2 ;  /* 0x0001380201007387 */ /* 0x0001e20000100800 */
[----:B---3--:R-:W-:-:S03]  /*25710*/  IMAD R0, R27, UR65, RZ ;  /* 0x000000411b007c24 */ /* 0x008fc6000f8e02ff */
[----:B------:R1:W-:Y:S01]  /*25720*/  STL [R1+0x13c], R7 ;  /* 0x00013c0701007387 */ /* 0x0003e20000100800 */
[----:B------:R-:W-:-:S03]  /*25730*/  SEL R23, R11, R23, !P3 ;  /* 0x000000170b177207 */ /* 0x000fc60005800000 */
[----:B------:R-:W3:Y:S01]  /*25740*/  LDL.LU R8, [R1+0x750] ;  /* 0x0007500001087983 */ /* 0x000ee20000300800 */
[----:B0-----:R-:W-:-:S03]  /*25750*/  IMAD R2, R26, UR65, RZ ;  /* 0x000000411a027c24 */ /* 0x001fc6000f8e02ff */
[----:B------:R0:W-:Y:S01]  /*25760*/  STL [R1+0x140], R0 ;  /* 0x0001400001007387 */ /* 0x0001e20000100800 */
[C---:B------:R-:W-:Y:S01]  /*25770*/  SEL R22, R11.reuse, R22, !P3 ;  /* 0x000000160b167207 */ /* 0x040fe20005800000 */
[----:B-1----:R-:W-:Y:S01]  /*25780*/  IMAD R7, R24, UR65, RZ ;  /* 0x0000004118077c24 */ /* 0x002fe2000f8e02ff */
[C---:B------:R-:W-:Y:S01]  /*25790*/  SEL R21, R11.reuse, R21, !P3 ;  /* 0x000000150b157207 */ /* 0x040fe20005800000 */
[----:B------:R1:W-:Y:S01]  /*257a0*/  STL [R1+0x144], R2 ;  /* 0x0001440201007387 */ /* 0x0003e20000100800 */
[----:B------:R-:W-:Y:S01]  /*257b0*/  SEL R20, R11, R20, !P3 ;  /* 0x000000140b147207 */ /* 0x000fe20005800000 */
[----:B0-----:R-:W-:Y:S02]  /*257c0*/  IMAD R0, R25, UR65, RZ ;  /* 0x0000004119007c24 */ /* 0x001fe4000f8e02ff */
[----:B-1----:R-:W-:-:S03]  /*257d0*/  IMAD R2, R23, UR65, RZ ;  /* 0x0000004117027c24 */ /* 0x002fc6000f8e02ff */
[----:B------:R0:W-:Y:S01]  /*257e0*/  STL [R1+0x148], R0 ;  /* 0x0001480001007387 */ /* 0x0001e20000100800 */
[----:B------:R-:W-:-:S03]  /*257f0*/  SEL R18, R11, R18, !P3 ;  /* 0x000000120b127207 */ /* 0x000fc60005800000 */
[----:B------:R1:W-:Y:S01]  /*25800*/  STL [R1+0x14c], R7 ;  /* 0x00014c0701007387 */ /* 0x0003e20000100800 */
[----:B------:R-:W-:-:S03]  /*25810*/  SEL R17, R11, R17, !P3 ;  /* 0x000000110b117207 */ /* 0x000fc60005800000 */
[----:B------:R2:W-:Y:S01]  /*25820*/  STL [R1+0x150], R2 ;  /* 0x0001500201007387 */ /* 0x0005e20000100800 */
[----:B0-----:R-:W-:Y:S02]  /*25830*/  IMAD R0, R22, UR65, RZ ;  /* 0x0000004116007c24 */ /* 0x001fe4000f8e02ff */
[----:B-1----:R-:W-:-:S03]  /*25840*/  IMAD R7, R21, UR65, RZ ;  /* 0x0000004115077c24 */ /* 0x002fc6000f8e02ff */
[----:B------:R-:W-:Y:S01]  /*25850*/  STL [R1+0x154], R0 ;  /* 0x0001540001007387 */ /* 0x000fe20000100800 */
[----:B--2---:R-:W-:-:S03]  /*25860*/  IMAD R2, R20, UR65, RZ ;  /* 0x0000004114027c24 */ /* 0x004fc6000f8e02ff */
[----:B------:R0:W-:Y:S01]  /*25870*/  STL [R1+0x158], R7 ;  /* 0x0001580701007387 */ /* 0x0001e20000100800 */
[----:B------:R-:W-:-:S03]  /*25880*/  SEL R16, R11, R16, !P3 ;  /* 0x000000100b107207 */ /* 0x000fc60005800000 */
[----:B------:R1:W-:Y:S01]  /*25890*/  STL [R1+0x15c], R2 ;  /* 0x00015c0201007387 */ /* 0x0003e20000100800 */
[----:B0-----:R-:W-:Y:S02]  /*258a0*/  IMAD R7, R18, UR65, RZ ;  /* 0x0000004112077c24 */ /* 0x001fe4000f8e02ff */
[----:B-1----:R-:W-:-:S03]  /*258b0*/  IMAD R2, R17, UR65, RZ ;  /* 0x0000004111027c24 */ /* 0x002fc6000f8e02ff */
[----:B------:R0:W-:Y:S01]  /*258c0*/  STL [R1+0x164], R7 ;  /* 0x0001640701007387 */ /* 0x0001e20000100800 */
[----:B------:R-:W-:-:S03]  /*258d0*/  SEL R15, R11, R15, !P3 ;  /* 0x0000000f0b0f7207 */ /* 0x000fc60005800000 */
[----:B0-----:R-:W2:Y:S04]  /*258e0*/  LDL.LU R7, [R1+0x738] ;  /* 0x0007380001077983 */ /* 0x001ea80000300800 */
[----:B------:R0:W-:Y:S01]  /*258f0*/  STL [R1+0x16c], R2 ;  /* 0x00016c0201007387 */ /* 0x0001e20000100800 */
[----:B------:R-:W-:Y:S01]  /*25900*/  SEL R14, R11, R14, !P3 ;  /* 0x0000000e0b0e7207 */ /* 0x000fe20005800000 */
[----:B0-----:R-:W-:-:S05]  /*25910*/  IMAD R2, R16, UR65, RZ ;  /* 0x0000004110027c24 */ /* 0x001fca000f8e02ff */
[----:B------:R0:W-:Y:S01]  /*25920*/  STL [R1+0x170], R2 ;  /* 0x0001700201007387 */ /* 0x0001e20000100800 */
[----:B------:R-:W-:Y:S01]  /*25930*/  SEL R13, R11, R13, !P3 ;  /* 0x0000000d0b0d7207 */ /* 0x000fe20005800000 */
[----:B0-----:R-:W-:-:S05]  /*25940*/  IMAD R2, R15, UR65, RZ ;  /* 0x000000410f027c24 */ /* 0x001fca000f8e02ff */
[----:B------:R0:W-:Y:S01]  /*25950*/  STL [R1+0x174], R2 ;  /* 0x0001740201007387 */ /* 0x0001e20000100800 */
[----:B------:R-:W-:Y:S01]  /*25960*/  SEL R12, R11, R12, !P3 ;  /* 0x0000000c0b0c7207 */ /* 0x000fe20005800000 */
[----:B0-----:R-:W-:Y:S02]  /*25970*/  IMAD R2, R14, UR65, RZ ;  /* 0x000000410e027c24 */ /* 0x001fe4000f8e02ff */
[----:B------:R-:W2:Y:S04]  /*25980*/  LDL.LU R14, [R1+0x75c] ;  /* 0x00075c00010e7983 */ /* 0x000ea80000300800 */
[----:B------:R0:W-:Y:S02]  /*25990*/  STL [R1+0x178], R2 ;  /* 0x0001780201007387 */ /* 0x0001e40000100800 */
[----:B0-----:R-:W-:-:S02]  /*259a0*/  IMAD R2, R13, UR65, RZ ;  /* 0x000000410d027c24 */ /* 0x001fc4000f8e02ff */
[----:B------:R-:W2:Y:S04]  /*259b0*/  LDL R13, [R1+0x11d4] ;  /* 0x0011d400010d7983 */ /* 0x000ea80000100800 */
[----:B------:R0:W-:Y:S02]  /*259c0*/  STL [R1+0x17c], R2 ;  /* 0x00017c0201007387 */ /* 0x0001e40000100800 */
[----:B0-----:R-:W-:Y:S02]  /*259d0*/  IMAD R2, R12, UR65, RZ ;  /* 0x000000410c027c24 */ /* 0x001fe4000f8e02ff */
[----:B------:R-:W2:Y:S01]  /*259e0*/  LDL R12, [R1+0x11d0] ;  /* 0x0011d000010c7983 */ /* 0x000ea20000100800 */
[----:B------:R-:W-:-:S03]  /*259f0*/  SEL R10, R11, R10, !P3 ;  /* 0x0000000a0b0a7207 */ /* 0x000fc60005800000 */
[----:B------:R0:W-:Y:S01]  /*25a00*/  STL [R1+0x180], R2 ;  /* 0x0001800201007387 */ /* 0x0001e20000100800 */
[C---:B------:R-:W-:Y:S02]  /*25a10*/  SEL R9, R11.reuse, R9, !P3 ;  /* 0x000000090b097207 */ /* 0x040fe40005800000 */
[C---:B------:R-:W-:Y:S01]  /*25a20*/  SEL R4, R11.reuse, R4, !P3 ;  /* 0x000000040b047207 */ /* 0x040fe20005800000 */
[----:B0-----:R-:W-:Y:S02]  /*25a30*/  IMAD R2, R10, UR65, RZ ;  /* 0x000000410a027c24 */ /* 0x001fe4000f8e02ff */
[----:B------:R-:W3:Y:S02]  /*25a40*/  LDL.LU R10, [R1+0x76c] ;  /* 0x00076c00010a7983 */ /* 0x000ee40000300800 */
[----:B------:R-:W-:Y:S01]  /*25a50*/  IMAD R4, R4, UR66, RZ ;  /* 0x0000004204047c24 */ /* 0x000fe2000f8e02ff */
[----:B------:R-:W-:Y:S02]  /*25a60*/  PRMT R92, RZ, 0x7610, R92 ;  /* 0x00007610ff5c7816 */ /* 0x000fe4000000005c */
[----:B------:R-:W-:Y:S01]  /*25a70*/  SEL R93, R11, R93, !P3 ;  /* 0x0000005d0b5d7207 */ /* 0x000fe20005800000 */
[----:B------:R0:W-:Y:S01]  /*25a80*/  STL [R1+0x188], R2 ;  /* 0x0001880201007387 */ /* 0x0001e20000100800 */
[----:B------:R-:W-:-:S02]  /*25a90*/  PRMT R91, RZ, 0x7610, R91 ;  /* 0x00007610ff5b7816 */ /* 0x000fc4000000005b */
[C---:B------:R-:W-:Y:S02]  /*25aa0*/  SEL R85, R11.reuse, R85, !P3 ;  /* 0x000000550b557207 */ /* 0x040fe40005800000 */
[C---:B------:R-:W-:Y:S02]  /*25ab0*/  SEL R74, R11.reuse, R74, !P3 ;  /* 0x0000004a0b4a7207 */ /* 0x040fe40005800000 */
[----:B------:R-:W-:Y:S01]  /*25ac0*/  SEL R68, R11, R68, !P3 ;  /* 0x000000440b447207 */ /* 0x000fe20005800000 */
[----:B------:R-:W-:Y:S01]  /*25ad0*/  IMAD R90, R90, UR65, RZ ;  /* 0x000000415a5a7c24 */ /* 0x000fe2000f8e02ff */
[----:B------:R-:W-:Y:S01]  /*25ae0*/  PRMT R89, RZ, 0x7610, R89 ;  /* 0x00007610ff597816 */ /* 0x000fe20000000059 */
[----:B0-----:R-:W-:Y:S01]  /*25af0*/  IMAD R2, R9, UR65, RZ ;  /* 0x0000004109027c24 */ /* 0x001fe2000f8e02ff */
[----:B------:R-:W-:Y:S01]  /*25b00*/  PRMT R9, RZ, 0x7610, R9 ;  /* 0x00007610ff097816 */ /* 0x000fe20000000009 */
[----:B------:R-:W-:Y:S01]  /*25b10*/  IMAD R88, R88, UR65, RZ ;  /* 0x0000004158587c24 */ /* 0x000fe2000f8e02ff */
[----:B------:R-:W-:Y:S01]  /*25b20*/  PRMT R87, RZ, 0x7610, R87 ;  /* 0x00007610ff577816 */ /* 0x000fe20000000057 */
[----:B------:R-:W-:Y:S01]  /*25b30*/  IMAD R82, R82, UR65, RZ ;  /* 0x0000004152527c24 */ /* 0x000fe2000f8e02ff */
[----:B------:R0:W-:Y:S01]  /*25b40*/  STL [R1+0x18c], R2 ;  /* 0x00018c0201007387 */ /* 0x0001e20000100800 */
[----:B------:R-:W-:Y:S01]  /*25b50*/  PRMT R86, RZ, 0x7610, R86 ;  /* 0x00007610ff567816 */ /* 0x000fe20000000056 */
[----:B------:R-:W-:Y:S01]  /*25b60*/  IMAD R79, R79, UR65, RZ ;  /* 0x000000414f4f7c24 */ /* 0x000fe2000f8e02ff */
[----:B------:R-:W-:Y:S01]  /*25b70*/  PRMT R84, RZ, 0x7610, R84 ;  /* 0x00007610ff547816 */ /* 0x000fe20000000054 */
[----:B------:R-:W-:Y:S01]  /*25b80*/  IMAD R77, R77, UR65, RZ ;  /* 0x000000414d4d7c24 */ /* 0x000fe2000f8e02ff */
[----:B------:R-:W-:Y:S01]  /*25b90*/  PRMT R83, RZ, 0x7610, R83 ;  /* 0x00007610ff537816 */ /* 0x000fe20000000053 */
[----:B------:R-:W-:Y:S01]  /*25ba0*/  IMAD R71, R71, UR65, RZ ;  /* 0x0000004147477c24 */ /* 0x000fe2000f8e02ff */
[----:B------:R-:W-:Y:S01]  /*25bb0*/  PRMT R81, RZ, 0x7610, R81 ;  /* 0x00007610ff517816 */ /* 0x000fe20000000051 */
[----:B------:R-:W1:Y:S01]  /*25bc0*/  LDCU UR66, c[0x0][0x3b0] ;  /* 0x00007600ff4277ac */ /* 0x000e620008000800 */
[----:B0-----:R-:W3:Y:S04]  /*25bd0*/  LDL.LU R2, [R1+0x1da4] ;  /* 0x001da40001027983 */ /* 0x001ee80000300800 */
[----:B------:R0:W-:Y:S04]  /*25be0*/  STL [R1+0x19c], R4 ;  /* 0x00019c0401007387 */ /* 0x0001e80000100800 */
[----:B0-----:R-:W3:Y:S01]  /*25bf0*/  LDL.LU R4, [R1+0x1da0] ;  /* 0x001da00001047983 */ /* 0x001ee20000300800 */
[----:B--2---:R-:W-:-:S04]  /*25c00*/  @P2 LOP3.LUT R13, R13, R12, RZ, 0x3c, !PT ;  /* 0x0000000c0d0d2212 */ /* 0x004fc800078e3cff */
[----:B------:R-:W-:-:S04]  /*25c10*/  @P2 LOP3.LUT R12, R13, R12, RZ, 0x3c, !PT ;  /* 0x0000000c0d0c2212 */ /* 0x000fc800078e3cff */
[----:B------:R-:W-:-:S05]  /*25c20*/  @P2 LOP3.LUT R13, R13, R12, RZ, 0x3c, !PT ;  /* 0x0000000c0d0d2212 */ /* 0x000fca00078e3cff */
[----:B------:R0:W2:Y:S04]  /*25c30*/  @P2 LDG.E.U16 R9, desc[UR16][R12.64] ;  /* 0x000000100c092981 */ /* 0x0000a8000c1e1500 */
[----:B------:R-:W0:Y:S04]  /*25c40*/  LDL R12, [R1+0x11e8] ;  /* 0x0011e800010c7983 */ /* 0x000e280000100800 */
[----:B------:R-:W0:Y:S01]  /*25c50*/  LDL R13, [R1+0x11ec] ;  /* 0x0011ec00010d7983 */ /* 0x000e220000100800 */
[----:B---3--:R-:W-:Y:S02]  /*25c60*/  PRMT R4, RZ, 0x7610, R4 ;  /* 0x00007610ff047816 */ /* 0x008fe40000000004 */
[----:B0-----:R-:W-:-:S04]  /*25c70*/  @P2 LOP3.LUT R13, R13, R12, RZ, 0x3c, !PT ;  /* 0x0000000c0d0d2212 */ /* 0x001fc800078e3cff */
[----:B------:R-:W-:-:S04]  /*25c80*/  @P2 LOP3.LUT R12, R13, R12, RZ, 0x3c, !PT ;  /* 0x0000000c0d0c2212 */ /* 0x000fc800078e3cff */
[----:B------:R-:W-:-:S05]  /*25c90*/  @P2 LOP3.LUT R13, R13, R12, RZ, 0x3c, !PT ;  /* 0x0000000c0d0d2212 */ /* 0x000fca00078e3cff */
[----:B------:R-:W3:Y:S01]  /*25ca0*/  @P2 LDG.E.U16 R4, desc[UR16][R12.64] ;  /* 0x000000100c042981 */ /* 0x000ee2000c1e1500 */
[----:B------:R-:W-:-:S03]  /*25cb0*/  SEL R10, R11, R10, !P3 ;  /* 0x0000000a0b0a7207 */ /* 0x000fc60005800000 */
[----:B--2---:R0:W-:Y:S02]  /*25cc0*/  STL [R1+0x8], R9 ;  /* 0x0000080901007387 */ /* 0x0041e40000100800 */
[----:B------:R-:W-:Y:S01]  /*25cd0*/  IMAD R10, R10, UR67, RZ ;  /* 0x000000430a0a7c24 */ /* 0x000fe2000f8e02ff */
[----:B------:R-:W-:Y:S02]  /*25ce0*/  PRMT R80, RZ, 0x7610, R80 ;  /* 0x00007610ff507816 */ /* 0x000fe40000000050 */
[----:B------:R-:W-:Y:S02]  /*25cf0*/  PRMT R78, RZ, 0x7610, R78 ;  /* 0x00007610ff4e7816 */ /* 0x000fe4000000004e */
[----:B------:R-:W-:Y:S02]  /*25d00*/  PRMT R76, RZ, 0x7610, R76 ;  /* 0x00007610ff4c7816 */ /* 0x000fe4000000004c */
[----:B0-----:R-:W-:Y:S01]  /*25d10*/  SEL R9, R11, R14, !P3 ;  /* 0x0000000e0b097207 */ /* 0x001fe20005800000 */
[----:B------:R0:W-:Y:S01]  /*25d20*/  STL [R1+0x44], R10 ;  /* 0x0000440a01007387 */ /* 0x0001e20000100800 */
[----:B------:R-:W-:-:S02]  /*25d30*/  PRMT R75, RZ, 0x7610, R75 ;  /* 0x00007610ff4b7816 */ /* 0x000fc4000000004b */
[----:B------:R-:W-:Y:S01]  /*25d40*/  PRMT R73, RZ, 0x7610, R73 ;  /* 0x00007610ff497816 */ /* 0x000fe20000000049 */
[----:B------:R-:W2:Y:S01]  /*25d50*/  LDL.LU R14, [R1+0x72c] ;  /* 0x00072c00010e7983 */ /* 0x000ea20000300800 */
        /* <DEDUP_REMOVED lines=17> */
[----:B------:R-:W-:Y:S01]  /*25e70*/  SEL R19, R11, R19, !P3 ;  /* 0x000000130b137207 */ /* 0x000fe20005800000 */
[----:B------:R-:W-:Y:S01]  /*25e80*/  IMAD R93, R93, UR65, RZ ;  /* 0x000000415d5d7c24 */ /* 0x000fe2000f8e02ff */
[----:B0-----:R-:W-:Y:S01]  /*25e90*/  SEL R10, R11, R8, !P3 ;  /* 0x000000080b0a7207 */ /* 0x001fe20005800000 */
[----:B------:R-:W-:Y:S01]  /*25ea0*/  IMAD R8, R9, UR68, RZ ;  /* 0x0000004409087c24 */ /* 0x000fe2000f8e02ff */
[----:B------:R-:W-:Y:S01]  /*25eb0*/  PRMT R51, RZ, 0x7610, R51 ;  /* 0x00007610ff337816 */ /* 0x000fe20000000033 */
[----:B------:R-:W2:Y:S01]  /*25ec0*/  LDL.LU R9, [R1+0x754] ;  /* 0x0007540001097983 */ /* 0x000ea20000300800 */
[----:B------:R-:W-:Y:S01]  /*25ed0*/  IMAD R85, R85, UR65, RZ ;  /* 0x0000004155557c24 */ /* 0x000fe2000f8e02ff */
[----:B------:R-:W0:Y:S01]  /*25ee0*/  LDCU UR67, c[0x0][0x3b0] ;  /* 0x00007600ff4377ac */ /* 0x000e220008000800 */
[----:B------:R-:W-:Y:S02]  /*25ef0*/  IMAD R10, R10, UR69, RZ ;  /* 0x000000450a0a7c24 */ /* 0x000fe4000f8e02ff */
[----:B------:R-:W-:Y:S01]  /*25f00*/  IMAD R74, R74, UR65, RZ ;  /* 0x000000414a4a7c24 */ /* 0x000fe2000f8e02ff */
[----:B------:R-:W-:Y:S01]  /*25f10*/  PRMT R50, RZ, 0x7610, R50 ;  /* 0x00007610ff327816 */ /* 0x000fe20000000032 */
[----:B------:R-:W-:Y:S01]  /*25f20*/  IMAD R68, R68, UR65, RZ ;  /* 0x0000004144447c24 */ /* 0x000fe2000f8e02ff */
[----:B------:R-:W-:Y:S01]  /*25f30*/  PRMT R49, RZ, 0x7610, R49 ;  /* 0x00007610ff317816 */ /* 0x000fe20000000031 */
[----:B------:R-:W-:Y:S01]  /*25f40*/  IMAD R0, R19, UR65, RZ ;  /* 0x0000004113007c24 */ /* 0x000fe2000f8e02ff */
[----:B------:R-:W0:Y:S01]  /*25f50*/  LDCU UR65, c[0x0][0x3b0] ;  /* 0x00007600ff4177ac */ /* 0x000e220008000800 */
[----:B------:R-:W0:Y:S01]  /*25f60*/  LDCU UR68, c[0x0][0x3b0] ;  /* 0x00007600ff4477ac */ /* 0x000e220008000800 */
[----:B------:R-:W0:Y:S01]  /*25f70*/  LDCU UR69, c[0x0][0x3b0] ;  /* 0x00007600ff4577ac */ /* 0x000e220008000800 */
[----:B---3--:R3:W-:Y:S04]  /*25f80*/  STL [R1], R4 ;  /* 0x0000000401007387 */ /* 0x0087e80000100800 */
[----:B---3--:R-:W3:Y:S04]  /*25f90*/  LDL.LU R4, [R1+0x1d9c] ;  /* 0x001d9c0001047983 */ /* 0x008ee80000300800 */
[----:B------:R-:W2:Y:S04]  /*25fa0*/  LDL R12, [R1+0x1200] ;  /* 0x00120000010c7983 */ /* 0x000ea80000100800 */
[----:B------:R-:W2:Y:S02]  /*25fb0*/  LDL R13, [R1+0x1204] ;  /* 0x00120400010d7983 */ /* 0x000ea40000100800 */
[----:B--2---:R-:W-:-:S04]  /*25fc0*/  @P2 LOP3.LUT R13, R13, R12, RZ, 0x3c, !PT ;  /* 0x0000000c0d0d2212 */ /* 0x004fc800078e3cff */
[----:B------:R-:W-:-:S04]  /*25fd0*/  @P2 LOP3.LUT R12, R13, R12, RZ, 0x3c, !PT ;  /* 0x0000000c0d0c2212 */ /* 0x000fc800078e3cff */
[----:B------:R-:W-:-:S05]  /*25fe0*/  @P2 LOP3.LUT R13, R13, R12, RZ, 0x3c, !PT ;  /* 0x0000000c0d0d2212 */ /* 0x000fca00078e3cff */
[----:B------:R-:W2:Y:S01]  /*25ff0*/  @P2 LDG.E.U16 R92, desc[UR16][R12.64] ;  /* 0x000000100c5c2981 */ /* 0x000ea2000c1e1500 */
[----:B------:R-:W-:-:S03]  /*26000*/  SEL R9, R11, R9, !P3 ;  /* 0x000000090b097207 */ /* 0x000fc60005800000 */
[----:B------:R0:W-:Y:S02]  /*26010*/  STL [R1+0x198], R10 ;  /* 0x0001980a01007387 */ /* 0x0001e40000100800 */
[----:B0-----:R-:W-:Y:S01]  /*26020*/  SEL R10, R11, R7, !P3 ;  /* 0x000000070b0a7207 */ /* 0x001fe20005800000 */
[----:B------:R-:W-:Y:S01]  /*26030*/  IMAD R7, R9, UR70, RZ ;  /* 0x0000004609077c24 */ /* 0x000fe2000f8e02ff */
[----:B------:R-:W0:Y:S01]  /*26040*/  LDCU UR70, c[0x0][0x3b0] ;  /* 0x00007600ff4677ac */ /* 0x000e220008000800 */
[----:B------:R-:W3:Y:S04]  /*26050*/  LDL.LU R9, [R1+0x740] ;  /* 0x0007400001097983 */ /* 0x000ee80000300800 */
[----:B------:R-:W4:Y:S04]  /*26060*/  LDL R12, [R1+0x1218] ;  /* 0x00121800010c7983 */ /* 0x000f280000100800 */
[----:B------:R-:W4:Y:S04]  /*26070*/  LDL R13, [R1+0x121c] ;  /* 0x00121c00010d7983 */ /* 0x000f280000100800 */
[----:B--2---:R2:W-:Y:S04]  /*26080*/  STL [R1+0x1c58], R92 ;  /* 0x001c585c01007387 */ /* 0x0045e80000100800 */
[----:B--2---:R-:W2:Y:S01]  /*26090*/  LDL.LU R92, [R1+0x744] ;  /* 0x00074400015c7983 */ /* 0x004ea20000300800 */
[----:B------:R-:W-:Y:S01]  /*260a0*/  IMAD R10, R10, UR71, RZ ;  /* 0x000000470a0a7c24 */ /* 0x000fe2000f8e02ff */
[----:B------:R-:W0:Y:S01]  /*260b0*/  LDCU UR71, c[0x0][0x3b0] ;  /* 0x00007600ff4777ac */ /* 0x000e220008000800 */
[----:B---3--:R-:W-:-:S03]  /*260c0*/  SEL R9, R11, R9, !P3 ;  /* 0x000000090b097207 */ /* 0x008fc60005800000 */
[----:B------:R2:W-:Y:S01]  /*260d0*/  STL [R1+0x1a0], R10 ;  /* 0x0001a00a01007387 */ /* 0x0005e20000100800 */
[----:B----4-:R-:W-:-:S04]  /*260e0*/  @P2 LOP3.LUT R13, R13, R12, RZ, 0x3c, !PT ;  /* 0x0000000c0d0d2212 */ /* 0x010fc800078e3cff */
[----:B------:R-:W-:-:S04]  /*260f0*/  @P2 LOP3.LUT R12, R13, R12, RZ, 0x3c, !PT ;  /* 0x0000000c0d0c2212 */ /* 0x000fc800078e3cff */
[----:B------:R-:W-:-:S05]  /*26100*/  @P2 LOP3.LUT R13, R13, R12, RZ, 0x3c, !PT ;  /* 0x0000000c0d0d2212 */ /* 0x000fca00078e3cff */
[----:B------:R-:W3:Y:S01]  /*26110*/  @P2 LDG.E.U16 R91, desc[UR16][R12.64] ;  /* 0x000000100c5b2981 */ /* 0x000ee2000c1e1500 */
[----:B--2---:R-:W-:Y:S01]  /*26120*/  SEL R10, R11, R92, !P3 ;  /* 0x0000005c0b0a7207 */ /* 0x004fe20005800000 */
[----:B------:R-:W-:Y:S01]  /*26130*/  IMAD R92, R9, UR72, RZ ;  /* 0x00000048095c7c24 */ /* 0x000fe2000f8e02ff */
[----:B------:R-:W-:Y:S01]  /*26140*/  PRMT R48, RZ, 0x7610, R48 ;  /* 0x00007610ff307816 */ /* 0x000fe20000000030 */
[----:B------:R-:W2:Y:S01]  /*26150*/  LDL.LU R9, [R1+0x728] ;  /* 0x0007280001097983 */ /* 0x000ea20000300800 */
[----:B------:R-:W4:Y:S03]  /*26160*/  LDCU UR72, c[0x0][0x3b0] ;  /* 0x00007600ff4877ac */ /* 0x000f260008000800 */
[----:B------:R0:W-:Y:S04]  /*26170*/  STL [R1+0x1bc], R92 ;  /* 0x0001bc5c01007387 */ /* 0x0001e80000100800 */
[----:B0-----:R-:W4:Y:S04]  /*26180*/  LDL.LU R92, [R1+0x718] ;  /* 0x00071800015c7983 */ /* 0x001f280000300800 */
[----:B------:R-:W4:Y:S04]  /*26190*/  LDL R12, [R1+0x122c] ;  /* 0x00122c00010c7983 */ /* 0x000f280000100800 */
[----:B------:R-:W4:Y:S04]  /*261a0*/  LDL R13, [R1+0x1230] ;  /* 0x00123000010d7983 */ /* 0x000f280000100800 */
[----:B---3--:R0:W-:Y:S02]  /*261b0*/  STL [R1+0x1c5c], R91 ;  /* 0x001c5c5b01007387 */ /* 0x0081e40000100800 */
[----:B0-----:R-:W-:Y:S01]  /*261c0*/  IMAD R91, R10, UR73, RZ ;  /* 0x000000490a5b7c24 */ /* 0x001fe2000f8e02ff */
[C---:B------:R-:W-:Y:S01]  /*261d0*/  SEL R10, R11.reuse, R14, !P3 ;  /* 0x0000000e0b0a7207 */ /* 0x040fe20005800000 */
[----:B------:R-:W0:Y:S01]  /*261e0*/  LDCU UR73, c[0x0][0x3b0] ;  /* 0x00007600ff4977ac */ /* 0x000e220008000800 */
[----:B--2---:R-:W-:-:S05]  /*261f0*/  SEL R9, R11, R9, !P3 ;  /* 0x000000090b097207 */ /* 0x004fca0005800000 */
[----:B------:R-:W-:Y:S01]  /*26200*/  IMAD R14, R9, UR74, RZ ;  /* 0x0000004a090e7c24 */ /* 0x000fe2000f8e02ff */
[----:B------:R-:W-:Y:S01]  /*26210*/  PRMT R47, RZ, 0x7610, R47 ;  /* 0x00007610ff2f7816 */ /* 0x000fe2000000002f */
[----:B------:R-:W2:Y:S01]  /*26220*/  LDL.LU R9, [R1+0x720] ;  /* 0x0007200001097983 */ /* 0x000ea20000300800 */
[-C--:B----4-:R-:W-:Y:S01]  /*26230*/  @P2 LOP3.LUT R13, R13, R12.reuse, RZ, 0x3c, !PT ;  /* 0x0000000c0d0d2212 */ /* 0x090fe200078e3cff */
[----:B------:R-:W-:Y:S02]  /*26240*/  IMAD R10, R10, UR75, RZ ;  /* 0x0000004b0a0a7c24 */ /* 0x000fe4000f8e02ff */
[----:B------:R3:W-:Y:S01]  /*26250*/  STL [R1+0x1c8], R14 ;  /* 0x0001c80e01007387 */ /* 0x0007e20000100800 */
[----:B------:R-:W-:Y:S01]  /*26260*/  PRMT R46, RZ, 0x7610, R46 ;  /* 0x00007610ff2e7816 */ /* 0x000fe2000000002e */
[----:B------:R-:W4:Y:S01]  /*26270*/  LDCU UR74, c[0x0][0x3b0] ;  /* 0x00007600ff4a77ac */ /* 0x000f220008000800 */
[C---:B------:R-:W-:Y:S01]  /*26280*/  @P2 LOP3.LUT R12, R13.reuse, R12, RZ, 0x3c, !PT ;  /* 0x0000000c0d0c2212 */ /* 0x040fe200078e3cff */
[----:B------:R-:W0:Y:S03]  /*26290*/  LDCU UR75, c[0x0][0x3b0] ;  /* 0x00007600ff4b77ac */ /* 0x000e260008000800 */
[----:B------:R-:W-:Y:S01]  /*262a0*/  @P2 LOP3.LUT R13, R13, R12, RZ, 0x3c, !PT ;  /* 0x0000000c0d0d2212 */ /* 0x000fe200078e3cff */
[----:B---3--:R-:W3:Y:S04]  /*262b0*/  LDL.LU R14, [R1+0x708] ;  /* 0x00070800010e7983 */ /* 0x008ee80000300800 */
[----:B------:R-:W3:Y:S04]  /*262c0*/  @P2 LDG.E.U16 R89, desc[UR16][R12.64] ;  /* 0x000000100c592981 */ /* 0x000ee8000c1e1500 */
[----:B------:R-:W4:Y:S04]  /*262d0*/  LDL R12, [R1+0x123c] ;  /* 0x00123c00010c7983 */ /* 0x000f280000100800 */
[----:B------:R-:W4:Y:S01]  /*262e0*/  LDL R13, [R1+0x1240] ;  /* 0x00124000010d7983 */ /* 0x000f220000100800 */
[----:B--2---:R-:W-:-:S05]  /*262f0*/  SEL R9, R11, R9, !P3 ;  /* 0x000000090b097207 */ /* 0x004fca0005800000 */
[----:B------:R-:W-:Y:S01]  /*26300*/  IMAD R9, R9, UR7, RZ ;  /* 0x0000000709097c24 */ /* 0x000fe2000f8e02ff */
[----:B------:R-:W2:Y:S01]  /*26310*/  LDCU UR7, c[0x0][0x3b0] ;  /* 0x00007600ff0777ac */ /* 0x000ea20008000800 */
[----:B---3--:R3:W-:Y:S04]  /*26320*/  STL [R1+0x1c60], R89 ;  /* 0x001c605901007387 */ /* 0x0087e80000100800 */
[----:B---3--:R-:W3:Y:S01]  /*26330*/  LDL.LU R89, [R1+0x71c] ;  /* 0x00071c0001597983 */ /* 0x008ee20000300800 */
[----:B----4-:R-:W-:-:S04]  /*26340*/  @P2 LOP3.LUT R13, R13, R12, RZ, 0x3c, !PT ;  /* 0x0000000c0d0d2212 */ /* 0x010fc800078e3cff */
[C---:B------:R-:W-:Y:S01]  /*26350*/  @P2 LOP3.LUT R12, R13.reuse, R12, RZ, 0x3c, !PT ;  /* 0x0000000c0d0c2212 */ /* 0x040fe200078e3cff */
[----:B------:R4:W-:Y:S03]  /*26360*/  STL [R1+0x1b8], R10 ;  /* 0x0001b80a01007387 */ /* 0x0009e60000100800 */
[----:B------:R-:W-:-:S05]  /*26370*/  @P2 LOP3.LUT R13, R13, R12, RZ, 0x3c, !PT ;  /* 0x0000000c0d0d2212 */ /* 0x000fca00078e3cff */
[----:B------:R0:W2:Y:S04]  /*26380*/  @P2 LDG.E.U16 R87, desc[UR16][R12.64] ;  /* 0x000000100c572981 */ /* 0x0000a8000c1e1500 */
[----:B----4-:R-:W4:Y:S04]  /*26390*/  LDL.LU R10, [R1+0x724] ;  /* 0x00072400010a7983 */ /* 0x010f280000300800 */
[----:B------:R3:W-:Y:S04]  /*263a0*/  STL [R1+0x1d8], R9 ;  /* 0x0001d80901007387 */ /* 0x0007e80000100800 */
[----:B------:R-:W0:Y:S04]  /*263b0*/  LDL R12, [R1+0x124c] ;  /* 0x00124c00010c7983 */ /* 0x000e280000100800 */
[----:B------:R-:W0:Y:S02]  /*263c0*/  LDL R13, [R1+0x1250] ;  /* 0x00125000010d7983 */ /* 0x000e240000100800 */
[----:B0-----:R-:W-:-:S04]  /*263d0*/  @P2 LOP3.LUT R13, R13, R12, RZ, 0x3c, !PT ;  /* 0x0000000c0d0d2212 */ /* 0x001fc800078e3cff */
[----:B------:R-:W-:-:S04]  /*263e0*/  @P2 LOP3.LUT R12, R13, R12, RZ, 0x3c, !PT ;  /* 0x0000000c0d0c2212 */ /* 0x000fc800078e3cff */
[----:B------:R-:W-:-:S05]  /*263f0*/  @P2 LOP3.LUT R13, R13, R12, RZ, 0x3c, !PT ;  /* 0x0000000c0d0d2212 */ /* 0x000fca00078e3cff */
[----:B------:R-:W2:Y:S01]  /*26400*/  @P2 LDG.E.U16 R86, desc[UR16][R12.64] ;  /* 0x000000100c562981 */ /* 0x000ea2000c1e1500 */
[C---:B----4-:R-:W-:Y:S02]  /*26410*/  SEL R10, R11.reuse, R10, !P3 ;  /* 0x0000000a0b0a7207 */ /* 0x050fe40005800000 */
[----:B---3--:R-:W-:Y:S01]  /*26420*/  SEL R9, R11, R89, !P3 ;  /* 0x000000590b097207 */ /* 0x008fe20005800000 */
[----:B--2---:R0:W-:Y:S02]  /*26430*/  STL [R1+0x1c64], R87 ;  /* 0x001c645701007387 */ /* 0x0041e40000100800 */
[----:B------:R-:W-:Y:S01]  /*26440*/  IMAD R10, R10, UR12, RZ ;  /* 0x0000000c0a0a7c24 */ /* 0x000fe2000f8e02ff */
[----:B------:R-:W2:Y:S01]  /*26450*/  LDCU UR12, c[0x0][0x3b0] ;  /* 0x00007600ff0c77ac */ /* 0x000ea20008000800 */
[----:B------:R-:W-:Y:S01]  /*26460*/  IMAD R9, R9, UR13, RZ ;  /* 0x0000000d09097c24 */ /* 0x000fe2000f8e02ff */
[----:B------:R-:W-:Y:S01]  /*26470*/  PRMT R45, RZ, 0x7610, R45 ;  /* 0x00007610ff2d7816 */ /* 0x000fe2000000002d */
[----:B------:R-:W3:Y:S01]  /*26480*/  LDCU UR13, c[0x0][0x3b0] ;  /* 0x00007600ff0d77ac */ /* 0x000ee20008000800 */
[----:B0-----:R-:W4:Y:S04]  /*26490*/  LDL.LU R87, [R1+0x6fc] ;  /* 0x0006fc0001577983 */ /* 0x001f280000300800 */
[----:B------:R-:W2:Y:S04]  /*264a0*/  LDL R89, [R1+0x1270] ;  /* 0x0012700001597983 */ /* 0x000ea80000100800 */
[----:B------:R0:W-:Y:S02]  /*264b0*/  STL [R1+0x1c4], R10 ;  /* 0x0001c40a01007387 */ /* 0x0001e40000100800 */
[----:B0-----:R-:W-:-:S02]  /*264c0*/  SEL R10, R11, R92, !P3 ;  /* 0x0000005c0b0a7207 */ /* 0x001fc40005800000 */
[----:B------:R-:W2:Y:S04]  /*264d0*/  LDL.LU R92, [R1+0x6f4] ;  /* 0x0006f400015c7983 */ /* 0x000ea80000300800 */
[----:B------:R-:W-:Y:S04]  /*264e0*/  STL [R1+0x1e8], R9 ;  /* 0x0001e80901007387 */ /* 0x000fe80000100800 */
[----:B------:R-:W2:Y:S04]  /*264f0*/  LDL R12, [R1+0x125c] ;  /* 0x00125c00010c7983 */ /* 0x000ea80000100800 */
[----:B------:R-:W2:Y:S04]  /*26500*/  LDL R13, [R1+0x1260] ;  /* 0x00126000010d7983 */ /* 0x000ea80000100800 */
[----:B------:R0:W-:Y:S04]  /*26510*/  STL [R1+0x1c68], R86 ;  /* 0x001c685601007387 */ /* 0x0001e80000100800 */
[----:B0-----:R-:W3:Y:S01]  /*26520*/  LDL.LU R86, [R1+0x6f8] ;  /* 0x0006f80001567983 */ /* 0x001ee20000300800 */
[----:B------:R-:W-:Y:S01]  /*26530*/  SEL R9, R11, R14, !P3 ;  /* 0x0000000e0b097207 */ /* 0x000fe20005800000 */
[----:B------:R-:W-:Y:S01]  /*26540*/  IMAD R10, R10, UR14, RZ ;  /* 0x0000000e0a0a7c24 */ /* 0x000fe2000f8e02ff */
[----:B------:R-:W0:Y:S01]  /*26550*/  LDCU UR14, c[0x0][0x3b0] ;  /* 0x00007600ff0e77ac */ /* 0x000e220008000800 */
[----:B------:R-:W4:Y:S02]  /*26560*/  LDL.LU R14, [R1+0x6ec] ;  /* 0x0006ec00010e7983 */ /* 0x000f240000300800 */
[----:B------:R-:W-:Y:S01]  /*26570*/  IMAD R9, R9, UR15, RZ ;  /* 0x0000000f09097c24 */ /* 0x000fe2000f8e02ff */
[----:B------:R-:W-:Y:S01]  /*26580*/  PRMT R44, RZ, 0x7610, R44 ;  /* 0x00007610ff2c7816 */ /* 0x000fe2000000002c */
[----:B------:R3:W-:Y:S01]  /*26590*/  STL [R1+0x1d0], R10 ;  /* 0x0001d00a01007387 */ /* 0x0007e20000100800 */
[----:B------:R-:W-:Y:S01]  /*265a0*/  PRMT R43, RZ, 0x7610, R43 ;  /* 0x00007610ff2b7816 */ /* 0x000fe2000000002b */
[----:B------:R-:W0:Y:S01]  /*265b0*/  LDCU UR15, c[0x0][0x3b0] ;  /* 0x00007600ff0f77ac */ /* 0x000e220008000800 */
[----:B--2---:R-:W-:-:S04]  /*265c0*/  @P2 LOP3.LUT R13, R13, R12, RZ, 0x3c, !PT ;  /* 0x0000000c0d0d2212 */ /* 0x004fc800078e3cff */
[----:B------:R-:W-:-:S04]  /*265d0*/  @P2 LOP3.LUT R12, R13, R12, RZ, 0x3c, !PT ;  /* 0x0000000c0d0c2212 */ /* 0x000fc800078e3cff */
[----:B------:R-:W-:-:S05]  /*265e0*/  @P2 LOP3.LUT R13, R13, R12, RZ, 0x3c, !PT ;  /* 0x0000000c0d0d2212 */ /* 0x000fca00078e3cff */
[----:B------:R-:W2:Y:S01]  /*265f0*/  @P2 LDG.E.U16 R84, desc[UR16][R12.64] ;  /* 0x000000100c542981 */ /* 0x000ea2000c1e1500 */
[----:B---3--:R-:W-:-:S03]  /*26600*/  SEL R10, R11, R86, !P3 ;  /* 0x000000560b0a7207 */ /* 0x008fc60005800000 */
[----:B------:R-:W3:Y:S04]  /*26610*/  LDL.LU R86, [R1+0x6dc] ;  /* 0x0006dc0001567983 */ /* 0x000ee80000300800 */
[----:B------:R4:W-:Y:S04]  /*26620*/  STL [R1+0x1f4], R9 ;  /* 0x0001f40901007387 */ /* 0x0009e80000100800 */
[----:B------:R-:W3:Y:S04]  /*26630*/  LDL.LU R12, [R1+0x704] ;  /* 0x00070400010c7983 */ /* 0x000ee80000300800 */
[----:B------:R-:W3:Y:S01]  /*26640*/  LDL R13, [R1+0x126c] ;  /* 0x00126c00010d7983 */ /* 0x000ee20000100800 */
[----:B------:R-:W-:Y:S01]  /*26650*/  IMAD R10, R10, UR18, RZ ;  /* 0x000000120a0a7c24 */ /* 0x000fe2000f8e02ff */
[----:B----4-:R-:W-:Y:S01]  /*26660*/  SEL R9, R11, R87, !P3 ;  /* 0x000000570b097207 */ /* 0x010fe20005800000 */
[----:B------:R-:W4:Y:S04]  /*26670*/  LDCU UR18, c[0x0][0x3b0] ;  /* 0x00007600ff1277ac */ /* 0x000f280008000800 */
[----:B------:R-:W-:Y:S01]  /*26680*/  IMAD R9, R9, UR19, RZ ;  /* 0x0000001309097c24 */ /* 0x000fe2000f8e02ff */
[----:B------:R-:W0:Y:S01]  /*26690*/  LDCU UR19, c[0x0][0x3b0] ;  /* 0x00007600ff1377ac */ /* 0x000e220008000800 */
[----:B--2---:R-:W-:Y:S04]  /*266a0*/  STL [R1+0x1c6c], R84 ;  /* 0x001c6c5401007387 */ /* 0x004fe80000100800 */
[----:B------:R-:W2:Y:S04]  /*266b0*/  LDL R87, [R1+0x1290] ;  /* 0x0012900001577983 */ /* 0x000ea80000100800 */
[----:B------:R3:W-:Y:S04]  /*266c0*/  STL [R1+0x1e0], R10 ;  /* 0x0001e00a01007387 */ /* 0x0007e80000100800 */
[----:B------:R0:W-:Y:S01]  /*266d0*/  STL [R1+0x200], R9 ;  /* 0x0002000901007387 */ /* 0x0001e20000100800 */
[----:B---3--:R-:W-:Y:S01]  /*266e0*/  SEL R10, R11, R12, !P3 ;  /* 0x0000000c0b0a7207 */ /* 0x008fe20005800000 */
[----:B------:R-:W-:-:S02]  /*266f0*/  @P2 IMAD.MOV.U32 R12, RZ, RZ, R89 ;  /* 0x000000ffff0c2224 */ /* 0x000fc400078e0059 */
[----:B------:R-:W3:Y:S04]  /*26700*/  LDL.LU R89, [R1+0x6c8] ;  /* 0x0006c80001597983 */ /* 0x000ee80000300800 */
[----:B------:R-:W2:Y:S04]  /*26710*/  @P2 LDG.E.U16 R83, desc[UR16][R12.64] ;  /* 0x000000100c532981 */ /* 0x000ea8000c1e1500 */
[----:B------:R-:W3:Y:S04]  /*26720*/  LDL R12, [R1+0x127c] ;  /* 0x00127c00010c7983 */ /* 0x000ee80000100800 */
[----:B------:R-:W3:Y:S01]  /*26730*/  LDL R13, [R1+0x1280] ;  /* 0x00128000010d7983 */ /* 0x000ee20000100800 */
[----:B0-----:R-:W-:Y:S01]  /*26740*/  SEL R9, R11, R92, !P3 ;  /* 0x0000005c0b097207 */ /* 0x001fe20005800000 */
[----:B------:R-:W-:Y:S01]  /*26750*/  IMAD R10, R10, UR20, RZ ;  /* 0x000000140a0a7c24 */ /* 0x000fe2000f8e02ff */
[----:B------:R-:W0:Y:S03]  /*26760*/  LDCU UR20, c[0x0][0x3b0] ;  /* 0x00007600ff1477ac */ /* 0x000e260008000800 */
[----:B------:R-:W-:Y:S01]  /*26770*/  IMAD R9, R9, UR21, RZ ;  /* 0x0000001509097c24 */ /* 0x000fe2000f8e02ff */
[----:B------:R-:W-:Y:S01]  /*26780*/  PRMT R42, RZ, 0x7610, R42 ;  /* 0x00007610ff2a7816 */ /* 0x000fe2000000002a */
[----:B------:R-:W0:Y:S01]  /*26790*/  LDCU UR21, c[0x0][0x3b0] ;  /* 0x00007600ff1577ac */ /* 0x000e220008000800 */
[----:B--2---:R2:W-:Y:S04]  /*267a0*/  STL [R1+0x1c70], R83 ;  /* 0x001c705301007387 */ /* 0x0045e80000100800 */
[----:B--2---:R-:W2:Y:S01]  /*267b0*/  LDL.LU R83, [R1+0x6c4] ;  /* 0x0006c40001537983 */ /* 0x004ea20000300800 */
[----:B---3--:R-:W-:-:S03]  /*267c0*/  @P2 LOP3.LUT R13, R13, R12, RZ, 0x3c, !PT ;  /* 0x0000000c0d0d2212 */ /* 0x008fc600078e3cff */
[----:B------:R-:W3:Y:S01]  /*267d0*/  LDL.LU R92, [R1+0x6d0] ;  /* 0x0006d000015c7983 */ /* 0x000ee20000300800 */
[----:B------:R-:W-:-:S03]  /*267e0*/  @P2 LOP3.LUT R12, R13, R12, RZ, 0x3c, !PT ;  /* 0x0000000c0d0c2212 */ /* 0x000fc600078e3cff */
[----:B------:R-:W2:Y:S01]  /*267f0*/  LDL R84, [R1+0x12a0] ;  /* 0x0012a00001547983 */ /* 0x000ea20000100800 */
[----:B------:R-:W-:-:S03]  /*26800*/  @P2 LOP3.LUT R13, R13, R12, RZ, 0x3c, !PT ;  /* 0x0000000c0d0d2212 */ /* 0x000fc600078e3cff */
[----:B------:R0:W-:Y:S04]  /*26810*/  STL [R1+0x1ec], R10 ;  /* 0x0001ec0a01007387 */ /* 0x0001e80000100800 */
[----:B------:R1:W2:Y:S01]  /*26820*/  @P2 LDG.E.U16 R81, desc[UR16][R12.64] ;  /* 0x000000100c512981 */ /* 0x0002a2000c1e1500 */
[----:B0-----:R-:W-:-:S03]  /*26830*/  SEL R10, R11, R14, !P3 ;  /* 0x0000000e0b0a7207 */ /* 0x001fc60005800000 */
[----:B------:R-:W3:Y:S04]  /*26840*/  LDL.LU R14, [R1+0x6d4] ;  /* 0x0006d400010e7983 */ /* 0x000ee80000300800 */
[----:B------:R0:W-:Y:S04]  /*26850*/  STL [R1+0x210], R9 ;  /* 0x0002100901007387 */ /* 0x0001e80000100800 */
[----:B------:R-:W3:Y:S01]  /*26860*/  LDL R13, [R1+0x128c] ;  /* 0x00128c00010d7983 */ /* 0x000ee20000100800 */
[----:B------:R-:W-:Y:S01]  /*26870*/  IMAD R10, R10, UR22, RZ ;  /* 0x000000160a0a7c24 */ /* 0x000fe2000f8e02ff */
[----:B------:R-:W2:Y:S01]  /*26880*/  LDCU UR22, c[0x0][0x3b0] ;  /* 0x00007600ff1677ac */ /* 0x000ea20008000800 */
[----:B0-----:R-:W-:Y:S01]  /*26890*/  SEL R9, R11, R86, !P3 ;  /* 0x000000560b097207 */ /* 0x001fe20005800000 */
[----:B-1----:R-:W-:-:S04]  /*268a0*/  @P2 IMAD.MOV.U32 R12, RZ, RZ, R87 ;  /* 0x000000ffff0c2224 */ /* 0x002fc800078e0057 */
[----:B------:R-:W-:Y:S01]  /*268b0*/  IMAD R9, R9, UR23, RZ ;  /* 0x0000001709097c24 */ /* 0x000fe2000f8e02ff */
[----:B------:R-:W-:Y:S01]  /*268c0*/  PRMT R41, RZ, 0x7610, R41 ;  /* 0x00007610ff297816 */ /* 0x000fe20000000029 */
[----:B------:R-:W0:Y:S01]  /*268d0*/  LDCU UR23, c[0x0][0x3b0] ;  /* 0x00007600ff1777ac */ /* 0x000e220008000800 */
[----:B--2---:R1:W-:Y:S04]  /*268e0*/  STL [R1+0x1c74], R81 ;  /* 0x001c745101007387 */ /* 0x0043e80000100800 */
[----:B------:R-:W2:Y:S04]  /*268f0*/  LDL.LU R86, [R1+0x6c0] ;  /* 0x0006c00001567983 */ /* 0x000ea80000300800 */
[----:B------:R0:W-:Y:S04]  /*26900*/  STL [R1+0x1fc], R10 ;  /* 0x0001fc0a01007387 */ /* 0x0001e80000100800 */
[----:B-1----:R-:W2:Y:S04]  /*26910*/  LDL R81, [R1+0x12ac] ;  /* 0x0012ac0001517983 */ /* 0x002ea80000100800 */
[----:B---3--:R1:W3:Y:S01]  /*26920*/  @P2 LDG.E.U16 R80, desc[UR16][R12.64] ;  /* 0x000000100c502981 */ /* 0x0082e2000c1e1500 */
[----:B0-----:R-:W-:-:S03]  /*26930*/  SEL R10, R11, R83, !P3 ;  /* 0x000000530b0a7207 */ /* 0x001fc60005800000 */
[----:B------:R-:W2:Y:S04]  /*26940*/  LDL R83, [R1+0x12b0] ;  /* 0x0012b00001537983 */ /* 0x000ea80000100800 */
[----:B------:R0:W-:Y:S04]  /*26950*/  STL [R1+0x21c], R9 ;  /* 0x00021c0901007387 */ /* 0x0001e80000100800 */
[----:B------:R-:W2:Y:S04]  /*26960*/  LDL.LU R87, [R1+0x6bc] ;  /* 0x0006bc0001577983 */ /* 0x000ea80000300800 */
[----:B------:R-:W2:Y:S01]  /*26970*/  LDL R13, [R1+0x129c] ;  /* 0x00129c00010d7983 */ /* 0x000ea20000100800 */
[----:B-1----:R-:W-:Y:S01]  /*26980*/  @P2 IMAD.MOV.U32 R12, RZ, RZ, R84 ;  /* 0x000000ffff0c2224 */ /* 0x002fe200078e0054 */
[----:B0-----:R-:W-:Y:S01]  /*26990*/  SEL R9, R11, R89, !P3 ;  /* 0x000000590b097207 */ /* 0x001fe20005800000 */
[----:B------:R-:W-:Y:S01]  /*269a0*/  IMAD R10, R10, UR24, RZ ;  /* 0x000000180a0a7c24 */ /* 0x000fe2000f8e02ff */
[----:B------:R-:W-:Y:S01]  /*269b0*/  PRMT R40, RZ, 0x7610, R40 ;  /* 0x00007610ff287816 */ /* 0x000fe20000000028 */
[----:B------:R-:W0:Y:S02]  /*269c0*/  LDCU UR24, c[0x0][0x3b0] ;  /* 0x00007600ff1877ac */ /* 0x000e240008000800 */
[----:B------:R-:W-:Y:S01]  /*269d0*/  IMAD R9, R9, UR25, RZ ;  /* 0x0000001909097c24 */ /* 0x000fe2000f8e02ff */
[----:B------:R-:W1:Y:S01]  /*269e0*/  LDCU UR25, c[0x0][0x3b0] ;  /* 0x00007600ff1977ac */ /* 0x000e620008000800 */
[----:B--2---:R2:W4:Y:S04]  /*269f0*/  @P2 LDG.E.U16 R78, desc[UR16][R12.64] ;  /* 0x000000100c4e2981 */ /* 0x004528000c1e1500 */
[----:B---3--:R-:W-:Y:S04]  /*26a00*/  STL [R1+0x1c78], R80 ;  /* 0x001c785001007387 */ /* 0x008fe80000100800 */
[----:B------:R-:W3:Y:S04]  /*26a10*/  LDL.LU R89, [R1+0x6b4] ;  /* 0x0006b40001597983 */ /* 0x000ee80000300800 */
[----:B------:R0:W-:Y:S01]  /*26a20*/  STL [R1+0x208], R10 ;  /* 0x0002080a01007387 */ /* 0x0001e20000100800 */
[----:B--2---:R-:W-:Y:S01]  /*26a30*/  @P2 IMAD.MOV.U32 R12, RZ, RZ, R83 ;  /* 0x000000ffff0c2224 */ /* 0x004fe200078e0053 */
[----:B0-----:R-:W-:-:S02]  /*26a40*/  SEL R10, R11, R92, !P3 ;  /* 0x0000005c0b0a7207 */ /* 0x001fc40005800000 */
[----:B------:R-:W2:Y:S04]  /*26a50*/  LDL R92, [R1+0x12c0] ;  /* 0x0012c000015c7983 */ /* 0x000ea80000100800 */
[----:B------:R0:W-:Y:S01]  /*26a60*/  STL [R1+0x22c], R9 ;  /* 0x00022c0901007387 */ /* 0x0001e20000100800 */
[----:B------:R-:W-:Y:S01]  /*26a70*/  IMAD R10, R10, UR26, RZ ;  /* 0x0000001a0a0a7c24 */ /* 0x000fe2000f8e02ff */
[----:B------:R-:W1:Y:S01]  /*26a80*/  LDCU UR26, c[0x0][0x3b0] ;  /* 0x00007600ff1a77ac */ /* 0x000e620008000800 */
[----:B------:R-:W-:Y:S01]  /*26a90*/  @P2 IMAD.MOV.U32 R13, RZ, RZ, R81 ;  /* 0x000000ffff0d2224 */ /* 0x000fe200078e0051 */
[----:B------:R-:W3:Y:S04]  /*26aa0*/  LDL.LU R84, [R1+0x6b8] ;  /* 0x0006b80001547983 */ /* 0x000ee80000300800 */
[----:B------:R2:W3:Y:S01]  /*26ab0*/  @P2 LDG.E.U16 R76, desc[UR16][R12.64] ;  /* 0x000000100c4c2981 */ /* 0x0004e2000c1e1500 */
[----:B0-----:R-:W-:-:S05]  /*26ac0*/  SEL R9, R11, R14, !P3 ;  /* 0x0000000e0b097207 */ /* 0x001fca0005800000 */
[----:B------:R-:W-:Y:S01]  /*26ad0*/  IMAD R9, R9, UR27, RZ ;  /* 0x0000001b09097c24 */ /* 0x000fe2000f8e02ff */
[----:B------:R-:W-:Y:S01]  /*26ae0*/  PRMT R39, RZ, 0x7610, R39 ;  /* 0x00007610ff277816 */ /* 0x000fe20000000027 */
[----:B------:R-:W0:Y:S01]  /*26af0*/  LDCU UR27, c[0x0][0x3b0] ;  /* 0x00007600ff1b77ac */ /* 0x000e220008000800 */
[----:B----4-:R4:W-:Y:S04]  /*26b00*/  STL [R1+0x1c7c], R78 ;  /* 0x001c7c4e01007387 */ /* 0x0109e80000100800 */
[----:B------:R-:W3:Y:S04]  /*26b10*/  LDL.LU R14, [R1+0x6a8] ;  /* 0x0006a800010e7983 */ /* 0x000ee80000300800 */
[----:B------:R0:W-:Y:S04]  /*26b20*/  STL [R1+0x218], R10 ;  /* 0x0002180a01007387 */ /* 0x0001e80000100800 */
[----:B----4-:R-:W4:Y:S04]  /*26b30*/  LDL R78, [R1+0x12cc] ;  /* 0x0012cc00014e7983 */ /* 0x010f280000100800 */
[----:B------:R-:W4:Y:S01]  /*26b40*/  LDL R80, [R1+0x12d0] ;  /* 0x0012d00001507983 */ /* 0x000f220000100800 */
[----:B0-----:R-:W-:-:S03]  /*26b50*/  SEL R10, R11, R86, !P3 ;  /* 0x000000560b0a7207 */ /* 0x001fc60005800000 */
[----:B------:R-:W4:Y:S04]  /*26b60*/  LDL.LU R86, [R1+0x6ac] ;  /* 0x0006ac0001567983 */ /* 0x000f280000300800 */
[----:B------:R0:W-:Y:S04]  /*26b70*/  STL [R1+0x238], R9 ;  /* 0x0002380901007387 */ /* 0x0001e80000100800 */
[----:B------:R-:W4:Y:S01]  /*26b80*/  LDL R13, [R1+0x12bc] ;  /* 0x0012bc00010d7983 */ /* 0x000f220000100800 */
[----:B--2---:R-:W-:Y:S01]  /*26b90*/  @P2 IMAD.MOV.U32 R12, RZ, RZ, R92 ;  /* 0x000000ffff0c2224 */ /* 0x004fe200078e005c */
[----:B0-----:R-:W-:-:S02]  /*26ba0*/  SEL R9, R11, R87, !P3 ;  /* 0x000000570b097207 */ /* 0x001fc40005800000 */
[----:B---3--:R-:W-:Y:S04]  /*26bb0*/  STL [R1+0x1c80], R76 ;  /* 0x001c804c01007387 */ /* 0x008fe80000100800 */
[----:B------:R-:W2:Y:S04]  /*26bc0*/  LDL.LU R81, [R1+0x6b0] ;  /* 0x0006b00001517983 */ /* 0x000ea80000300800 */
[----:B------:R-:W3:Y:S04]  /*26bd0*/  LDL R83, [R1+0x12dc] ;  /* 0x0012dc0001537983 */ /* 0x000ee80000100800 */
[----:B------:R-:W2:Y:S04]  /*26be0*/  LDL R87, [R1+0x12e0] ;  /* 0x0012e00001577983 */ /* 0x000ea80000100800 */
[----:B----4-:R0:W4:Y:S01]  /*26bf0*/  @P2 LDG.E.U16 R75, desc[UR16][R12.64] ;  /* 0x000000100c4b2981 */ /* 0x010122000c1e1500 */
[----:B------:R-:W-:Y:S01]  /*26c00*/  IMAD R10, R10, UR28, RZ ;  /* 0x0000001c0a0a7c24 */ /* 0x000fe2000f8e02ff */
[----:B------:R-:W1:Y:S01]  /*26c10*/  LDCU UR28, c[0x0][0x3b0] ;  /* 0x00007600ff1c77ac */ /* 0x000e620008000800 */
[----:B------:R-:W-:-:S03]  /*26c20*/  IMAD R9, R9, UR29, RZ ;  /* 0x0000001d09097c24 */ /* 0x000fc6000f8e02ff */
[----:B------:R3:W-:Y:S01]  /*26c30*/  STL [R1+0x224], R10 ;  /* 0x0002240a01007387 */ /* 0x0007e20000100800 */
[----:B------:R-:W-:Y:S01]  /*26c40*/  PRMT R38, RZ, 0x7610, R38 ;  /* 0x00007610ff267816 */ /* 0x000fe20000000026 */
[----:B------:R-:W1:Y:S01]  /*26c50*/  LDCU UR29, c[0x0][0x3b0] ;  /* 0x00007600ff1d77ac */ /* 0x000e620008000800 */
[----:B0-----:R-:W-:Y:S02]  /*26c60*/  @P2 IMAD.MOV.U32 R12, RZ, RZ, R80 ;  /* 0x000000ffff0c2224 */ /* 0x001fe400078e0050 */
[----:B------:R-:W-:Y:S01]  /*26c70*/  @P2 IMAD.MOV.U32 R13, RZ, RZ, R78 ;  /* 0x000000ffff0d2224 */ /* 0x000fe200078e004e */
[----:B---3--:R-:W-:-:S04]  /*26c80*/  SEL R10, R11, R89, !P3 ;  /* 0x000000590b0a7207 */ /* 0x008fc80005800000 */
[----:B------:R2:W3:Y:S04]  /*26c90*/  @P2 LDG.E.U16 R73, desc[UR16][R12.64] ;  /* 0x000000100c492981 */ /* 0x0004e8000c1e1500 */
[----:B------:R-:W3:Y:S04]  /*26ca0*/  LDL.LU R89, [R1+0x6a0] ;  /* 0x0006a00001597983 */ /* 0x000ee80000300800 */
[----:B------:R0:W-:Y:S04]  /*26cb0*/  STL [R1+0x244], R9 ;  /* 0x0002440901007387 */ /* 0x0001e80000100800 */
[----:B------:R-:W3:Y:S01]  /*26cc0*/  LDL.LU R92, [R1+0x6a4] ;  /* 0x0006a400015c7983 */ /* 0x000ee20000300800 */
[----:B0-----:R-:W-:-:S03]  /*26cd0*/  SEL R9, R11, R84, !P3 ;  /* 0x000000540b097207 */ /* 0x001fc60005800000 */
[----:B----4-:R-:W-:Y:S04]  /*26ce0*/  STL [R1+0x1c84], R75 ;  /* 0x001c844b01007387 */ /* 0x010fe80000100800 */
[----:B------:R-:W4:Y:S01]  /*26cf0*/  LDL R84, [R1+0x12ec] ;  /* 0x0012ec0001547983 */ /* 0x000f220000100800 */
[----:B--2---:R-:W-:Y:S02]  /*26d00*/  @P2 IMAD.MOV.U32 R12, RZ, RZ, R87 ;  /* 0x000000ffff0c2224 */ /* 0x004fe400078e0057 */
[----:B------:R-:W-:Y:S02]  /*26d10*/  @P2 IMAD.MOV.U32 R13, RZ, RZ, R83 ;  /* 0x000000ffff0d2224 */ /* 0x000fe400078e0053 */
[----:B------:R-:W-:Y:S01]  /*26d20*/  IMAD R10, R10, UR30, RZ ;  /* 0x0000001e0a0a7c24 */ /* 0x000fe2000f8e02ff */
[----:B------:R-:W-:Y:S01]  /*26d30*/  PRMT R37, RZ, 0x7610, R37 ;  /* 0x00007610ff257816 */ /* 0x000fe20000000025 */
[----:B------:R-:W-:Y:S01]  /*26d40*/  IMAD R9, R9, UR31, RZ ;  /* 0x0000001f09097c24 */ /* 0x000fe2000f8e02ff */
[----:B------:R0:W2:Y:S01]  /*26d50*/  @P2 LDG.E.U16 R72, desc[UR16][R12.64] ;  /* 0x000000100c482981 */ /* 0x0000a2000c1e1500 */
[----:B------:R-:W0:Y:S03]  /*26d60*/  LDCU UR30, c[0x0][0x3b0] ;  /* 0x00007600ff1e77ac */ /* 0x000e260008000800 */
[----:B------:R1:W-:Y:S01]  /*26d70*/  STL [R1+0x234], R10 ;  /* 0x0002340a01007387 */ /* 0x0003e20000100800 */
[----:B------:R-:W2:Y:S01]  /*26d80*/  LDCU UR31, c[0x0][0x3b0] ;  /* 0x00007600ff1f77ac */ /* 0x000ea20008000800 */
[----:B-1----:R-:W-:-:S02]  /*26d90*/  SEL R10, R11, R14, !P3 ;  /* 0x0000000e0b0a7207 */ /* 0x002fc40005800000 */
[----:B------:R-:W2:Y:S03]  /*26da0*/  LDL.LU R14, [R1+0x698] ;  /* 0x00069800010e7983 */ /* 0x000ea60000300800 */
[----:B------:R-:W-:Y:S01]  /*26db0*/  IMAD R10, R10, UR32, RZ ;  /* 0x000000200a0a7c24 */ /* 0x000fe2000f8e02ff */
[----:B------:R1:W-:Y:S01]  /*26dc0*/  STL [R1+0x250], R9 ;  /* 0x0002500901007387 */ /* 0x0003e20000100800 */
[----:B0-----:R-:W-:Y:S01]  /*26dd0*/  @P2 IMAD.MOV.U32 R12, RZ, RZ, R4 ;  /* 0x000000ffff0c2224 */ /* 0x001fe200078e0004 */
[----:B------:R-:W0:Y:S02]  /*26de0*/  LDCU UR32, c[0x0][0x3b0] ;  /* 0x00007600ff2077ac */ /* 0x000e240008000800 */
[----:B---3--:R-:W-:Y:S01]  /*26df0*/  STL [R1+0x1c88], R73 ;  /* 0x001c884901007387 */ /* 0x008fe20000100800 */
[----:B-1----:R-:W-:-:S03]  /*26e00*/  SEL R9, R11, R86, !P3 ;  /* 0x000000560b097207 */ /* 0x002fc60005800000 */
[----:B------:R-:W3:Y:S04]  /*26e10*/  LDL.LU R86, [R1+0x694] ;  /* 0x0006940001567983 */ /* 0x000ee80000300800 */
[----:B------:R1:W-:Y:S02]  /*26e20*/  STL [R1+0x240], R10 ;  /* 0x0002400a01007387 */ /* 0x0003e40000100800 */
[----:B-1----:R-:W-:Y:S02]  /*26e30*/  SEL R10, R11, R81, !P3 ;  /* 0x000000510b0a7207 */ /* 0x002fe40005800000 */
[----:B------:R-:W3:Y:S01]  /*26e40*/  LDL R81, [R1+0x12fc] ;  /* 0x0012fc0001517983 */ /* 0x000ee20000100800 */
[----:B----4-:R-:W-:-:S05]  /*26e50*/  @P2 IMAD.MOV.U32 R13, RZ, RZ, R84 ;  /* 0x000000ffff0d2224 */ /* 0x010fca00078e0054 */
[----:B------:R1:W4:Y:S01]  /*26e60*/  @P2 LDG.E.U16 R70, desc[UR16][R12.64] ;  /* 0x000000100c462981 */ /* 0x000322000c1e1500 */
[----:B------:R-:W-:Y:S01]  /*26e70*/  IMAD R9, R9, UR33, RZ ;  /* 0x0000002109097c24 */ /* 0x000fe2000f8e02ff */
[----:B------:R-:W-:Y:S01]  /*26e80*/  PRMT R36, RZ, 0x7610, R36 ;  /* 0x00007610ff247816 */ /* 0x000fe20000000024 */
[----:B------:R-:W-:Y:S01]  /*26e90*/  IMAD R10, R10, UR34, RZ ;  /* 0x000000220a0a7c24 */ /* 0x000fe2000f8e02ff */
[----:B------:R-:W0:Y:S02]  /*26ea0*/  LDCU UR33, c[0x0][0x3b0] ;  /* 0x00007600ff2177ac */ /* 0x000e240008000800 */
[----:B------:R1:W-:Y:S01]  /*26eb0*/  STL [R1+0x260], R9 ;  /* 0x0002600901007387 */ /* 0x0003e20000100800 */
[----:B------:R-:W-:Y:S01]  /*26ec0*/  PRMT R35, RZ, 0x7610, R35 ;  /* 0x00007610ff237816 */ /* 0x000fe20000000023 */
[----:B------:R-:W0:Y:S02]  /*26ed0*/  LDCU UR34, c[0x0][0x3b0] ;  /* 0x00007600ff2277ac */ /* 0x000e240008000800 */
[----:B------:R-:W4:Y:S04]  /*26ee0*/  LDL.LU R83, [R1+0x690] ;  /* 0x0006900001537983 */ /* 0x000f280000300800 */
[----:B--2---:R-:W-:Y:S01]  /*26ef0*/  STL [R1+0x1c8c], R72 ;  /* 0x001c8c4801007387 */ /* 0x004fe20000100800 */
[----:B-1----:R-:W-:-:S03]  /*26f00*/  SEL R9, R11, R89, !P3 ;  /* 0x000000590b097207 */ /* 0x002fc60005800000 */
[----:B------:R-:W2:Y:S04]  /*26f10*/  LDL.LU R87, [R1+0x68c] ;  /* 0x00068c0001577983 */ /* 0x000ea80000300800 */
[----:B------:R1:W-:Y:S04]  /*26f20*/  STL [R1+0x24c], R10 ;  /* 0x00024c0a01007387 */ /* 0x0003e80000100800 */
[----:B------:R-:W2:Y:S01]  /*26f30*/  LDL R89, [R1+0x130c] ;  /* 0x00130c0001597983 */ /* 0x000ea20000100800 */
[----:B-1----:R-:W-:-:S03]  /*26f40*/  SEL R10, R11, R92, !P3 ;  /* 0x0000005c0b0a7207 */ /* 0x002fc60005800000 */
[----:B------:R-:W2:Y:S01]  /*26f50*/  LDL R92, [R1+0x1310] ;  /* 0x00131000015c7983 */ /* 0x000ea20000100800 */
[----:B------:R-:W-:Y:S01]  /*26f60*/  IMAD R9, R9, UR11, RZ ;  /* 0x0000000b09097c24 */ /* 0x000fe2000f8e02ff */
[----:B------:R-:W-:Y:S01]  /*26f70*/  PRMT R34, RZ, 0x7610, R34 ;  /* 0x00007610ff227816 */ /* 0x000fe20000000022 */
[----:B------:R-:W-:Y:S01]  /*26f80*/  @P2 IMAD.MOV.U32 R12, RZ, RZ, R2 ;  /* 0x000000ffff0c2224 */ /* 0x000fe200078e0002 */
[----:B------:R-:W1:Y:S01]  /*26f90*/  LDCU UR11, c[0x0][0x3b0] ;  /* 0x00007600ff0b77ac */ /* 0x000e620008000800 */
[----:B------:R-:W-:Y:S01]  /*26fa0*/  IMAD R10, R10, UR35, RZ ;  /* 0x000000230a0a7c24 */ /* 0x000fe2000f8e02ff */
[----:B------:R0:W-:Y:S01]  /*26fb0*/  STL [R1+0x26c], R9 ;  /* 0x00026c0901007387 */ /* 0x0001e20000100800 */
[----:B------:R-:W1:Y:S03]  /*26fc0*/  LDCU UR35, c[0x0][0x3b0] ;  /* 0x00007600ff2377ac */ /* 0x000e660008000800 */
[----:B------:R-:W2:Y:S01]  /*26fd0*/  LDL.LU R4, [R1+0x684] ;  /* 0x0006840001047983 */ /* 0x000ea20000300800 */
[----:B---3--:R-:W-:Y:S01]  /*26fe0*/  @P2 IMAD.MOV.U32 R13, RZ, RZ, R81 ;  /* 0x000000ffff0d2224 */ /* 0x008fe200078e0051 */
[----:B0-----:R-:W-:-:S04]  /*26ff0*/  SEL R9, R11, R14, !P3 ;  /* 0x0000000e0b097207 */ /* 0x001fc80005800000 */
[----:B------:R2:W3:Y:S04]  /*27000*/  @P2 LDG.E.U16 R69, desc[UR16][R12.64] ;  /* 0x000000100c452981 */ /* 0x0004e8000c1e1500 */
[----:B----4-:R-:W-:Y:S04]  /*27010*/  STL [R1+0x1c90], R70 ;  /* 0x001c904601007387 */ /* 0x010fe80000100800 */
[----:B------:R-:W4:Y:S04]  /*27020*/  LDL.LU R14, [R1+0x674] ;  /* 0x00067400010e7983 */ /* 0x000f280000300800 */
[----:B------:R0:W-:Y:S04]  /*27030*/  STL [R1+0x25c], R10 ;  /* 0x00025c0a01007387 */ /* 0x0001e80000100800 */
[----:B------:R-:W4:Y:S01]  /*27040*/  LDL R84, [R1+0x131c] ;  /* 0x00131c0001547983 */ /* 0x000f220000100800 */
[----:B0-----:R-:W-:-:S03]  /*27050*/  SEL R10, R11, R86, !P3 ;  /* 0x000000560b0a7207 */ /* 0x001fc60005800000 */
[----:B------:R-:W4:Y:S01]  /*27060*/  LDL R86, [R1+0x1320] ;  /* 0x0013200001567983 */ /* 0x000f220000100800 */
[----:B--2---:R-:W-:Y:S02]  /*27070*/  @P2 IMAD.MOV.U32 R13, RZ, RZ, R89 ;  /* 0x000000ffff0d2224 */ /* 0x004fe400078e0059 */
[----:B------:R-:W-:Y:S02]  /*27080*/  @P2 IMAD.MOV.U32 R12, RZ, RZ, R92 ;  /* 0x000000ffff0c2224 */ /* 0x000fe400078e005c */
[----:B------:R-:W-:Y:S01]  /*27090*/  IMAD R9, R9, UR36, RZ ;  /* 0x0000002409097c24 */ /* 0x000fe2000f8e02ff */
[----:B------:R-:W0:Y:S02]  /*270a0*/  LDCU UR36, c[0x0][0x3b0] ;  /* 0x00007600ff2477ac */ /* 0x000e240008000800 */
[----:B------:R4:W2:Y:S01]  /*270b0*/  @P2 LDG.E.U16 R67, desc[UR16][R12.64] ;  /* 0x000000100c432981 */ /* 0x0008a2000c1e1500 */
[----:B------:R-:W-:Y:S01]  /*270c0*/  IMAD R10, R10, UR37, RZ ;  /* 0x000000250a0a7c24 */ /* 0x000fe2000f8e02ff */
[----:B------:R-:W0:Y:S02]  /*270d0*/  LDCU UR37, c[0x0][0x3b0] ;  /* 0x00007600ff2577ac */ /* 0x000e240008000800 */
[----:B------:R-:W-:Y:S04]  /*270e0*/  STL [R1+0x27c], R9 ;  /* 0x00027c0901007387 */ /* 0x000fe80000100800 */
[----:B------:R-:W2:Y:S04]  /*270f0*/  LDL.LU R2, [R1+0x678] ;  /* 0x0006780001027983 */ /* 0x000ea80000300800 */
[----:B---3--:R-:W-:Y:S04]  /*27100*/  STL [R1+0x1c94], R69 ;  /* 0x001c944501007387 */ /* 0x008fe80000100800 */
[----:B------:R-:W3:Y:S04]  /*27110*/  LDL.LU R80, [R1+0x67c] ;  /* 0x00067c0001507983 */ /* 0x000ee80000300800 */
[----:B------:R0:W-:Y:S04]  /*27120*/  STL [R1+0x268], R10 ;  /* 0x0002680a01007387 */ /* 0x0001e80000100800 */
[----:B------:R-:W3:Y:S01]  /*27130*/  LDL R81, [R1+0x132c] ;  /* 0x00132c0001517983 */ /* 0x000ee20000100800 */
[----:B0-----:R-:W-:-:S03]  /*27140*/  SEL R10, R11, R87, !P3 ;  /* 0x000000570b0a7207 */ /* 0x001fc60005800000 */
[----:B------:R-:W3:Y:S01]  /*27150*/  LDL R87, [R1+0x1330] ;  /* 0x0013300001577983 */ /* 0x000ee20000100800 */
[----:B----4-:R-:W-:Y:S02]  /*27160*/  @P2 IMAD.MOV.U32 R13, RZ, RZ, R84 ;  /* 0x000000ffff0d2224 */ /* 0x010fe400078e0054 */
[----:B------:R-:W-:-:S05]  /*27170*/  @P2 IMAD.MOV.U32 R12, RZ, RZ, R86 ;  /* 0x000000ffff0c2224 */ /* 0x000fca00078e0056 */
[----:B------:R3:W4:Y:S01]  /*27180*/  @P2 LDG.E.U16 R66, desc[UR16][R12.64] ;  /* 0x000000100c422981 */ /* 0x000722000c1e1500 */
[----:B------:R-:W-:-:S05]  /*27190*/  SEL R9, R11, R83, !P3 ;  /* 0x000000530b097207 */ /* 0x000fca0005800000 */
[----:B------:R-:W-:Y:S01]  /*271a0*/  IMAD R9, R9, UR38, RZ ;  /* 0x0000002609097c24 */ /* 0x000fe2000f8e02ff */
[----:B------:R-:W-:Y:S01]  /*271b0*/  PRMT R33, RZ, 0x7610, R33 ;  /* 0x00007610ff217816 */ /* 0x000fe20000000021 */
[----:B------:R-:W0:Y:S03]  /*271c0*/  LDCU UR38, c[0x0][0x3b0] ;  /* 0x00007600ff2677ac */ /* 0x000e260008000800 */
[----:B------:R1:W-:Y:S04]  /*271d0*/  STL [R1+0x284], R9 ;  /* 0x0002840901007387 */ /* 0x0003e80000100800 */
[----:B------:R-:W4:Y:S04]  /*271e0*/  LDL.LU R89, [R1+0x680] ;  /* 0x0006800001597983 */ /* 0x000f280000300800 */
[----:B--2---:R-:W-:Y:S01]  /*271f0*/  STL [R1+0x1c98], R67 ;  /* 0x001c984301007387 */ /* 0x004fe20000100800 */
[----:B-1----:R-:W-:Y:S01]  /*27200*/  SEL R9, R11, R4, !P3 ;  /* 0x000000040b097207 */ /* 0x002fe20005800000 */
[----:B------:R-:W-:-:S02]  /*27210*/  IMAD R4, R10, UR39, RZ ;  /* 0x000000270a047c24 */ /* 0x000fc4000f8e02ff */
[----:B------:R-:W2:Y:S01]  /*27220*/  LDL.LU R92, [R1+0x670] ;  /* 0x00067000015c7983 */ /* 0x000ea20000300800 */
[----:B------:R-:W-:Y:S01]  /*27230*/  SEL R10, R11, R14, !P3 ;  /* 0x0000000e0b0a7207 */ /* 0x000fe20005800000 */
[----:B------:R-:W1:Y:S02]  /*27240*/  LDCU UR39, c[0x0][0x3b0] ;  /* 0x00007600ff2777ac */ /* 0x000e640008000800 */
[----:B------:R-:W2:Y:S04]  /*27250*/  LDL R83, [R1+0x133c] ;  /* 0x00133c0001537983 */ /* 0x000ea80000100800 */
[----:B------:R-:W2:Y:S01]  /*27260*/  LDL R14, [R1+0x1340] ;  /* 0x00134000010e7983 */ /* 0x000ea20000100800 */
[----:B------:R-:W-:Y:S01]  /*27270*/  IMAD R9, R9, UR40, RZ ;  /* 0x0000002809097c24 */ /* 0x000fe2000f8e02ff */
[----:B------:R-:W-:Y:S01]  /*27280*/  PRMT R32, RZ, 0x7610, R32 ;  /* 0x00007610ff207816 */ /* 0x000fe20000000020 */
[----:B------:R-:W0:Y:S03]  /*27290*/  LDCU UR40, c[0x0][0x3b0] ;  /* 0x00007600ff2877ac */ /* 0x000e260008000800 */
[----:B------:R1:W-:Y:S04]  /*272a0*/  STL [R1+0x294], R9 ;  /* 0x0002940901007387 */ /* 0x0003e80000100800 */
[----:B------:R-:W2:Y:S01]  /*272b0*/  LDL.LU R84, [R1+0x668] ;  /* 0x0006680001547983 */ /* 0x000ea20000300800 */
[----:B---3--:R-:W-:Y:S01]  /*272c0*/  @P2 IMAD.MOV.U32 R13, RZ, RZ, R81 ;  /* 0x000000ffff0d2224 */ /* 0x008fe200078e0051 */
[----:B-1----:R-:W-:Y:S01]  /*272d0*/  SEL R9, R11, R2, !P3 ;  /* 0x000000020b097207 */ /* 0x002fe20005800000 */
[----:B------:R-:W-:-:S02]  /*272e0*/  @P2 IMAD.MOV.U32 R12, RZ, RZ, R87 ;  /* 0x000000ffff0c2224 */ /* 0x000fc400078e0057 */
[----:B------:R-:W-:Y:S01]  /*272f0*/  IMAD R2, R10, UR41, RZ ;  /* 0x000000290a027c24 */ /* 0x000fe2000f8e02ff */
[----:B------:R-:W-:Y:S01]  /*27300*/  SEL R10, R11, R80, !P3 ;  /* 0x000000500b0a7207 */ /* 0x000fe20005800000 */
[----:B----4-:R-:W-:Y:S01]  /*27310*/  STL [R1+0x1c9c], R66 ;  /* 0x001c9c4201007387 */ /* 0x010fe20000100800 */
[----:B------:R-:W-:Y:S01]  /*27320*/  IMAD R9, R9, UR42, RZ ;  /* 0x0000002a09097c24 */ /* 0x000fe2000f8e02ff */
[----:B------:R-:W-:Y:S01]  /*27330*/  PRMT R31, RZ, 0x7610, R31 ;  /* 0x00007610ff1f7816 */ /* 0x000fe2000000001f */
[----:B------:R-:W1:Y:S01]  /*27340*/  LDCU UR41, c[0x0][0x3b0] ;  /* 0x00007600ff2977ac */ /* 0x000e620008000800 */
[----:B------:R2:W3:Y:S01]  /*27350*/  @P2 LDG.E.U16 R65, desc[UR16][R12.64] ;  /* 0x000000100c412981 */ /* 0x0004e2000c1e1500 */
[----:B------:R-:W4:Y:S03]  /*27360*/  LDCU UR42, c[0x0][0x3b0] ;  /* 0x00007600ff2a77ac */ /* 0x000f260008000800 */
[----:B------:R-:W4:Y:S04]  /*27370*/  LDL.LU R86, [R1+0x658] ;  /* 0x0006580001567983 */ /* 0x000f280000300800 */
[----:B------:R-:W4:Y:S04]  /*27380*/  LDL R78, [R1+0x134c] ;  /* 0x00134c00014e7983 */ /* 0x000f280000100800 */
[----:B------:R-:W4:Y:S01]  /*27390*/  LDL R80, [R1+0x1350] ;  /* 0x0013500001507983 */ /* 0x000f220000100800 */
[----:B--2---:R-:W-:-:S02]  /*273a0*/  @P2 IMAD.MOV.U32 R13, RZ, RZ, R83 ;  /* 0x000000ffff0d2224 */ /* 0x004fc400078e0053 */
[----:B------:R-:W-:-:S05]  /*273b0*/  @P2 IMAD.MOV.U32 R12, RZ, RZ, R14 ;  /* 0x000000ffff0c2224 */ /* 0x000fca00078e000e */
[----:B------:R4:W2:Y:S04]  /*273c0*/  @P2 LDG.E.U16 R64, desc[UR16][R12.64] ;  /* 0x000000100c402981 */ /* 0x0008a8000c1e1500 */
[----:B------:R0:W-:Y:S04]  /*273d0*/  STL [R1+0x2a4], R9 ;  /* 0x0002a40901007387 */ /* 0x0001e80000100800 */
[----:B------:R-:W2:Y:S01]  /*273e0*/  LDL.LU R87, [R1+0x65c] ;  /* 0x00065c0001577983 */ /* 0x000ea20000300800 */
[C---:B0-----:R-:W-:Y:S01]  /*273f0*/  SEL R9, R11.reuse, R89, !P3 ;  /* 0x000000590b097207 */ /* 0x041fe20005800000 */
[----:B------:R-:W-:Y:S01]  /*27400*/  IMAD R89, R10, UR43, RZ ;  /* 0x0000002b0a597c24 */ /* 0x000fe2000f8e02ff */
[----:B------:R-:W-:Y:S01]  /*27410*/  SEL R10, R11, R92, !P3 ;  /* 0x0000005c0b0a7207 */ /* 0x000fe20005800000 */
[----:B------:R-:W0:Y:S01]  /*27420*/  LDCU UR43, c[0x0][0x3b0] ;  /* 0x00007600ff2b77ac */ /* 0x000e220008000800 */
[----:B---3--:R-:W-:Y:S04]  /*27430*/  STL [R1+0x1ca0], R65 ;  /* 0x001ca04101007387 */ /* 0x008fe80000100800 */
[----:B------:R-:W3:Y:S04]  /*27440*/  LDL.LU R81, [R1+0x664] ;  /* 0x0006640001517983 */ /* 0x000ee80000300800 */
[----:B------:R-:W3:Y:S01]  /*27450*/  LDL R76, [R1+0x135c] ;  /* 0x00135c00014c7983 */ /* 0x000ee20000100800 */
[----:B----4-:R-:W-:-:S03]  /*27460*/  @P2 IMAD.MOV.U32 R13, RZ, RZ, R78 ;  /* 0x000000ffff0d2224 */ /* 0x010fc600078e004e */
[----:B------:R-:W4:Y:S01]  /*27470*/  LDL R92, [R1+0x1360] ;  /* 0x00136000015c7983 */ /* 0x000f220000100800 */
[----:B------:R-:W-:-:S05]  /*27480*/  @P2 IMAD.MOV.U32 R12, RZ, RZ, R80 ;  /* 0x000000ffff0c2224 */ /* 0x000fca00078e0050 */
[----:B------:R3:W4:Y:S01]  /*27490*/  @P2 LDG.E.U16 R63, desc[UR16][R12.64] ;  /* 0x000000100c3f2981 */ /* 0x000722000c1e1500 */
        /* <DEDUP_REMOVED lines=15> */
[----:B------:R-:W-:Y:S01]  /*27590*/  IMAD R80, R10, UR47, RZ ;  /* 0x0000002f0a507c24 */ /* 0x000fe2000f8e02ff */
[----:B------:R-:W-:Y:S01]  /*275a0*/  PRMT R28, RZ, 0x7610, R28 ;  /* 0x00007610ff1c7816 */ /* 0x000fe2000000001c */
[----:B------:R-:W0:Y:S01]  /*275b0*/  LDCU UR46, c[0x0][0x3b0] ;  /* 0x00007600ff2e77ac */ /* 0x000e220008000800 */
[----:B------:R1:W-:Y:S01]  /*275c0*/  STL [R1+0x2b8], R9 ;  /* 0x0002b80901007387 */ /* 0x0003e20000100800 */
[----:B------:R-:W0:Y:S03]  /*275d0*/  LDCU UR47, c[0x0][0x3b0] ;  /* 0x00007600ff2f77ac */ /* 0x000e260008000800 */
[----:B------:R-:W2:Y:S01]  /*275e0*/  LDL.LU R78, [R1+0x648] ;  /* 0x00064800014e7983 */ /* 0x000ea20000300800 */
[----:B-1----:R-:W-:Y:S01]  /*275f0*/  SEL R9, R11, R87, !P3 ;  /* 0x000000570b097207 */ /* 0x002fe20005800000 */
[----:B---3--:R-:W-:-:S02]  /*27600*/  @P2 IMAD.MOV.U32 R13, RZ, RZ, R76 ;  /* 0x000000ffff0d2224 */ /* 0x008fc400078e004c */
[----:B----4-:R-:W-:Y:S01]  /*27610*/  @P2 IMAD.MOV.U32 R12, RZ, RZ, R92 ;  /* 0x000000ffff0c2224 */ /* 0x010fe200078e005c */
[----:B------:R-:W-:-:S04]  /*27620*/  SEL R10, R11, R81, !P3 ;  /* 0x000000510b0a7207 */ /* 0x000fc80005800000 */
[----:B------:R2:W3:Y:S04]  /*27630*/  @P2 LDG.E.U16 R62, desc[UR16][R12.64] ;  /* 0x000000100c3e2981 */ /* 0x0004e8000c1e1500 */
[----:B------:R-:W-:Y:S04]  /*27640*/  STL [R1+0x1ca8], R63 ;  /* 0x001ca83f01007387 */ /* 0x000fe80000100800 */
[----:B------:R-:W4:Y:S04]  /*27650*/  LDL.LU R87, [R1+0x63c] ;  /* 0x00063c0001577983 */ /* 0x000f280000300800 */
[----:B------:R-:W4:Y:S04]  /*27660*/  LDL R73, [R1+0x137c] ;  /* 0x00137c0001497983 */ /* 0x000f280000100800 */
[----:B------:R-:W4:Y:S01]  /*27670*/  LDL R81, [R1+0x1380] ;  /* 0x0013800001517983 */ /* 0x000f220000100800 */
[----:B------:R-:W-:Y:S01]  /*27680*/  IMAD R10, R10, UR49, RZ ;  /* 0x000000310a0a7c24 */ /* 0x000fe2000f8e02ff */
[----:B------:R-:W1:Y:S01]  /*27690*/  LDCU UR49, c[0x0][0x3b0] ;  /* 0x00007600ff3177ac */ /* 0x000e620008000800 */
[----:B------:R-:W-:Y:S01]  /*276a0*/  IMAD R75, R9, UR48, RZ ;  /* 0x00000030094b7c24 */ /* 0x000fe2000f8e02ff */
[----:B------:R-:W4:Y:S01]  /*276b0*/  LDL.LU R92, [R1+0x640] ;  /* 0x00064000015c7983 */ /* 0x000f220000300800 */
[----:B--2---:R-:W-:-:S02]  /*276c0*/  @P2 IMAD.MOV.U32 R13, RZ, RZ, R72 ;  /* 0x000000ffff0d2224 */ /* 0x004fc400078e0048 */
[----:B------:R-:W-:Y:S01]  /*276d0*/  @P2 IMAD.MOV.U32 R12, RZ, RZ, R86 ;  /* 0x000000ffff0c2224 */ /* 0x000fe200078e0056 */
[----:B------:R-:W-:Y:S01]  /*276e0*/  SEL R9, R11, R14, !P3 ;  /* 0x0000000e0b097207 */ /* 0x000fe20005800000 */
[----:B------:R-:W2:Y:S03]  /*276f0*/  LDCU UR48, c[0x0][0x3b0] ;  /* 0x00007600ff3077ac */ /* 0x000ea60008000800 */
[----:B------:R4:W2:Y:S04]  /*27700*/  @P2 LDG.E.U16 R61, desc[UR16][R12.64] ;  /* 0x000000100c3d2981 */ /* 0x0008a8000c1e1500 */
[----:B---3--:R-:W-:Y:S04]  /*27710*/  STL [R1+0x1cac], R62 ;  /* 0x001cac3e01007387 */ /* 0x008fe80000100800 */
[----:B------:R-:W3:Y:S04]  /*27720*/  LDL.LU R14, [R1+0x634] ;  /* 0x00063400010e7983 */ /* 0x000ee80000300800 */
[----:B------:R0:W-:Y:S01]  /*27730*/  STL [R1+0x2b4], R10 ;  /* 0x0002b40a01007387 */ /* 0x0001e20000100800 */
[----:B----4-:R-:W-:-:S03]  /*27740*/  @P2 IMAD.MOV.U32 R13, RZ, RZ, R73 ;  /* 0x000000ffff0d2224 */ /* 0x010fc600078e0049 */
[----:B------:R-:W4:Y:S01]  /*27750*/  LDL R76, [R1+0x138c] ;  /* 0x00138c00014c7983 */ /* 0x000f220000100800 */
[----:B------:R-:W-:Y:S01]  /*27760*/  @P2 IMAD.MOV.U32 R12, RZ, RZ, R81 ;  /* 0x000000ffff0c2224 */ /* 0x000fe200078e0051 */
[----:B0-----:R-:W-:Y:S02]  /*27770*/  SEL R10, R11, R83, !P3 ;  /* 0x000000530b0a7207 */ /* 0x001fe40005800000 */
[----:B------:R-:W3:Y:S04]  /*27780*/  LDL R83, [R1+0x1390] ;  /* 0x0013900001537983 */ /* 0x000ee80000100800 */
[----:B------:R4:W3:Y:S01]  /*27790*/  @P2 LDG.E.U16 R59, desc[UR16][R12.64] ;  /* 0x000000100c3b2981 */ /* 0x0008e2000c1e1500 */
[----:B------:R-:W-:Y:S01]  /*277a0*/  IMAD R10, R10, UR51, RZ ;  /* 0x000000330a0a7c24 */ /* 0x000fe2000f8e02ff */
[----:B------:R-:W-:Y:S01]  /*277b0*/  PRMT R27, RZ, 0x7610, R27 ;  /* 0x00007610ff1b7816 */ /* 0x000fe2000000001b */
[----:B------:R-:W-:Y:S01]  /*277c0*/  IMAD R70, R9, UR50, RZ ;  /* 0x0000003209467c24 */ /* 0x000fe2000f8e02ff */
[----:B------:R-:W3:Y:S01]  /*277d0*/  LDL.LU R86, [R1+0x630] ;  /* 0x0006300001567983 */ /* 0x000ee20000300800 */
[C---:B------:R-:W-:Y:S01]  /*277e0*/  SEL R9, R11.reuse, R78, !P3 ;  /* 0x0000004e0b097207 */ /* 0x040fe20005800000 */
[----:B------:R-:W0:Y:S02]  /*277f0*/  LDCU UR50, c[0x0][0x3b0] ;  /* 0x00007600ff3277ac */ /* 0x000e240008000800 */
[----:B--2---:R-:W-:Y:S01]  /*27800*/  STL [R1+0x1cb0], R61 ;  /* 0x001cb03d01007387 */ /* 0x004fe20000100800 */
[----:B------:R-:W-:Y:S01]  /*27810*/  PRMT R26, RZ, 0x7610, R26 ;  /* 0x00007610ff1a7816 */ /* 0x000fe2000000001a */
[----:B------:R-:W2:Y:S02]  /*27820*/  LDCU UR51, c[0x0][0x3b0] ;  /* 0x00007600ff3377ac */ /* 0x000ea40008000800 */
[----:B------:R-:W2:Y:S04]  /*27830*/  LDL.LU R78, [R1+0x320] ;  /* 0x00032000014e7983 */ /* 0x000ea80000300800 */
[----:B------:R0:W-:Y:S04]  /*27840*/  STL [R1+0x2c0], R10 ;  /* 0x0002c00a01007387 */ /* 0x0001e80000100800 */
[----:B------:R-:W2:Y:S01]  /*27850*/  LDL R72, [R1+0x139c] ;  /* 0x00139c0001487983 */ /* 0x000ea20000100800 */
[----:B0-----:R-:W-:-:S03]  /*27860*/  SEL R10, R11, R87, !P3 ;  /* 0x000000570b0a7207 */ /* 0x001fc60005800000 */
[----:B------:R-:W2:Y:S01]  /*27870*/  LDL R87, [R1+0x13a0] ;  /* 0x0013a00001577983 */ /* 0x000ea20000100800 */
[----:B------:R-:W-:Y:S02]  /*27880*/  IMAD R67, R9, UR52, RZ ;  /* 0x0000003409437c24 */ /* 0x000fe4000f8e02ff */
[----:B------:R-:W-:Y:S01]  /*27890*/  IMAD R10, R10, UR53, RZ ;  /* 0x000000350a0a7c24 */ /* 0x000fe2000f8e02ff */
[----:B------:R-:W2:Y:S01]  /*278a0*/  LDL.LU R81, [R1+0x2ec] ;  /* 0x0002ec0001517983 */ /* 0x000ea20000300800 */
[C---:B------:R-:W-:Y:S01]  /*278b0*/  SEL R9, R11.reuse, R92, !P3 ;  /* 0x0000005c0b097207 */ /* 0x040fe20005800000 */
[----:B------:R-:W0:Y:S01]  /*278c0*/  LDCU UR52, c[0x0][0x3b0] ;  /* 0x00007600ff3477ac */ /* 0x000e220008000800 */
[----:B------:R-:W-:Y:S01]  /*278d0*/  PRMT R25, RZ, 0x7610, R25 ;  /* 0x00007610ff197816 */ /* 0x000fe20000000019 */
[----:B------:R-:W0:Y:S01]  /*278e0*/  LDCU UR53, c[0x0][0x3b0] ;  /* 0x00007600ff3577ac */ /* 0x000e220008000800 */
[----:B----4-:R-:W-:Y:S02]  /*278f0*/  @P2 IMAD.MOV.U32 R13, RZ, RZ, R76 ;  /* 0x000000ffff0d2224 */ /* 0x010fe400078e004c */
[----:B---3--:R-:W-:Y:S01]  /*27900*/  @P2 IMAD.MOV.U32 R12, RZ, RZ, R83 ;  /* 0x000000ffff0c2224 */ /* 0x008fe200078e0053 */
[----:B------:R-:W-:Y:S04]  /*27910*/  STL [R1+0x1cb4], R59 ;  /* 0x001cb43b01007387 */ /* 0x000fe80000100800 */
[----:B------:R-:W3:Y:S04]  /*27920*/  LDL.LU R92, [R1+0x310] ;  /* 0x00031000015c7983 */ /* 0x000ee80000300800 */
[----:B------:R4:W-:Y:S04]  /*27930*/  STL [R1+0x2d0], R10 ;  /* 0x0002d00a01007387 */ /* 0x0009e80000100800 */
[----:B------:R2:W3:Y:S04]  /*27940*/  @P2 LDG.E.U16 R57, desc[UR16][R12.64] ;  /* 0x000000100c392981 */ /* 0x0004e8000c1e1500 */
[----:B------:R-:W3:Y:S01]  /*27950*/  LDL R73, [R1+0x13ac] ;  /* 0x0013ac0001497983 */ /* 0x000ee20000100800 */
[----:B----4-:R-:W-:-:S03]  /*27960*/  SEL R10, R11, R14, !P3 ;  /* 0x0000000e0b0a7207 */ /* 0x010fc60005800000 */
[----:B------:R-:W4:Y:S01]  /*27970*/  LDL R14, [R1+0x13b0] ;  /* 0x0013b000010e7983 */ /* 0x000f220000100800 */
[----:B--2---:R-:W-:Y:S02]  /*27980*/  @P2 IMAD.MOV.U32 R13, RZ, RZ, R72 ;  /* 0x000000ffff0d2224 */ /* 0x004fe400078e0048 */
[----:B------:R-:W-:-:S05]  /*27990*/  @P2 IMAD.MOV.U32 R12, RZ, RZ, R87 ;  /* 0x000000ffff0c2224 */ /* 0x000fca00078e0057 */
[----:B------:R2:W4:Y:S01]  /*279a0*/  @P2 LDG.E.U16 R56, desc[UR16][R12.64] ;  /* 0x000000100c382981 */ /* 0x000522000c1e1500 */
[----:B------:R-:W-:Y:S01]  /*279b0*/  IMAD R9, R9, UR54, RZ ;  /* 0x0000003609097c24 */ /* 0x000fe2000f8e02ff */
[----:B------:R-:W0:Y:S01]  /*279c0*/  LDCU UR54, c[0x0][0x3b0] ;  /* 0x00007600ff3677ac */ /* 0x000e220008000800 */
[----:B------:R-:W-:-:S03]  /*279d0*/  IMAD R66, R10, UR55, RZ ;  /* 0x000000370a427c24 */ /* 0x000fc6000f8e02ff */
[----:B------:R1:W-:Y:S01]  /*279e0*/  STL [R1+0x2f0], R9 ;  /* 0x0002f00901007387 */ /* 0x0003e20000100800 */
[C---:B------:R-:W-:Y:S01]  /*279f0*/  SEL R10, R11.reuse, R78, !P3 ;  /* 0x0000004e0b0a7207 */ /* 0x040fe20005800000 */
[----:B------:R-:W0:Y:S02]  /*27a00*/  LDCU UR55, c[0x0][0x3b0] ;  /* 0x00007600ff3777ac */ /* 0x000e240008000800 */
[----:B------:R-:W4:Y:S01]  /*27a10*/  LDL.LU R83, [R1+0x2fc] ;  /* 0x0002fc0001537983 */ /* 0x000f220000300800 */
[----:B-1----:R-:W-:-:S03]  /*27a20*/  SEL R9, R11, R86, !P3 ;  /* 0x000000560b097207 */ /* 0x002fc60005800000 */
[----:B---3--:R-:W-:Y:S04]  /*27a30*/  STL [R1+0x1cb8], R57 ;  /* 0x001cb83901007387 */ /* 0x008fe80000100800 */
[----:B------:R-:W3:Y:S01]  /*27a40*/  LDL.LU R86, [R1+0x308] ;  /* 0x0003080001567983 */ /* 0x000ee20000300800 */
[----:B--2---:R-:W-:-:S03]  /*27a50*/  @P2 IMAD.MOV.U32 R13, RZ, RZ, R73 ;  /* 0x000000ffff0d2224 */ /* 0x004fc600078e0049 */
[----:B------:R-:W2:Y:S01]  /*27a60*/  LDL R76, [R1+0x13bc] ;  /* 0x0013bc00014c7983 */ /* 0x000ea20000100800 */
[----:B----4-:R-:W-:-:S03]  /*27a70*/  @P2 IMAD.MOV.U32 R12, RZ, RZ, R14 ;  /* 0x000000ffff0c2224 */ /* 0x010fc600078e000e */
[----:B------:R-:W4:Y:S04]  /*27a80*/  LDL R78, [R1+0x13c0] ;  /* 0x0013c000014e7983 */ /* 0x000f280000100800 */
[----:B------:R2:W3:Y:S01]  /*27a90*/  @P2 LDG.E.U16 R55, desc[UR16][R12.64] ;  /* 0x000000100c372981 */ /* 0x0004e2000c1e1500 */
[----:B------:R-:W-:Y:S01]  /*27aa0*/  IMAD R9, R9, UR56, RZ ;  /* 0x0000003809097c24 */ /* 0x000fe2000f8e02ff */
[----:B------:R-:W1:Y:S01]  /*27ab0*/  LDCU UR56, c[0x0][0x3b0] ;  /* 0x00007600ff3877ac */ /* 0x000e620008000800 */
[----:B------:R-:W-:-:S03]  /*27ac0*/  IMAD R65, R10, UR57, RZ ;  /* 0x000000390a417c24 */ /* 0x000fc6000f8e02ff */
[----:B------:R0:W-:Y:S01]  /*27ad0*/  STL [R1+0x300], R9 ;  /* 0x0003000901007387 */ /* 0x0001e20000100800 */
[C---:B------:R-:W-:Y:S01]  /*27ae0*/  SEL R10, R11.reuse, R92, !P3 ;  /* 0x0000005c0b0a7207 */ /* 0x040fe20005800000 */
[----:B------:R-:W1:Y:S02]  /*27af0*/  LDCU UR57, c[0x0][0x3b0] ;  /* 0x00007600ff3977ac */ /* 0x000e640008000800 */
[----:B------:R-:W3:Y:S04]  /*27b00*/  LDL.LU R87, [R1+0x37c] ;  /* 0x00037c0001577983 */ /* 0x000ee80000300800 */
[----:B------:R-:W-:Y:S01]  /*27b10*/  STL [R1+0x1cd4], R56 ;  /* 0x001cd43801007387 */ /* 0x000fe20000100800 */
[----:B0-----:R-:W-:-:S03]  /*27b20*/  SEL R9, R11, R81, !P3 ;  /* 0x000000510b097207 */ /* 0x001fc60005800000 */
[----:B------:R-:W3:Y:S04]  /*27b30*/  LDL.LU R81, [R1+0x330] ;  /* 0x0003300001517983 */ /* 0x000ee80000300800 */
[----:B------:R-:W3:Y:S04]  /*27b40*/  LDL R72, [R1+0x13cc] ;  /* 0x0013cc0001487983 */ /* 0x000ee80000100800 */
[----:B------:R-:W3:Y:S01]  /*27b50*/  LDL R92, [R1+0x13d0] ;  /* 0x0013d000015c7983 */ /* 0x000ee20000100800 */
[----:B------:R-:W-:Y:S01]  /*27b60*/  IMAD R9, R9, UR58, RZ ;  /* 0x0000003a09097c24 */ /* 0x000fe2000f8e02ff */
[----:B------:R-:W-:Y:S01]  /*27b70*/  PRMT R24, RZ, 0x7610, R24 ;  /* 0x00007610ff187816 */ /* 0x000fe20000000018 */
[----:B------:R-:W-:Y:S01]  /*27b80*/  IMAD R10, R10, UR59, RZ ;  /* 0x0000003b0a0a7c24 */ /* 0x000fe2000f8e02ff */
[----:B------:R-:W-:Y:S01]  /*27b90*/  PRMT R23, RZ, 0x7610, R23 ;  /* 0x00007610ff177816 */ /* 0x000fe20000000017 */
[----:B------:R-:W0:Y:S01]  /*27ba0*/  LDCU UR58, c[0x0][0x3b0] ;  /* 0x00007600ff3a77ac */ /* 0x000e220008000800 */
[----:B------:R1:W-:Y:S01]  /*27bb0*/  STL [R1+0x310], R9 ;  /* 0x0003100901007387 */ /* 0x0003e20000100800 */
[----:B------:R-:W-:Y:S01]  /*27bc0*/  PRMT R22, RZ, 0x7610, R22 ;  /* 0x00007610ff167816 */ /* 0x000fe20000000016 */
[----:B------:R-:W0:Y:S02]  /*27bd0*/  LDCU UR59, c[0x0][0x3b0] ;  /* 0x00007600ff3b77ac */ /* 0x000e240008000800 */
[----:B------:R-:W3:Y:S01]  /*27be0*/  LDL.LU R14, [R1+0x31c] ;  /* 0x00031c00010e7983 */ /* 0x000ee20000300800 */
[----:B-1----:R-:W-:Y:S01]  /*27bf0*/  SEL R9, R11, R83, !P3 ;  /* 0x000000530b097207 */ /* 0x002fe20005800000 */
[----:B--2---:R-:W-:-:S02]  /*27c00*/  @P2 IMAD.MOV.U32 R13, RZ, RZ, R76 ;  /* 0x000000ffff0d2224 */ /* 0x004fc400078e004c */
[----:B----4-:R-:W-:Y:S01]  /*27c10*/  @P2 IMAD.MOV.U32 R12, RZ, RZ, R78 ;  /* 0x000000ffff0c2224 */ /* 0x010fe200078e004e */
[----:B---3--:R-:W-:Y:S04]  /*27c20*/  STL [R1+0x1cd8], R55 ;  /* 0x001cd83701007387 */ /* 0x008fe80000100800 */
[----:B------:R1:W2:Y:S04]  /*27c30*/  @P2 LDG.E.U16 R54, desc[UR16][R12.64] ;  /* 0x000000100c362981 */ /* 0x0002a8000c1e1500 */
[----:B------:R-:W3:Y:S04]  /*27c40*/  LDL.LU R83, [R1+0x33c] ;  /* 0x00033c0001537983 */ /* 0x000ee80000300800 */
[----:B------:R4:W-:Y:S04]  /*27c50*/  STL [R1+0x2fc], R10 ;  /* 0x0002fc0a01007387 */ /* 0x0009e80000100800 */
[----:B------:R-:W3:Y:S01]  /*27c60*/  LDL R73, [R1+0x13dc] ;  /* 0x0013dc0001497983 */ /* 0x000ee20000100800 */
[----:B----4-:R-:W-:-:S03]  /*27c70*/  SEL R10, R11, R86, !P3 ;  /* 0x000000560b0a7207 */ /* 0x010fc60005800000 */
[----:B------:R-:W4:Y:S01]  /*27c80*/  LDL R86, [R1+0x13e0] ;  /* 0x0013e00001567983 */ /* 0x000f220000100800 */
[----:B-1----:R-:W-:Y:S02]  /*27c90*/  @P2 IMAD.MOV.U32 R13, RZ, RZ, R72 ;  /* 0x000000ffff0d2224 */ /* 0x002fe400078e0048 */
[----:B------:R-:W-:Y:S01]  /*27ca0*/  @P2 IMAD.MOV.U32 R12, RZ, RZ, R92 ;  /* 0x000000ffff0c2224 */ /* 0x000fe200078e005c */
[----:B------:R-:W4:Y:S04]  /*27cb0*/  LDL.LU R78, [R1+0x328] ;  /* 0x00032800014e7983 */ /* 0x000f280000300800 */
[----:B------:R3:W4:Y:S01]  /*27cc0*/  @P2 LDG.E.U16 R53, desc[UR16][R12.64] ;  /* 0x000000100c352981 */ /* 0x000722000c1e1500 */
[----:B------:R-:W-:Y:S01]  /*27cd0*/  IMAD R10, R10, UR61, RZ ;  /* 0x0000003d0a0a7c24 */ /* 0x000fe2000f8e02ff */
[----:B------:R-:W1:Y:S01]  /*27ce0*/  LDCU UR61, c[0x0][0x3b0] ;  /* 0x00007600ff3d77ac */ /* 0x000e620008000800 */
[----:B------:R-:W-:Y:S01]  /*27cf0*/  IMAD R64, R9, UR60, RZ ;  /* 0x0000003c09407c24 */ /* 0x000fe2000f8e02ff */
[C---:B------:R-:W-:Y:S01]  /*27d00*/  SEL R9, R11.reuse, R87, !P3 ;  /* 0x000000570b097207 */ /* 0x040fe20005800000 */
[----:B------:R-:W0:Y:S01]  /*27d10*/  LDCU UR60, c[0x0][0x3b0] ;  /* 0x00007600ff3c77ac */ /* 0x000e220008000800 */
[----:B--2---:R-:W-:Y:S04]  /*27d20*/  STL [R1+0x1cdc], R54 ;  /* 0x001cdc3601007387 */ /* 0x004fe80000100800 */
[----:B------:R-:W2:Y:S04]  /*27d30*/  LDL.LU R87, [R1+0x34c] ;  /* 0x00034c0001577983 */ /* 0x000ea80000300800 */
[----:B------:R0:W-:Y:S04]  /*27d40*/  STL [R1+0x308], R10 ;  /* 0x0003080a01007387 */ /* 0x0001e80000100800 */
[----:B------:R-:W2:Y:S01]  /*27d50*/  LDL R76, [R1+0x13ec] ;  /* 0x0013ec00014c7983 */ /* 0x000ea20000100800 */
[----:B---3--:R-:W-:Y:S01]  /*27d60*/  @P2 IMAD.MOV.U32 R13, RZ, RZ, R73 ;  /* 0x000000ffff0d2224 */ /* 0x008fe200078e0049 */
[----:B0-----:R-:W-:-:S02]  /*27d70*/  SEL R10, R11, R81, !P3 ;  /* 0x000000510b0a7207 */ /* 0x001fc40005800000 */
[----:B------:R-:W3:Y:S01]  /*27d80*/  LDL R81, [R1+0x13f0] ;  /* 0x0013f00001517983 */ /* 0x000ee20000100800 */
[----:B----4-:R-:W-:Y:S02]  /*27d90*/  @P2 IMAD.MOV.U32 R12, RZ, RZ, R86 ;  /* 0x000000ffff0c2224 */ /* 0x010fe400078e0056 */
[----:B------:R-:W-:Y:S01]  /*27da0*/  IMAD R10, R10, UR63, RZ ;  /* 0x0000003f0a0a7c24 */ /* 0x000fe2000f8e02ff */
[----:B------:R-:W4:Y:S01]  /*27db0*/  LDL.LU R92, [R1+0x334] ;  /* 0x00033400015c7983 */ /* 0x000f220000300800 */
[----:B------:R-:W-:-:S03]  /*27dc0*/  IMAD R63, R9, UR62, RZ ;  /* 0x0000003e093f7c24 */ /* 0x000fc6000f8e02ff */
[----:B------:R2:W4:Y:S01]  /*27dd0*/  @P2 LDG.E.U16 R52, desc[UR16][R12.64] ;  /* 0x000000100c342981 */ /* 0x000522000c1e1500 */
[C---:B------:R-:W-:Y:S01]  /*27de0*/  SEL R9, R11.reuse, R14, !P3 ;  /* 0x0000000e0b097207 */ /* 0x040fe20005800000 */
[----:B------:R-:W0:Y:S02]  /*27df0*/  LDCU UR62, c[0x0][0x3b0] ;  /* 0x00007600ff3e77ac */ /* 0x000e240008000800 */
[----:B------:R-:W-:Y:S01]  /*27e00*/  STL [R1+0x1ce0], R53 ;  /* 0x001ce03501007387 */ /* 0x000fe20000100800 */
[----:B------:R-:W-:Y:S01]  /*27e10*/  PRMT R21, RZ, 0x7610, R21 ;  /* 0x00007610ff157816 */ /* 0x000fe20000000015 */
[----:B------:R-:W0:Y:S02]  /*27e20*/  LDCU UR63, c[0x0][0x3b0] ;  /* 0x00007600ff3f77ac */ /* 0x000e240008000800 */
[----:B------:R-:W4:Y:S04]  /*27e30*/  LDL.LU R14, [R1+0x35c] ;  /* 0x00035c00010e7983 */ /* 0x000f280000300800 */
[----:B------:R1:W-:Y:S04]  /*27e40*/  STL [R1+0x31c], R10 ;  /* 0x00031c0a01007387 */ /* 0x0003e80000100800 */
[----:B------:R-:W4:Y:S01]  /*27e50*/  LDL R72, [R1+0x13fc] ;  /* 0x0013fc0001487983 */ /* 0x000f220000100800 */
[----:B-1----:R-:W-:-:S03]  /*27e60*/  SEL R10, R11, R83, !P3 ;  /* 0x000000530b0a7207 */ /* 0x002fc60005800000 */
[----:B------:R-:W4:Y:S01]  /*27e70*/  LDL R83, [R1+0x1400] ;  /* 0x0014000001537983 */ /* 0x000f220000100800 */
[----:B------:R-:W-:Y:S01]  /*27e80*/  IMAD R62, R9, UR64, RZ ;  /* 0x00000040093e7c24 */ /* 0x000fe2000f8e02ff */
[C---:B------:R-:W-:Y:S01]  /*27e90*/  SEL R9, R11.reuse, R78, !P3 ;  /* 0x0000004e0b097207 */ /* 0x040fe20005800000 */
[----:B------:R-:W-:Y:S01]  /*27ea0*/  IMAD R61, R10, UR65, RZ ;  /* 0x000000410a3d7c24 */ /* 0x000fe2000f8e02ff */
[----:B------:R-:W4:Y:S01]  /*27eb0*/  LDL.LU R86, [R1+0x344] ;  /* 0x0003440001567983 */ /* 0x000f220000300800 */
[----:B------:R-:W-:Y:S01]  /*27ec0*/  PRMT R20, RZ, 0x7610, R20 ;  /* 0x00007610ff147816 */ /* 0x000fe20000000014 */
[----:B------:R-:W1:Y:S01]  /*27ed0*/  LDCU UR64, c[0x0][0x3b0] ;  /* 0x00007600ff4077ac */ /* 0x000e620008000800 */
[----:B--2---:R-:W-:Y:S01]  /*27ee0*/  @P2 IMAD.MOV.U32 R13, RZ, RZ, R76 ;  /* 0x000000ffff0d2224 */ /* 0x004fe200078e004c */
[----:B------:R-:W-:Y:S01]  /*27ef0*/  SEL R10, R11, R87, !P3 ;  /* 0x000000570b0a7207 */ /* 0x000fe20005800000 */
[----:B---3--:R-:W-:Y:S01]  /*27f00*/  @P2 IMAD.MOV.U32 R12, RZ, RZ, R81 ;  /* 0x000000ffff0c2224 */ /* 0x008fe200078e0051 */
[----:B------:R-:W-:Y:S01]  /*27f10*/  PRMT R19, RZ, 0x7610, R19 ;  /* 0x00007610ff137816 */ /* 0x000fe20000000013 */
[----:B------:R-:W-:Y:S01]  /*27f20*/  IMAD R9, R9, UR66, RZ ;  /* 0x0000004209097c24 */ /* 0x000fe2000f8e02ff */
[----:B------:R-:W2:Y:S02]  /*27f30*/  LDCU UR65, c[0x0][0x3b0] ;  /* 0x00007600ff4177ac */ /* 0x000ea40008000800 */
[----:B------:R3:W2:Y:S04]  /*27f40*/  @P2 LDG.E.U16 R51, desc[UR16][R12.64] ;  /* 0x000000100c332981 */ /* 0x0006a8000c1e1500 */
[----:B----4-:R-:W-:Y:S01]  /*27f50*/  STL [R1+0x1ce4], R52 ;  /* 0x001ce43401007387 */ /* 0x010fe20000100800 */
[----:B------:R-:W-:Y:S01]  /*27f60*/  IMAD R10, R10, UR67, RZ ;  /* 0x000000430a0a7c24 */ /* 0x000fe2000f8e02ff */
[----:B------:R-:W4:Y:S02]  /*27f70*/  LDCU UR66, c[0x0][0x3b0] ;  /* 0x00007600ff4277ac */ /* 0x000f240008000800 */
[----:B------:R-:W4:Y:S01]  /*27f80*/  LDL.LU R78, [R1+0x368] ;  /* 0x00036800014e7983 */ /* 0x000f220000300800 */
[----:B------:R-:W0:Y:S03]  /*27f90*/  LDCU UR67, c[0x0][0x3b0] ;  /* 0x00007600ff4377ac */ /* 0x000e260008000800 */
[----:B------:R-:W4:Y:S04]  /*27fa0*/  LDL R73, [R1+0x140c] ;  /* 0x00140c0001497983 */ /* 0x000f280000100800 */
[----:B------:R-:W4:Y:S01]  /*27fb0*/  LDL R87, [R1+0x1410] ;  /* 0x0014100001577983 */ /* 0x000f220000100800 */
[----:B---3--:R-:W-:-:S02]  /*27fc0*/  @P2 IMAD.MOV.U32 R13, RZ, RZ, R72 ;  /* 0x000000ffff0d2224 */ /* 0x008fc400078e0048 */
[----:B------:R-:W-:-:S05]  /*27fd0*/  @P2 IMAD.MOV.U32 R12, RZ, RZ, R83 ;  /* 0x000000ffff0c2224 */ /* 0x000fca00078e0053 */
[----:B------:R4:W3:Y:S04]  /*27fe0*/  @P2 LDG.E.U16 R50, desc[UR16][R12.64] ;  /* 0x000000100c322981 */ /* 0x0008e8000c1e1500 */
[----:B------:R0:W-:Y:S04]  /*27ff0*/  STL [R1+0x34c], R9 ;  /* 0x00034c0901007387 */ /* 0x0001e80000100800 */
[----:B------:R-:W3:Y:S01]  /*28000*/  LDL.LU R81, [R1+0x354] ;  /* 0x0003540001517983 */ /* 0x000ee20000300800 */
[----:B0-----:R-:W-:-:S03]  /*28010*/  SEL R9, R11, R92, !P3 ;  /* 0x0000005c0b097207 */ /* 0x001fc60005800000 */
[----:B--2---:R-:W-:Y:S04]  /*28020*/  STL [R1+0x1ce8], R51 ;  /* 0x001ce83301007387 */ /* 0x004fe80000100800 */
[----:B------:R-:W2:Y:S04]  /*28030*/  LDL.LU R92, [R1+0x364] ;  /* 0x00036400015c7983 */ /* 0x000ea80000300800 */
[----:B------:R0:W-:Y:S01]  /*28040*/  STL [R1+0x334], R10 ;  /* 0x0003340a01007387 */ /* 0x0001e20000100800 */
[----:B----4-:R-:W-:-:S03]  /*28050*/  @P2 IMAD.MOV.U32 R13, RZ, RZ, R73 ;  /* 0x000000ffff0d2224 */ /* 0x010fc600078e0049 */
[----:B------:R-:W4:Y:S01]  /*28060*/  LDL R76, [R1+0x141c] ;  /* 0x00141c00014c7983 */ /* 0x000f220000100800 */
[----:B------:R-:W-:Y:S01]  /*28070*/  @P2 IMAD.MOV.U32 R12, RZ, RZ, R87 ;  /* 0x000000ffff0c2224 */ /* 0x000fe200078e0057 */
[----:B0-----:R-:W-:Y:S02]  /*28080*/  SEL R10, R11, R14, !P3 ;  /* 0x0000000e0b0a7207 */ /* 0x001fe40005800000 */
[----:B------:R-:W2:Y:S04]  /*28090*/  LDL R14, [R1+0x1420] ;  /* 0x00142000010e7983 */ /* 0x000ea80000100800 */
[----:B------:R4:W2:Y:S01]  /*280a0*/  @P2 LDG.E.U16 R49, desc[UR16][R12.64] ;  /* 0x000000100c312981 */ /* 0x0008a2000c1e1500 */
[----:B------:R-:W-:Y:S01]  /*280b0*/  IMAD R9, R9, UR68, RZ ;  /* 0x0000004409097c24 */ /* 0x000fe2000f8e02ff */
[----:B------:R-:W0:Y:S01]  /*280c0*/  LDCU UR68, c[0x0][0x3b0] ;  /* 0x00007600ff4477ac */ /* 0x000e220008000800 */
[----:B------:R-:W-:-:S03]  /*280d0*/  IMAD R59, R10, UR69, RZ ;  /* 0x000000450a3b7c24 */ /* 0x000fc6000f8e02ff */
[----:B------:R1:W-:Y:S01]  /*280e0*/  STL [R1+0x35c], R9 ;  /* 0x00035c0901007387 */ /* 0x0003e20000100800 */
[C---:B------:R-:W-:Y:S01]  /*280f0*/  SEL R10, R11.reuse, R78, !P3 ;  /* 0x0000004e0b0a7207 */ /* 0x040fe20005800000 */
[----:B------:R-:W0:Y:S02]  /*28100*/  LDCU UR69, c[0x0][0x3b0] ;  /* 0x00007600ff4577ac */ /* 0x000e240008000800 */
[----:B------:R-:W2:Y:S04]  /*28110*/  LDL.LU R83, [R1+0x388] ;  /* 0x0003880001537983 */ /* 0x000ea80000300800 */
[----:B---3--:R-:W-:Y:S01]  /*28120*/  STL [R1+0x1cec], R50 ;  /* 0x001cec3201007387 */ /* 0x008fe20000100800 */
[----:B-1----:R-:W-:-:S03]  /*28130*/  SEL R9, R11, R86, !P3 ;  /* 0x000000560b097207 */ /* 0x002fc60005800000 */
[----:B------:R-:W3:Y:S04]  /*28140*/  LDL.LU R86, [R1+0x394] ;  /* 0x0003940001567983 */ /* 0x000ee80000300800 */
[----:B------:R-:W3:Y:S04]  /*28150*/  LDL R72, [R1+0x142c] ;  /* 0x00142c0001487983 */ /* 0x000ee80000100800 */
[----:B------:R-:W3:Y:S01]  /*28160*/  LDL R78, [R1+0x1430] ;  /* 0x00143000014e7983 */ /* 0x000ee20000100800 */
[----:B------:R-:W-:Y:S01]  /*28170*/  IMAD R9, R9, UR70, RZ ;  /* 0x0000004609097c24 */ /* 0x000fe2000f8e02ff */
[----:B------:R-:W-:Y:S01]  /*28180*/  PRMT R18, RZ, 0x7610, R18 ;  /* 0x00007610ff127816 */ /* 0x000fe20000000012 */
[----:B------:R-:W-:Y:S01]  /*28190*/  IMAD R10, R10, UR71, RZ ;  /* 0x000000470a0a7c24 */ /* 0x000fe2000f8e02ff */
[----:B------:R-:W1:Y:S02]  /*281a0*/  LDCU UR70, c[0x0][0x3b0] ;  /* 0x00007600ff4677ac */ /* 0x000e640008000800 */
[----:B------:R0:W-:Y:S01]  /*281b0*/  STL [R1+0x368], R9 ;  /* 0x0003680901007387 */ /* 0x0001e20000100800 */
[----:B------:R-:W1:Y:S03]  /*281c0*/  LDCU UR71, c[0x0][0x3b0] ;  /* 0x00007600ff4777ac */ /* 0x000e660008000800 */
[----:B------:R-:W3:Y:S01]  /*281d0*/  LDL.LU R87, [R1+0x374] ;  /* 0x0003740001577983 */ /* 0x000ee20000300800 */
[----:B0-----:R-:W-:Y:S01]  /*281e0*/  SEL R9, R11, R81, !P3 ;  /* 0x000000510b097207 */ /* 0x001fe20005800000 */
[----:B----4-:R-:W-:-:S02]  /*281f0*/  @P2 IMAD.MOV.U32 R13, RZ, RZ, R76 ;  /* 0x000000ffff0d2224 */ /* 0x010fc400078e004c */
[----:B--2---:R-:W-:Y:S01]  /*28200*/  @P2 IMAD.MOV.U32 R12, RZ, RZ, R14 ;  /* 0x000000ffff0c2224 */ /* 0x004fe200078e000e */
[----:B------:R-:W-:Y:S04]  /*28210*/  STL [R1+0x1cf0], R49 ;  /* 0x001cf03101007387 */ /* 0x000fe80000100800 */
[----:B------:R-:W2:Y:S04]  /*28220*/  LDL.LU R81, [R1+0x384] ;  /* 0x0003840001517983 */ /* 0x000ea80000300800 */
[----:B------:R0:W-:Y:S04]  /*28230*/  STL [R1+0x354], R10 ;  /* 0x0003540a01007387 */ /* 0x0001e80000100800 */
[----:B------:R3:W4:Y:S04]  /*28240*/  @P2 LDG.E.U16 R48, desc[UR16][R12.64] ;  /* 0x000000100c302981 */ /* 0x000728000c1e1500 */
[----:B------:R-:W2:Y:S01]  /*28250*/  LDL R73, [R1+0x143c] ;  /* 0x00143c0001497983 */ /* 0x000ea20000100800 */
[----:B0-----:R-:W-:-:S03]  /*28260*/  SEL R10, R11, R92, !P3 ;  /* 0x0000005c0b0a7207 */ /* 0x001fc60005800000 */
[----:B------:R-:W2:Y:S01]  /*28270*/  LDL R92, [R1+0x1440] ;  /* 0x00144000015c7983 */ /* 0x000ea20000100800 */
[----:B---3--:R-:W-:Y:S02]  /*28280*/  @P2 IMAD.MOV.U32 R13, RZ, RZ, R72 ;  /* 0x000000ffff0d2224 */ /* 0x008fe400078e0048 */
[----:B------:R-:W-:-:S05]  /*28290*/  @P2 IMAD.MOV.U32 R12, RZ, RZ, R78 ;  /* 0x000000ffff0c2224 */ /* 0x000fca00078e004e */
[----:B------:R2:W3:Y:S01]  /*282a0*/  @P2 LDG.E.U16 R47, desc[UR16][R12.64] ;  /* 0x000000100c2f2981 */ /* 0x0004e2000c1e1500 */
[----:B------:R-:W-:Y:S01]  /*282b0*/  IMAD R9, R9, UR72, RZ ;  /* 0x0000004809097c24 */ /* 0x000fe2000f8e02ff */
[----:B------:R-:W-:Y:S01]  /*282c0*/  PRMT R17, RZ, 0x7610, R17 ;  /* 0x00007610ff117816 */ /* 0x000fe20000000011 */
[----:B------:R-:W-:Y:S01]  /*282d0*/  IMAD R10, R10, UR73, RZ ;  /* 0x000000490a0a7c24 */ /* 0x000fe2000f8e02ff */
[----:B------:R-:W0:Y:S02]  /*282e0*/  LDCU UR72, c[0x0][0x3b0] ;  /* 0x00007600ff4877ac */ /* 0x000e240008000800 */
[----:B------:R1:W-:Y:S01]  /*282f0*/  STL [R1+0x37c], R9 ;  /* 0x00037c0901007387 */ /* 0x0003e20000100800 */
[----:B------:R-:W0:Y:S03]  /*28300*/  LDCU UR73, c[0x0][0x3b0] ;  /* 0x00007600ff4977ac */ /* 0x000e260008000800 */
[----:B------:R-:W3:Y:S01]  /*28310*/  LDL.LU R14, [R1+0x3a4] ;  /* 0x0003a400010e7983 */ /* 0x000ee20000300800 */
[----:B-1----:R-:W-:-:S03]  /*28320*/  SEL R9, R11, R83, !P3 ;  /* 0x000000530b097207 */ /* 0x002fc60005800000 */
[----:B----4-:R-:W-:Y:S04]  /*28330*/  STL [R1+0x1cf4], R48 ;  /* 0x001cf43001007387 */ /* 0x010fe80000100800 */
[----:B------:R-:W4:Y:S01]  /*28340*/  LDL.LU R83, [R1+0x390] ;  /* 0x0003900001537983 */ /* 0x000f220000300800 */
[----:B--2---:R-:W-:-:S03]  /*28350*/  @P2 IMAD.MOV.U32 R13, RZ, RZ, R73 ;  /* 0x000000ffff0d2224 */ /* 0x004fc600078e0049 */
[----:B------:R1:W-:Y:S01]  /*28360*/  STL [R1+0x364], R10 ;  /* 0x0003640a01007387 */ /* 0x0003e20000100800 */
[----:B------:R-:W-:-:S03]  /*28370*/  @P2 IMAD.MOV.U32 R12, RZ, RZ, R92 ;  /* 0x000000ffff0c2224 */ /* 0x000fc600078e005c */
[----:B------:R-:W2:Y:S04]  /*28380*/  LDL R76, [R1+0x144c] ;  /* 0x00144c00014c7983 */ /* 0x000ea80000100800 */
[----:B------:R2:W4:Y:S01]  /*28390*/  @P2 LDG.E.U16 R46, desc[UR16][R12.64] ;  /* 0x000000100c2e2981 */ /* 0x000522000c1e1500 */
[----:B-1----:R-:W-:-:S03]  /*283a0*/  SEL R10, R11, R86, !P3 ;  /* 0x000000560b0a7207 */ /* 0x002fc60005800000 */
[----:B------:R-:W4:Y:S01]  /*283b0*/  LDL R86, [R1+0x1450] ;  /* 0x0014500001567983 */ /* 0x000f220000100800 */
[----:B------:R-:W-:Y:S01]  /*283c0*/  IMAD R9, R9, UR74, RZ ;  /* 0x0000004a09097c24 */ /* 0x000fe2000f8e02ff */
[----:B------:R-:W1:Y:S01]  /*283d0*/  LDCU UR74, c[0x0][0x3b0] ;  /* 0x00007600ff4a77ac */ /* 0x000e620008000800 */
[----:B------:R-:W-:-:S03]  /*283e0*/  IMAD R10, R10, UR75, RZ ;  /* 0x0000004b0a0a7c24 */ /* 0x000fc6000f8e02ff */
[----:B------:R0:W-:Y:S01]  /*283f0*/  STL [R1+0x388], R9 ;  /* 0x0003880901007387 */ /* 0x0001e20000100800 */
[----:B------:R-:W1:Y:S03]  /*28400*/  LDCU UR75, c[0x0][0x3b0] ;  /* 0x00007600ff4b77ac */ /* 0x000e660008000800 */
[----:B------:R-:W4:Y:S04]  /*28410*/  LDL.LU R78, [R1+0x3b4] ;  /* 0x0003b400014e7983 */ /* 0x000f280000300800 */
[----:B---3--:R-:W-:Y:S01]  /*28420*/  STL [R1+0x1cf8], R47 ;  /* 0x001cf82f01007387 */ /* 0x008fe20000100800 */
[----:B0-----:R-:W-:-:S03]  /*28430*/  SEL R9, R11, R87, !P3 ;  /* 0x000000570b097207 */ /* 0x001fc60005800000 */
[----:B------:R-:W3:Y:S04]  /*28440*/  LDL.LU R87, [R1+0x3e4] ;  /* 0x0003e40001577983 */ /* 0x000ee80000300800 */
[----:B------:R0:W-:Y:S04]  /*28450*/  STL [R1+0x374], R10 ;  /* 0x0003740a01007387 */ /* 0x0001e80000100800 */
[----:B------:R-:W3:Y:S01]  /*28460*/  LDL R72, [R1+0x145c] ;  /* 0x00145c0001487983 */ /* 0x000ee20000100800 */
[----:B0-----:R-:W-:-:S03]  /*28470*/  SEL R10, R11, R81, !P3 ;  /* 0x000000510b0a7207 */ /* 0x001fc60005800000 */
[----:B------:R-:W3:Y:S01]  /*28480*/  LDL R81, [R1+0x1460] ;  /* 0x0014600001517983 */ /* 0x000ee20000100800 */
[----:B------:R-:W-:Y:S01]  /*28490*/  IMAD R9, R9, UR7, RZ ;  /* 0x0000000709097c24 */ /* 0x000fe2000f8e02ff */
[----:B------:R-:W-:Y:S01]  /*284a0*/  PRMT R16, RZ, 0x7610, R16 ;  /* 0x00007610ff107816 */ /* 0x000fe20000000010 */
[----:B------:R-:W-:Y:S01]  /*284b0*/  IMAD R10, R10, UR12, RZ ;  /* 0x0000000c0a0a7c24 */ /* 0x000fe2000f8e02ff */
[----:B------:R-:W-:Y:S01]  /*284c0*/  PRMT R15, RZ, 0x7610, R15 ;  /* 0x00007610ff0f7816 */ /* 0x000fe2000000000f */
[----:B------:R-:W0:Y:S01]  /*284d0*/  LDCU UR7, c[0x0][0x3b0] ;  /* 0x00007600ff0777ac */ /* 0x000e220008000800 */
[----:B------:R1:W-:Y:S01]  /*284e0*/  STL [R1+0x394], R9 ;  /* 0x0003940901007387 */ /* 0x0003e20000100800 */
[----:B------:R-:W0:Y:S03]  /*284f0*/  LDCU UR12, c[0x0][0x3b0] ;  /* 0x00007600ff0c77ac */ /* 0x000e260008000800 */
[----:B------:R-:W3:Y:S01]  /*28500*/  LDL.LU R92, [R1+0x3a0] ;  /* 0x0003a000015c7983 */ /* 0x000ee20000300800 */
[----:B-1----:R-:W-:Y:S01]  /*28510*/  SEL R9, R11, R14, !P3 ;  /* 0x0000000e0b097207 */ /* 0x002fe20005800000 */
[----:B--2---:R-:W-:-:S02]  /*28520*/  @P2 IMAD.MOV.U32 R13, RZ, RZ, R76 ;  /* 0x000000ffff0d2224 */ /* 0x004fc400078e004c */
[----:B----4-:R-:W-:Y:S01]  /*28530*/  STL [R1+0x1cfc], R46 ;  /* 0x001cfc2e01007387 */ /* 0x010fe20000100800 */
[----:B------:R-:W-:-:S03]  /*28540*/  @P2 IMAD.MOV.U32 R12, RZ, RZ, R86 ;  /* 0x000000ffff0c2224 */ /* 0x000fc600078e0056 */
[----:B------:R-:W2:Y:S04]  /*28550*/  LDL.LU R14, [R1+0x3c0] ;  /* 0x0003c000010e7983 */ /* 0x000ea80000300800 */
[----:B------:R1:W-:Y:S04]  /*28560*/  STL [R1+0x384], R10 ;  /* 0x0003840a01007387 */ /* 0x0003e80000100800 */
[----:B------:R3:W4:Y:S04]  /*28570*/  @P2 LDG.E.U16 R45, desc[UR16][R12.64] ;  /* 0x000000100c2d2981 */ /* 0x000728000c1e1500 */
[----:B------:R-:W2:Y:S01]  /*28580*/  LDL R73, [R1+0x146c] ;  /* 0x00146c0001497983 */ /* 0x000ea20000100800 */
[----:B-1----:R-:W-:-:S03]  /*28590*/  SEL R10, R11, R83, !P3 ;  /* 0x000000530b0a7207 */ /* 0x002fc60005800000 */
[----:B------:R-:W2:Y:S01]  /*285a0*/  LDL R83, [R1+0x1470] ;  /* 0x0014700001537983 */ /* 0x000ea20000100800 */
[----:B---3--:R-:W-:Y:S02]  /*285b0*/  @P2 IMAD.MOV.U32 R13, RZ, RZ, R72 ;  /* 0x000000ffff0d2224 */ /* 0x008fe400078e0048 */
[----:B------:R-:W-:-:S05]  /*285c0*/  @P2 IMAD.MOV.U32 R12, RZ, RZ, R81 ;  /* 0x000000ffff0c2224 */ /* 0x000fca00078e0051 */
[----:B------:R2:W3:Y:S01]  /*285d0*/  @P2 LDG.E.U16 R44, desc[UR16][R12.64] ;  /* 0x000000100c2c2981 */ /* 0x0004e2000c1e1500 */
[----:B------:R-:W-:Y:S01]  /*285e0*/  IMAD R9, R9, UR13, RZ ;  /* 0x0000000d09097c24 */ /* 0x000fe2000f8e02ff */
[----:B------:R-:W1:Y:S01]  /*285f0*/  LDCU UR13, c[0x0][0x3b0] ;  /* 0x00007600ff0d77ac */ /* 0x000e620008000800 */
[----:B------:R-:W-:-:S03]  /*28600*/  IMAD R10, R10, UR14, RZ ;  /* 0x0000000e0a0a7c24 */ /* 0x000fc6000f8e02ff */
[----:B------:R0:W-:Y:S01]  /*28610*/  STL [R1+0x3a4], R9 ;  /* 0x0003a40901007387 */ /* 0x0001e20000100800 */
[----:B------:R-:W1:Y:S03]  /*28620*/  LDCU UR14, c[0x0][0x3b0] ;  /* 0x00007600ff0e77ac */ /* 0x000e660008000800 */
[----:B------:R-:W3:Y:S01]  /*28630*/  LDL.LU R86, [R1+0x3ac] ;  /* 0x0003ac0001567983 */ /* 0x000ee20000300800 */
[----:B0-----:R-:W-:-:S03]  /*28640*/  SEL R9, R11, R78, !P3 ;  /* 0x0000004e0b097207 */ /* 0x001fc60005800000 */
[----:B----4-:R-:W-:Y:S04]  /*28650*/  STL [R1+0x1d00], R45 ;  /* 0x001d002d01007387 */ /* 0x010fe80000100800 */
[----:B------:R-:W4:Y:S01]  /*28660*/  LDL.LU R78, [R1+0x3d0] ;  /* 0x0003d000014e7983 */ /* 0x000f220000300800 */
[----:B--2---:R-:W-:-:S03]  /*28670*/  @P2 IMAD.MOV.U32 R13, RZ, RZ, R73 ;  /* 0x000000ffff0d2224 */ /* 0x004fc600078e0049 */
[----:B------:R0:W-:Y:S01]  /*28680*/  STL [R1+0x390], R10 ;  /* 0x0003900a01007387 */ /* 0x0001e20000100800 */
[----:B------:R-:W-:-:S03]  /*28690*/  @P2 IMAD.MOV.U32 R12, RZ, RZ, R83 ;  /* 0x000000ffff0c2224 */ /* 0x000fc600078e0053 */
[----:B------:R-:W2:Y:S04]  /*286a0*/  LDL R76, [R1+0x147c] ;  /* 0x00147c00014c7983 */ /* 0x000ea80000100800 */
[----:B------:R2:W4:Y:S01]  /*286b0*/  @P2 LDG.E.U16 R43, desc[UR16][R12.64] ;  /* 0x000000100c2b2981 */ /* 0x000522000c1e1500 */
[----:B0-----:R-:W-:-:S03]  /*286c0*/  SEL R10, R11, R87, !P3 ;  /* 0x000000570b0a7207 */ /* 0x001fc60005800000 */
[----:B------:R-:W4:Y:S01]  /*286d0*/  LDL R87, [R1+0x1480] ;  /* 0x0014800001577983 */ /* 0x000f220000100800 */
[----:B------:R-:W-:Y:S01]  /*286e0*/  IMAD R9, R9, UR15, RZ ;  /* 0x0000000f09097c24 */ /* 0x000fe2000f8e02ff */
[----:B------:R-:W0:Y:S01]  /*286f0*/  LDCU UR15, c[0x0][0x3b0] ;  /* 0x00007600ff0f77ac */ /* 0x000e220008000800 */
[----:B------:R-:W-:-:S03]  /*28700*/  IMAD R10, R10, UR18, RZ ;  /* 0x000000120a0a7c24 */ /* 0x000fc6000f8e02ff */
[----:B------:R1:W-:Y:S01]  /*28710*/  STL [R1+0x3b4], R9 ;  /* 0x0003b40901007387 */ /* 0x0003e20000100800 */
[----:B------:R-:W0:Y:S03]  /*28720*/  LDCU UR18, c[0x0][0x3b0] ;  /* 0x00007600ff1277ac */ /* 0x000e260008000800 */
[----:B------:R-:W4:Y:S04]  /*28730*/  LDL.LU R81, [R1+0x3bc] ;  /* 0x0003bc0001517983 */ /* 0x000f280000300800 */
[----:B---3--:R-:W-:Y:S01]  /*28740*/  STL [R1+0x1d04], R44 ;  /* 0x001d042c01007387 */ /* 0x008fe20000100800 */
[----:B-1----:R-:W-:-:S03]  /*28750*/  SEL R9, R11, R92, !P3 ;  /* 0x0000005c0b097207 */ /* 0x002fc60005800000 */
[----:B------:R-:W3:Y:S04]  /*28760*/  LDL.LU R92, [R1+0x3d8] ;  /* 0x0003d800015c7983 */ /* 0x000ee80000300800 */
[----:B------:R1:W-:Y:S04]  /*28770*/  STL [R1+0x3a0], R10 ;  /* 0x0003a00a01007387 */ /* 0x0003e80000100800 */
[----:B------:R-:W3:Y:S01]  /*28780*/  LDL R72, [R1+0x148c] ;  /* 0x00148c0001487983 */ /* 0x000ee20000100800 */
[----:B-1----:R-:W-:-:S03]  /*28790*/  SEL R10, R11, R14, !P3 ;  /* 0x0000000e0b0a7207 */ /* 0x002fc60005800000 */
[----:B------:R-:W3:Y:S01]  /*287a0*/  LDL R14, [R1+0x1490] ;  /* 0x00149000010e7983 */ /* 0x000ee20000100800 */
[----:B------:R-:W-:Y:S01]  /*287b0*/  IMAD R9, R9, UR19, RZ ;  /* 0x0000001309097c24 */ /* 0x000fe2000f8e02ff */
[----:B------:R-:W1:Y:S01]  /*287c0*/  LDCU UR19, c[0x0][0x3b0] ;  /* 0x00007600ff1377ac */ /* 0x000e620008000800 */
[----:B------:R-:W-:-:S03]  /*287d0*/  IMAD R10, R10, UR20, RZ ;  /* 0x000000140a0a7c24 */ /* 0x000fc6000f8e02ff */
[----:B------:R0:W-:Y:S01]  /*287e0*/  STL [R1+0x3c0], R9 ;  /* 0x0003c00901007387 */ /* 0x0001e20000100800 */
[----:B------:R-:W1:Y:S03]  /*287f0*/  LDCU UR20, c[0x0][0x3b0] ;  /* 0x00007600ff1477ac */ /* 0x000e660008000800 */
[----:B------:R-:W3:Y:S01]  /*28800*/  LDL.LU R83, [R1+0x3cc] ;  /* 0x0003cc0001537983 */ /* 0x000ee20000300800 */
[----:B0-----:R-:W-:Y:S01]  /*28810*/  SEL R9, R11, R86, !P3 ;  /* 0x000000560b097207 */ /* 0x001fe20005800000 */
[----:B--2---:R-:W-:Y:S02]  /*28820*/  @P2 IMAD.MOV.U32 R13, RZ, RZ, R76 ;  /* 0x000000ffff0d2224 */ /* 0x004fe400078e004c */
[----:B----4-:R-:W-:Y:S01]  /*28830*/  STL [R1+0x1d08], R43 ;  /* 0x001d082b01007387 */ /* 0x010fe20000100800 */
[----:B------:R-:W-:-:S03]  /*28840*/  @P2 IMAD.MOV.U32 R12, RZ, RZ, R87 ;  /* 0x000000ffff0c2224 */ /* 0x000fc600078e0057 */
        /* <DEDUP_REMOVED lines=10> */
[----:B------:R-:W0:Y:S01]  /*288f0*/  LDCU UR21, c[0x0][0x3b0] ;  /* 0x00007600ff1577ac */ /* 0x000e220008000800 */
[----:B------:R-:W-:-:S03]  /*28900*/  IMAD R10, R10, UR22, RZ ;  /* 0x000000160a0a7c24 */ /* 0x000fc6000f8e02ff */
        /* <DEDUP_REMOVED lines=27> */
[----:B------:R-:W0:Y:S01]  /*28ac0*/  LDCU UR25, c[0x0][0x3b0] ;  /* 0x00007600ff1977ac */ /* 0x000e220008000800 */
[----:B------:R-:W-:-:S03]  /*28ad0*/  IMAD R10, R10, UR26, RZ ;  /* 0x0000001a0a0a7c24 */ /* 0x000fc6000f8e02ff */
[----:B------:R1:W-:Y:S01]  /*28ae0*/  STL [R1+0x3e4], R9 ;  /* 0x0003e40901007387 */ /* 0x0003e20000100800 */
[----:B------:R-:W0:Y:S03]  /*28af0*/  LDCU UR26, c[0x0][0x3b0] ;  /* 0x00007600ff1a77ac */ /* 0x000e260008000800 */
[----:B------:R-:W3:Y:S01]  /*28b00*/  LDL.LU R78, [R1+0x3dc] ;  /* 0x0003dc00014e7983 */ /* 0x000ee20000300800 */
[----:B-1----:R-:W-:Y:S01]  /*28b10*/  SEL R9, R11, R87, !P3 ;  /* 0x000000570b097207 */ /* 0x002fe20005800000 */
[----:B--2---:R-:W-:Y:S02]  /*28b20*/  @P2 IMAD.MOV.U32 R13, RZ, RZ, R76 ;  /* 0x000000ffff0d2224 */ /* 0x004fe400078e004c */
        /* <DEDUP_REMOVED lines=213> */
[----:B------:R-:W2:Y:S01]  /*29880*/  LDL R81, [R1+0x159c] ;  /* 0x00159c0001517983 */ /* 0x000ea20000100800 */
[----:B------:R-:W-:-:S03]  /*29890*/  @P2 IMAD.MOV.U32 R12, RZ, RZ, R92 ;  /* 0x000000ffff0c2224 */ /* 0x000fc600078e005c */
[----:B------:R0:W-:Y:S04]  /*298a0*/  STL [R1+0x450], R10 ;  /* 0x0004500a01007387 */ /* 0x0001e80000100800 */
[----:B------:R-:W4:Y:S04]  /*298b0*/  LDL R83, [R1+0x15a0] ;  /* 0x0015a00001537983 */ /* 0x000f280000100800 */
[----:B------:R2:W4:Y:S01]  /*298c0*/  @P2 LDG.E.U16 R25, desc[UR16][R12.64] ;  /* 0x000000100c192981 */ /* 0x000522000c1e1500 */
[----:B0-----:R-:W-:Y:S01]  /*298d0*/  SEL R10, R11, R86, !P3 ;  /* 0x000000560b0a7207 */ /* 0x001fe20005800000 */
[----:B------:R-:W-:-:S02]  /*298e0*/  IMAD R9, R9, UR52, RZ ;  /* 0x0000003409097c24 */ /* 0x000fc4000f8e02ff */
[----:B------:R-:W4:Y:S01]  /*298f0*/  LDL.LU R86, [R1+0x62c] ;  /* 0x00062c0001567983 */ /* 0x000f220000300800 */
[----:B------:R-:W0:Y:S01]  /*29900*/  LDCU UR52, c[0x0][0x3b0] ;  /* 0x00007600ff3477ac */ /* 0x000e220008000800 */
[----:B------:R-:W-:Y:S02]  /*29910*/  IMAD R10, R10, UR53, RZ ;  /* 0x000000350a0a7c24 */ /* 0x000fe4000f8e02ff */
[----:B------:R1:W-:Y:S01]  /*29920*/  STL [R1+0x46c], R9 ;  /* 0x00046c0901007387 */ /* 0x0003e20000100800 */
[----:B------:R-:W0:Y:S03]  /*29930*/  LDCU UR53, c[0x0][0x3b0] ;  /* 0x00007600ff3577ac */ /* 0x000e260008000800 */
[----:B---3--:R-:W-:Y:S01]  /*29940*/  STL [R1+0x1c54], R26 ;  /* 0x001c541a01007387 */ /* 0x008fe20000100800 */
[----:B-1----:R-:W-:-:S03]  /*29950*/  SEL R9, R11, R87, !P3 ;  /* 0x000000570b097207 */ /* 0x002fc60005800000 */
[----:B------:R-:W3:Y:S04]  /*29960*/  LDL.LU R87, [R1+0x628] ;  /* 0x0006280001577983 */ /* 0x000ee80000300800 */
[----:B------:R1:W-:Y:S04]  /*29970*/  STL [R1+0x460], R10 ;  /* 0x0004600a01007387 */ /* 0x0003e80000100800 */
[----:B------:R-:W3:Y:S01]  /*29980*/  LDL R76, [R1+0x15ac] ;  /* 0x0015ac00014c7983 */ /* 0x000ee20000100800 */
[----:B------:R-:W-:Y:S01]  /*29990*/  IMAD R9, R9, UR54, RZ ;  /* 0x0000003609097c24 */ /* 0x000fe2000f8e02ff */
[----:B------:R-:W0:Y:S01]  /*299a0*/  LDCU UR54, c[0x0][0x3b0] ;  /* 0x00007600ff3677ac */ /* 0x000e220008000800 */
[----:B-1----:R-:W-:-:S02]  /*299b0*/  SEL R10, R11, R78, !P3 ;  /* 0x0000004e0b0a7207 */ /* 0x002fc40005800000 */
[----:B------:R-:W3:Y:S04]  /*299c0*/  LDL R78, [R1+0x15b0] ;  /* 0x0015b000014e7983 */ /* 0x000ee80000100800 */
[----:B------:R1:W-:Y:S01]  /*299d0*/  STL [R1+0x478], R9 ;  /* 0x0004780901007387 */ /* 0x0003e20000100800 */
[----:B------:R-:W-:Y:S01]  /*299e0*/  IMAD R10, R10, UR55, RZ ;  /* 0x000000370a0a7c24 */ /* 0x000fe2000f8e02ff */
[----:B------:R-:W0:Y:S02]  /*299f0*/  LDCU UR55, c[0x0][0x3b0] ;  /* 0x00007600ff3777ac */ /* 0x000e240008000800 */
[----:B------:R-:W3:Y:S01]  /*29a00*/  LDL.LU R92, [R1+0x484] ;  /* 0x00048400015c7983 */ /* 0x000ee20000300800 */
[----:B-1----:R-:W-:-:S05]  /*29a10*/  SEL R9, R11, R14, !P3 ;  /* 0x0000000e0b097207 */ /* 0x002fca0005800000 */
[----:B------:R-:W-:Y:S01]  /*29a20*/  IMAD R9, R9, UR56, RZ ;  /* 0x0000003809097c24 */ /* 0x000fe2000f8e02ff */
[----:B------:R-:W1:Y:S01]  /*29a30*/  LDCU UR56, c[0x0][0x3b0] ;  /* 0x00007600ff3877ac */ /* 0x000e620008000800 */
[----:B--2---:R-:W-:Y:S02]  /*29a40*/  @P2 IMAD.MOV.U32 R13, RZ, RZ, R81 ;  /* 0x000000ffff0d2224 */ /* 0x004fe400078e0051 */
[----:B----4-:R-:W-:Y:S01]  /*29a50*/  @P2 IMAD.MOV.U32 R12, RZ, RZ, R83 ;  /* 0x000000ffff0c2224 */ /* 0x010fe200078e0053 */
[----:B------:R-:W-:Y:S04]  /*29a60*/  STL [R1+0x1d4c], R25 ;  /* 0x001d4c1901007387 */ /* 0x000fe80000100800 */
[----:B------:R-:W2:Y:S04]  /*29a70*/  LDL.LU R14, [R1+0x5f4] ;  /* 0x0005f400010e7983 */ /* 0x000ea80000300800 */
[----:B------:R4:W-:Y:S04]  /*29a80*/  STL [R1+0x468], R10 ;  /* 0x0004680a01007387 */ /* 0x0009e80000100800 */
[----:B------:R3:W2:Y:S04]  /*29a90*/  @P2 LDG.E.U16 R24, desc[UR16][R12.64] ;  /* 0x000000100c182981 */ /* 0x0006a8000c1e1500 */
[----:B------:R0:W-:Y:S01]  /*29aa0*/  STL [R1+0x5e0], R9 ;  /* 0x0005e00901007387 */ /* 0x0001e20000100800 */
[----:B----4-:R-:W-:-:S03]  /*29ab0*/  SEL R10, R11, R73, !P3 ;  /* 0x000000490b0a7207 */ /* 0x010fc60005800000 */
[----:B------:R-:W4:Y:S04]  /*29ac0*/  LDL R72, [R1+0x5c4] ;  /* 0x0005c40001487983 */ /* 0x000f280000100800 */
[----:B------:R-:W4:Y:S01]  /*29ad0*/  LDL R73, [R1+0x5c8] ;  /* 0x0005c80001497983 */ /* 0x000f220000100800 */
[----:B---3--:R-:W-:Y:S02]  /*29ae0*/  @P2 IMAD.MOV.U32 R13, RZ, RZ, R76 ;  /* 0x000000ffff0d2224 */ /* 0x008fe400078e004c */
[----:B------:R-:W-:-:S05]  /*29af0*/  @P2 IMAD.MOV.U32 R12, RZ, RZ, R78 ;  /* 0x000000ffff0c2224 */ /* 0x000fca00078e004e */
[----:B------:R4:W3:Y:S01]  /*29b00*/  @P2 LDG.E.U16 R23, desc[UR16][R12.64] ;  /* 0x000000100c172981 */ /* 0x0008e2000c1e1500 */
[----:B0-----:R-:W-:-:S03]  /*29b10*/  SEL R9, R11, R86, !P3 ;  /* 0x000000560b097207 */ /* 0x001fc60005800000 */
[----:B--2---:R0:W-:Y:S04]  /*29b20*/  STL [R1+0x1d50], R24 ;  /* 0x001d501801007387 */ /* 0x0041e80000100800 */
[----:B------:R-:W2:Y:S01]  /*29b30*/  LDL.LU R81, [R1+0x5f8] ;  /* 0x0005f80001517983 */ /* 0x000ea20000300800 */
[----:B----4-:R-:W-:Y:S02]  /*29b40*/  @P2 IMAD.MOV.U32 R13, RZ, RZ, R72 ;  /* 0x000000ffff0d2224 */ /* 0x010fe400078e0048 */
[----:B0-----:R-:W-:Y:S02]  /*29b50*/  IMAD R24, R10, UR57, RZ ;  /* 0x000000390a187c24 */ /* 0x001fe4000f8e02ff */
[----:B------:R-:W-:Y:S01]  /*29b60*/  @P2 IMAD.MOV.U32 R12, RZ, RZ, R73 ;  /* 0x000000ffff0c2224 */ /* 0x000fe200078e0049 */
[----:B------:R-:W-:Y:S01]  /*29b70*/  SEL R10, R11, R87, !P3 ;  /* 0x000000570b0a7207 */ /* 0x000fe20005800000 */
[----:B------:R-:W-:Y:S01]  /*29b80*/  IMAD R25, R9, UR58, RZ ;  /* 0x0000003a09197c24 */ /* 0x000fe2000f8e02ff */
[----:B------:R-:W-:Y:S01]  /*29b90*/  STL [R1+0x1d5c], R24 ;  /* 0x001d5c1801007387 */ /* 0x000fe20000100800 */
[----:B------:R-:W0:Y:S03]  /*29ba0*/  LDCU UR57, c[0x0][0x3b0] ;  /* 0x00007600ff3977ac */ /* 0x000e260008000800 */
[----:B------:R-:W4:Y:S01]  /*29bb0*/  @P2 LDG.E.U16 R22, desc[UR16][R12.64] ;  /* 0x000000100c162981 */ /* 0x000f22000c1e1500 */
[----:B------:R-:W-:Y:S01]  /*29bc0*/  IMAD R27, R10, UR59, RZ ;  /* 0x0000003b0a1b7c24 */ /* 0x000fe2000f8e02ff */
[C---:B------:R-:W-:Y:S01]  /*29bd0*/  SEL R9, R11.reuse, R92, !P3 ;  /* 0x0000005c0b097207 */ /* 0x040fe20005800000 */
[----:B------:R-:W0:Y:S01]  /*29be0*/  LDCU UR58, c[0x0][0x3b0] ;  /* 0x00007600ff3a77ac */ /* 0x000e220008000800 */
[----:B------:R-:W4:Y:S01]  /*29bf0*/  LDL.LU R83, [R1+0x620] ;  /* 0x0006200001537983 */ /* 0x000f220000300800 */
[----:B------:R-:W-:Y:S01]  /*29c00*/  SEL R10, R11, R14, !P3 ;  /* 0x0000000e0b0a7207 */ /* 0x000fe20005800000 */
[----:B------:R-:W0:Y:S02]  /*29c10*/  LDCU UR59, c[0x0][0x3b0] ;  /* 0x00007600ff3b77ac */ /* 0x000e240008000800 */
[----:B------:R-:W4:Y:S04]  /*29c20*/  LDL R86, [R1+0x11a8] ;  /* 0x0011a80001567983 */ /* 0x000f280000100800 */
[----:B------:R-:W4:Y:S04]  /*29c30*/  LDL R87, [R1+0x11ac] ;  /* 0x0011ac0001577983 */ /* 0x000f280000100800 */
[----:B------:R-:W-:Y:S04]  /*29c40*/  STL [R1+0x1d58], R25 ;  /* 0x001d581901007387 */ /* 0x000fe80000100800 */
[----:B---3--:R-:W-:Y:S04]  /*29c50*/  STL [R1+0x1d54], R23 ;  /* 0x001d541701007387 */ /* 0x008fe80000100800 */
[----:B------:R-:W3:Y:S04]  /*29c60*/  LDL.LU R92, [R1+0x624] ;  /* 0x00062400015c7983 */ /* 0x000ee80000300800 */
[----:B------:R-:W-:Y:S04]  /*29c70*/  STL [R1+0x1d60], R27 ;  /* 0x001d601b01007387 */ /* 0x000fe80000100800 */
[----:B------:R-:W3:Y:S04]  /*29c80*/  LDL.LU R14, [R1+0x61c] ;  /* 0x00061c00010e7983 */ /* 0x000ee80000300800 */
[----:B------:R-:W3:Y:S04]  /*29c90*/  LDL R76, [R1+0x11c0] ;  /* 0x0011c000014c7983 */ /* 0x000ee80000100800 */
[----:B------:R-:W3:Y:S01]  /*29ca0*/  LDL R78, [R1+0x11c4] ;  /* 0x0011c400014e7983 */ /* 0x000ee20000100800 */
[----:B------:R-:W-:Y:S01]  /*29cb0*/  IMAD R28, R9, UR60, RZ ;  /* 0x0000003c091c7c24 */ /* 0x000fe2000f8e02ff */
[----:B------:R-:W0:Y:S01]  /*29cc0*/  LDCU UR60, c[0x0][0x3b0] ;  /* 0x00007600ff3c77ac */ /* 0x000e220008000800 */
[----:B------:R-:W-:-:S03]  /*29cd0*/  IMAD R29, R10, UR61, RZ ;  /* 0x0000003d0a1d7c24 */ /* 0x000fc6000f8e02ff */
[----:B------:R-:W-:Y:S01]  /*29ce0*/  STL [R1+0x1d64], R28 ;  /* 0x001d641c01007387 */ /* 0x000fe20000100800 */
[----:B------:R-:W0:Y:S01]  /*29cf0*/  LDCU UR61, c[0x0][0x3b0] ;  /* 0x00007600ff3d77ac */ /* 0x000e220008000800 */
[----:B--2---:R-:W-:-:S05]  /*29d00*/  SEL R9, R11, R81, !P3 ;  /* 0x000000510b097207 */ /* 0x004fca0005800000 */
[----:B------:R-:W-:Y:S01]  /*29d10*/  IMAD R30, R9, UR62, RZ ;  /* 0x0000003e091e7c24 */ /* 0x000fe2000f8e02ff */
[----:B------:R-:W2:Y:S01]  /*29d20*/  LDCU UR62, c[0x0][0x3b0] ;  /* 0x00007600ff3e77ac */ /* 0x000ea20008000800 */
[----:B----4-:R4:W-:Y:S04]  /*29d30*/  STL [R1+0x1c50], R22 ;  /* 0x001c501601007387 */ /* 0x0109e80000100800 */
[----:B------:R-:W2:Y:S01]  /*29d40*/  LDL.LU R81, [R1+0x60c] ;  /* 0x00060c0001517983 */ /* 0x000ea20000300800 */
[----:B------:R-:W-:-:S03]  /*29d50*/  SEL R10, R11, R83, !P3 ;  /* 0x000000530b0a7207 */ /* 0x000fc60005800000 */
[----:B------:R-:W-:Y:S01]  /*29d60*/  STL [R1+0x1d68], R29 ;  /* 0x001d681d01007387 */ /* 0x000fe20000100800 */
[----:B------:R-:W-:-:S03]  /*29d70*/  @P2 IMAD.MOV.U32 R13, RZ, RZ, R86 ;  /* 0x000000ffff0d2224 */ /* 0x000fc600078e0056 */
[----:B------:R-:W2:Y:S01]  /*29d80*/  LDL.LU R83, [R1+0x610] ;  /* 0x0006100001537983 */ /* 0x000ea20000300800 */
[----:B------:R-:W-:-:S03]  /*29d90*/  @P2 IMAD.MOV.U32 R12, RZ, RZ, R87 ;  /* 0x000000ffff0c2224 */ /* 0x000fc600078e0057 */
[----:B------:R-:W-:Y:S04]  /*29da0*/  STL [R1+0x1d6c], R30 ;  /* 0x001d6c1e01007387 */ /* 0x000fe80000100800 */
[----:B------:R-:W2:Y:S04]  /*29db0*/  LDL R86, [R1+0x11d8] ;  /* 0x0011d80001567983 */ /* 0x000ea80000100800 */
[----:B------:R-:W4:Y:S04]  /*29dc0*/  LDL R87, [R1+0x11dc] ;  /* 0x0011dc0001577983 */ /* 0x000f280000100800 */
[----:B------:R3:W4:Y:S02]  /*29dd0*/  @P2 LDG.E.U16 R21, desc[UR16][R12.64] ;  /* 0x000000100c152981 */ /* 0x000724000c1e1500 */
[----:B---3--:R-:W-:-:S02]  /*29de0*/  @P2 IMAD.MOV.U32 R13, RZ, RZ, R76 ;  /* 0x000000ffff0d2224 */ /* 0x008fc400078e004c */
[----:B------:R-:W-:-:S05]  /*29df0*/  @P2 IMAD.MOV.U32 R12, RZ, RZ, R78 ;  /* 0x000000ffff0c2224 */ /* 0x000fca00078e004e */
[----:B------:R2:W3:Y:S01]  /*29e00*/  @P2 LDG.E.U16 R20, desc[UR16][R12.64] ;  /* 0x000000100c142981 */ /* 0x0004e2000c1e1500 */
[C---:B------:R-:W-:Y:S01]  /*29e10*/  SEL R9, R11.reuse, R92, !P3 ;  /* 0x0000005c0b097207 */ /* 0x040fe20005800000 */
[----:B------:R-:W-:Y:S02]  /*29e20*/  IMAD R31, R10, UR63, RZ ;  /* 0x0000003f0a1f7c24 */ /* 0x000fe4000f8e02ff */
[----:B--2---:R-:W-:Y:S02]  /*29e30*/  @P2 IMAD.MOV.U32 R13, RZ, RZ, R86 ;  /* 0x000000ffff0d2224 */ /* 0x004fe400078e0056 */
[----:B----4-:R-:W-:Y:S01]  /*29e40*/  @P2 IMAD.MOV.U32 R12, RZ, RZ, R87 ;  /* 0x000000ffff0c2224 */ /* 0x010fe200078e0057 */
[----:B------:R-:W-:Y:S01]  /*29e50*/  SEL R10, R11, R14, !P3 ;  /* 0x0000000e0b0a7207 */ /* 0x000fe20005800000 */
[----:B------:R-:W-:Y:S01]  /*29e60*/  IMAD R32, R9, UR64, RZ ;  /* 0x0000004009207c24 */ /* 0x000fe2000f8e02ff */
[----:B------:R-:W2:Y:S02]  /*29e70*/  LDCU UR63, c[0x0][0x3b0] ;  /* 0x00007600ff3f77ac */ /* 0x000ea40008000800 */
[----:B------:R-:W4:Y:S04]  /*29e80*/  @P2 LDG.E.U16 R19, desc[UR16][R12.64] ;  /* 0x000000100c132981 */ /* 0x000f28000c1e1500 */
[----:B------:R-:W-:Y:S01]  /*29e90*/  STL [R1+0x1d70], R21 ;  /* 0x001d701501007387 */ /* 0x000fe20000100800 */
[----:B------:R-:W-:Y:S01]  /*29ea0*/  IMAD R33, R10, UR65, RZ ;  /* 0x000000410a217c24 */ /* 0x000fe2000f8e02ff */
[C---:B------:R-:W-:Y:S01]  /*29eb0*/  SEL R9, R11.reuse, R81, !P3 ;  /* 0x000000510b097207 */ /* 0x040fe20005800000 */
[----:B------:R-:W0:Y:S01]  /*29ec0*/  LDCU UR64, c[0x0][0x3b0] ;  /* 0x00007600ff4077ac */ /* 0x000e220008000800 */
[----:B------:R-:W2:Y:S01]  /*29ed0*/  LDL.LU R92, [R1+0x608] ;  /* 0x00060800015c7983 */ /* 0x000ea20000300800 */
[----:B------:R-:W-:Y:S01]  /*29ee0*/  SEL R10, R11, R83, !P3 ;  /* 0x000000530b0a7207 */ /* 0x000fe20005800000 */
[----:B------:R-:W0:Y:S02]  /*29ef0*/  LDCU UR65, c[0x0][0x3b0] ;  /* 0x00007600ff4177ac */ /* 0x000e240008000800 */
[----:B------:R-:W-:Y:S04]  /*29f00*/  STL [R1+0x1d74], R31 ;  /* 0x001d741f01007387 */ /* 0x000fe80000100800 */
[----:B------:R-:W2:Y:S04]  /*29f10*/  LDL.LU R14, [R1+0x604] ;  /* 0x00060400010e7983 */ /* 0x000ea80000300800 */
[----:B------:R-:W-:Y:S04]  /*29f20*/  STL [R1+0x1d78], R32 ;  /* 0x001d782001007387 */ /* 0x000fe80000100800 */
[----:B------:R-:W2:Y:S04]  /*29f30*/  LDL R57, [R1+0x11f0] ;  /* 0x0011f00001397983 */ /* 0x000ea80000100800 */
[----:B------:R-:W2:Y:S04]  /*29f40*/  LDL R69, [R1+0x11f4] ;  /* 0x0011f40001457983 */ /* 0x000ea80000100800 */
[----:B---3--:R-:W-:Y:S04]  /*29f50*/  STL [R1+0x1d7c], R20 ;  /* 0x001d7c1401007387 */ /* 0x008fe80000100800 */
[----:B------:R-:W3:Y:S04]  /*29f60*/  LDL.LU R72, [R1+0x600] ;  /* 0x0006000001487983 */ /* 0x000ee80000300800 */
[----:B------:R-:W3:Y:S04]  /*29f70*/  LDL.LU R73, [R1+0x5fc] ;  /* 0x0005fc0001497983 */ /* 0x000ee80000300800 */
[----:B------:R-:W-:Y:S04]  /*29f80*/  STL [R1+0x1d80], R33 ;  /* 0x001d802101007387 */ /* 0x000fe80000100800 */
[----:B------:R-:W3:Y:S01]  /*29f90*/  LDL R76, [R1+0x1208] ;  /* 0x00120800014c7983 */ /* 0x000ee20000100800 */
[----:B------:R-:W-:Y:S01]  /*29fa0*/  IMAD R34, R9, UR66, RZ ;  /* 0x0000004209227c24 */ /* 0x000fe2000f8e02ff */
[----:B------:R-:W0:Y:S02]  /*29fb0*/  LDCU UR66, c[0x0][0x3b0] ;  /* 0x00007600ff4277ac */ /* 0x000e240008000800 */
[----:B------:R-:W3:Y:S04]  /*29fc0*/  LDL.LU R78, [R1+0x5d8] ;  /* 0x0005d800014e7983 */ /* 0x000ee80000300800 */
[----:B------:R-:W-:Y:S04]  /*29fd0*/  STL [R1+0x1d84], R34 ;  /* 0x001d842201007387 */ /* 0x000fe80000100800 */
[----:B------:R-:W3:Y:S01]  /*29fe0*/  LDL.LU R81, [R1+0x5d4] ;  /* 0x0005d40001517983 */ /* 0x000ee20000300800 */
[----:B------:R-:W-:Y:S01]  /*29ff0*/  IMAD R35, R10, UR67, RZ ;  /* 0x000000430a237c24 */ /* 0x000fe2000f8e02ff */
[----:B------:R-:W0:Y:S02]  /*2a000*/  LDCU UR67, c[0x0][0x3b0] ;  /* 0x00007600ff4377ac */ /* 0x000e240008000800 */
[----:B----4-:R-:W-:Y:S04]  /*2a010*/  STL [R1+0x1d88], R19 ;  /* 0x001d881301007387 */ /* 0x010fe80000100800 */
[----:B------:R-:W4:Y:S04]  /*2a020*/  LDL.LU R83, [R1+0x5d0] ;  /* 0x0005d00001537983 */ /* 0x000f280000300800 */
[----:B------:R-:W4:Y:S04]  /*2a030*/  LDL.LU R86, [R1+0x5cc] ;  /* 0x0005cc0001567983 */ /* 0x000f280000300800 */
[----:B------:R-:W-:Y:S04]  /*2a040*/  STL [R1+0x1d8c], R35 ;  /* 0x001d8c2301007387 */ /* 0x000fe80000100800 */
[----:B------:R-:W4:Y:S01]  /*2a050*/  LDL.LU R87, [R1+0x638] ;  /* 0x0006380001577983 */ /* 0x000f220000300800 */
[----:B--2---:R-:W-:Y:S01]  /*2a060*/  SEL R9, R11, R92, !P3 ;  /* 0x0000005c0b097207 */ /* 0x004fe20005800000 */
[----:B------:R-:W-:-:S02]  /*2a070*/  @P2 IMAD.MOV.U32 R13, RZ, RZ, R57 ;  /* 0x000000ffff0d2224 */ /* 0x000fc400078e0039 */
[----:B------:R-:W-:Y:S01]  /*2a080*/  @P2 IMAD.MOV.U32 R12, RZ, RZ, R69 ;  /* 0x000000ffff0c2224 */ /* 0x000fe200078e0045 */
[----:B------:R-:W-:Y:S01]  /*2a090*/  SEL R10, R11, R14, !P3 ;  /* 0x0000000e0b0a7207 */ /* 0x000fe20005800000 */
[----:B------:R-:W2:Y:S04]  /*2a0a0*/  LDL R92, [R1+0x15b4] ;  /* 0x0015b400015c7983 */ /* 0x000ea80000100800 */
[----:B------:R0:W2:Y:S01]  /*2a0b0*/  @P2 LDG.E.U16 R18, desc[UR16][R12.64] ;  /* 0x000000100c122981 */ /* 0x0000a2000c1e1500 */
[----:B------:R-:W-:Y:S01]  /*2a0c0*/  IMAD R36, R9, UR68, RZ ;  /* 0x0000004409247c24 */ /* 0x000fe2000f8e02ff */
[----:B---3--:R-:W-:Y:S01]  /*2a0d0*/  SEL R9, R11, R72, !P3 ;  /* 0x000000480b097207 */ /* 0x008fe20005800000 */
[----:B------:R-:W-:Y:S01]  /*2a0e0*/  IMAD R37, R10, UR69, RZ ;  /* 0x000000450a257c24 */ /* 0x000fe2000f8e02ff */
[----:B------:R-:W3:Y:S01]  /*2a0f0*/  LDL R14, [R1+0x15b8] ;  /* 0x0015b800010e7983 */ /* 0x000ee20000100800 */
[----:B------:R-:W1:Y:S01]  /*2a100*/  LDCU UR68, c[0x0][0x3b0] ;  /* 0x00007600ff4477ac */ /* 0x000e620008000800 */
[----:B0-----:R-:W-:-:S02]  /*2a110*/  @P2 IMAD.MOV.U32 R12, RZ, RZ, R3 ;  /* 0x000000ffff0c2224 */ /* 0x001fc400078e0003 */
[----:B------:R-:W-:Y:S01]  /*2a120*/  @P2 IMAD.MOV.U32 R13, RZ, RZ, R76 ;  /* 0x000000ffff0d2224 */ /* 0x000fe200078e004c */
[----:B------:R-:W2:Y:S01]  /*2a130*/  LDL.LU R3, [R1+0x1d98] ;  /* 0x001d980001037983 */ /* 0x000ea20000300800 */
[----:B------:R-:W-:Y:S01]  /*2a140*/  SEL R10, R11, R73, !P3 ;  /* 0x000000490b0a7207 */ /* 0x000fe20005800000 */
[----:B------:R-:W-:Y:S01]  /*2a150*/  IMAD R38, R9, UR70, RZ ;  /* 0x0000004609267c24 */ /* 0x000fe2000f8e02ff */
[----:B------:R-:W0:Y:S01]  /*2a160*/  LDCU UR69, c[0x0][0x3b0] ;  /* 0x00007600ff4577ac */ /* 0x000e220008000800 */
[----:B------:R1:W2:Y:S01]  /*2a170*/  @P2 LDG.E.U16 R17, desc[UR16][R12.64] ;  /* 0x000000100c112981 */ /* 0x0002a2000c1e1500 */
[C---:B------:R-:W-:Y:S01]  /*2a180*/  SEL R9, R11.reuse, R78, !P3 ;  /* 0x0000004e0b097207 */ /* 0x040fe20005800000 */
[----:B------:R-:W-:Y:S01]  /*2a190*/  IMAD R39, R10, UR71, RZ ;  /* 0x000000470a277c24 */ /* 0x000fe2000f8e02ff */
[----:B------:R-:W0:Y:S01]  /*2a1a0*/  LDCU UR70, c[0x0][0x3b0] ;  /* 0x00007600ff4677ac */ /* 0x000e220008000800 */
[----:B-1----:R-:W-:Y:S02]  /*2a1b0*/  @P2 IMAD.MOV.U32 R13, RZ, RZ, R60 ;  /* 0x000000ffff0d2224 */ /* 0x002fe400078e003c */
[----:B------:R-:W-:Y:S01]  /*2a1c0*/  @P2 IMAD.MOV.U32 R12, RZ, RZ, R58 ;  /* 0x000000ffff0c2224 */ /* 0x000fe200078e003a */
[----:B------:R-:W2:Y:S01]  /*2a1d0*/  LDL.LU R60, [R1+0x1d94] ;  /* 0x001d9400013c7983 */ /* 0x000ea20000300800 */
[----:B------:R-:W-:Y:S01]  /*2a1e0*/  SEL R10, R11, R81, !P3 ;  /* 0x000000510b0a7207 */ /* 0x000fe20005800000 */
[----:B------:R-:W-:Y:S01]  /*2a1f0*/  IMAD R40, R9, UR72, RZ ;  /* 0x0000004809287c24 */ /* 0x000fe2000f8e02ff */
[----:B------:R-:W1:Y:S01]  /*2a200*/  LDCU UR71, c[0x0][0x3b0] ;  /* 0x00007600ff4777ac */ /* 0x000e620008000800 */
[----:B------:R-:W2:Y:S02]  /*2a210*/  LDL.LU R58, [R1+0x1d90] ;  /* 0x001d9000013a7983 */ /* 0x000ea40000300800 */
[----:B------:R-:W-:Y:S01]  /*2a220*/  IMAD R41, R10, UR73, RZ ;  /* 0x000000490a297c24 */ /* 0x000fe2000f8e02ff */
[----:B------:R-:W0:Y:S01]  /*2a230*/  LDCU UR72, c[0x0][0x3b0] ;  /* 0x00007600ff4877ac */ /* 0x000e220008000800 */
[----:B------:R-:W2:Y:S01]  /*2a240*/  LDL.LU R81, [R1+0x40] ;  /* 0x0000400001517983 */ /* 0x000ea20000300800 */
[----:B------:R-:W0:Y:S03]  /*2a250*/  LDCU UR73, c[0x0][0x3b0] ;  /* 0x00007600ff4977ac */ /* 0x000e260008000800 */
[----:B------:R3:W2:Y:S01]  /*2a260*/  @P2 LDG.E.U16 R16, desc[UR16][R12.64] ;  /* 0x000000100c102981 */ /* 0x0006a2000c1e1500 */
[----:B----4-:R-:W-:-:S03]  /*2a270*/  SEL R9, R11, R83, !P3 ;  /* 0x000000530b097207 */ /* 0x010fc60005800000 */
[----:B------:R-:W4:Y:S04]  /*2a280*/  LDL.LU R83, [R1+0x3c] ;  /* 0x00003c0001537983 */ /* 0x000f280000300800 */
[----:B------:R-:W4:Y:S01]  /*2a290*/  LDL.LU R52, [R1+0x38] ;  /* 0x0000380001347983 */ /* 0x000f220000300800 */
[----:B------:R-:W-:-:S03]  /*2a2a0*/  SEL R10, R11, R86, !P3 ;  /* 0x000000560b0a7207 */ /* 0x000fc60005800000 */
[----:B------:R-:W4:Y:S01]  /*2a2b0*/  LDL.LU R86, [R1+0x34] ;  /* 0x0000340001567983 */ /* 0x000f220000300800 */
[----:B------:R-:W-:Y:S01]  /*2a2c0*/  IMAD R42, R9, UR74, RZ ;  /* 0x0000004a092a7c24 */ /* 0x000fe2000f8e02ff */
[----:B------:R-:W-:Y:S01]  /*2a2d0*/  SEL R9, R11, R87, !P3 ;  /* 0x000000570b097207 */ /* 0x000fe20005800000 */
[----:B------:R-:W-:Y:S01]  /*2a2e0*/  IMAD R43, R10, UR75, RZ ;  /* 0x0000004b0a2b7c24 */ /* 0x000fe2000f8e02ff */
[----:B------:R-:W4:Y:S01]  /*2a2f0*/  LDL.LU R87, [R1+0x30] ;  /* 0x0000300001577983 */ /* 0x000f220000300800 */
[----:B------:R-:W0:Y:S03]  /*2a300*/  LDCU UR74, c[0x0][0x3b0] ;  /* 0x00007600ff4a77ac */ /* 0x000e260008000800 */
[----:B------:R-:W4:Y:S01]  /*2a310*/  LDL.LU R53, [R1+0x2c] ;  /* 0x00002c0001357983 */ /* 0x000f220000300800 */
[----:B------:R-:W-:Y:S01]  /*2a320*/  IMAD R10, R9, UR11, RZ ;  /* 0x0000000b090a7c24 */ /* 0x000fe2000f8e02ff */
[----:B------:R-:W0:Y:S02]  /*2a330*/  LDCU UR75, c[0x0][0x3b0] ;  /* 0x00007600ff4b77ac */ /* 0x000e240008000800 */
[----:B------:R-:W4:Y:S04]  /*2a340*/  LDL.LU R69, [R1+0x28] ;  /* 0x0000280001457983 */ /* 0x000f280000300800 */
[----:B------:R-:W4:Y:S04]  /*2a350*/  LDL.LU R54, [R1+0x24] ;  /* 0x0000240001367983 */ /* 0x000f280000300800 */
[----:B------:R-:W4:Y:S04]  /*2a360*/  LDL.LU R72, [R1+0x20] ;  /* 0x0000200001487983 */ /* 0x000f280000300800 */
[----:B------:R-:W4:Y:S01]  /*2a370*/  LDL.LU R76, [R1+0x1c] ;  /* 0x00001c00014c7983 */ /* 0x000f220000300800 */
[----:B---3--:R-:W-:-:S02]  /*2a380*/  @P0 IMAD.MOV.U32 R12, RZ, RZ, R14 ;  /* 0x000000ffff0c0224 */ /* 0x008fc400078e000e */
[----:B--2---:R-:W-:Y:S01]  /*2a390*/  @P0 IMAD.MOV.U32 R13, RZ, RZ, R92 ;  /* 0x000000ffff0d0224 */ /* 0x004fe200078e005c */
[----:B------:R-:W2:Y:S04]  /*2a3a0*/  LDL.LU R55, [R1+0x18] ;  /* 0x0000180001377983 */ /* 0x000ea80000300800 */
[----:B------:R3:W2:Y:S01]  /*2a3b0*/  @P0 LDG.E.U16 R15, desc[UR16][R12.64] ;  /* 0x000000100c0f0981 */ /* 0x0006a2000c1e1500 */
[----:B------:R-:W-:-:S03]  /*2a3c0*/  LEA R22, P0, R10, R6, 0x1 ;  /* 0x000000060a167211 */ /* 0x000fc600078008ff */
[----:B------:R0:W-:Y:S01]  /*2a3d0*/  STL [R1+0x1830], R3 ;  /* 0x0018300301007387 */ /* 0x0001e20000100800 */
[C---:B------:R-:W-:Y:S02]  /*2a3e0*/  VIADD R9, R3.reuse, 0x1d2 ;  /* 0x000001d203097836 */ /* 0x040fe40000000000 */
[C---:B------:R-:W-:Y:S02]  /*2a3f0*/  VIADD R14, R3.reuse, 0x1d4 ;  /* 0x000001d4030e7836 */ /* 0x040fe40000000000 */
[C---:B------:R-:W-:Y:S02]  /*2a400*/  VIADD R57, R3.reuse, 0x1d5 ;  /* 0x000001d503397836 */ /* 0x040fe40000000000 */
[----:B---3--:R-:W-:Y:S02]  /*2a410*/  VIADD R12, R3, 0x1d3 ;  /* 0x000001d3030c7836 */ /* 0x008fe40000000000 */
[----:B------:R-:W-:Y:S02]  /*2a420*/  @!P6 IMAD.MOV R60, RZ, RZ, -R60 ;  /* 0x000000ffff3ce224 */ /* 0x000fe400078e0a3c */
[----:B------:R-:W-:-:S03]  /*2a430*/  @!P5 IMAD.MOV R58, RZ, RZ, -R58 ;  /* 0x000000ffff3ad224 */ /* 0x000fc600078e0a3a */
[----:B------:R-:W-:Y:S01]  /*2a440*/  STL [R1+0x1834], R60 ;  /* 0x0018343c01007387 */ /* 0x000fe20000100800 */
[----:B0-----:R-:W-:-:S03]  /*2a450*/  LEA R3, P6, R81, R6, 0x1 ;  /* 0x0000000651037211 */ /* 0x001fc600078c08ff */
[----:B------:R-:W-:Y:S04]  /*2a460*/  STL [R1+0x1838], R58 ;  /* 0x0018383a01007387 */ /* 0x000fe80000100800 */
[----:B------:R-:W3:Y:S04]  /*2a470*/  LDL.LU R73, [R1+0x14] ;  /* 0x0000140001497983 */ /* 0x000ee80000300800 */
[----:B------:R-:W-:Y:S04]  /*2a480*/  STL [R1+0x119c], R22 ;  /* 0x00119c1601007387 */ /* 0x000fe80000100800 */
[----:B------:R4:W-:Y:S01]  /*2a490*/  STL [R1+0x5d0], R3 ;  /* 0x0005d00301007387 */ /* 0x0009e20000100800 */
[----:B------:R-:W-:-:S03]  /*2a4a0*/  LEA.HI.X.SX32 R26, R10, R5, 0x1, P0 ;  /* 0x000000050a1a7211 */ /* 0x000fc600000f0eff */
[----:B------:R-:W2:Y:S01]  /*2a4b0*/  LDL.LU R92, [R1+0x10] ;  /* 0x00001000015c7983 */ /* 0x000ea20000300800 */
[----:B------:R-:W-:Y:S02]  /*2a4c0*/  LEA.HI.X.SX32 R10, R81, R5, 0x1, P6 ;  /* 0x00000005510a7211 */ /* 0x000fe400030f0eff */
[----:B----4-:R-:W-:-:S05]  /*2a4d0*/  LEA R3, P5, R83, R6, 0x1 ;  /* 0x0000000653037211 */ /* 0x010fca00078a08ff */
[----:B------:R0:W-:Y:S04]  /*2a4e0*/  STL [R1+0x5d8], R3 ;  /* 0x0005d80301007387 */ /* 0x0001e80000100800 */
[----:B------:R-:W4:Y:S01]  /*2a4f0*/  LDL.LU R56, [R1+0xc] ;  /* 0x00000c0001387983 */ /* 0x000f220000300800 */
[----:B0-----:R-:W-:-:S05]  /*2a500*/  LEA R3, P0, R52, R6, 0x1 ;  /* 0x0000000634037211 */ /* 0x001fca00078008ff */
[----:B------:R0:W-:Y:S04]  /*2a510*/  STL [R1+0x600], R3 ;  /* 0x0006000301007387 */ /* 0x0001e80000100800 */
[----:B------:R-:W4:Y:S04]  /*2a520*/  LDL.LU R78, [R1+0x48] ;  /* 0x00004800014e7983 */ /* 0x000f280000300800 */
[----:B------:R1:W-:Y:S01]  /*2a530*/  STL [R1+0x5cc], R10 ;  /* 0x0005cc0a01007387 */ /* 0x0003e20000100800 */
[----:B0-----:R-:W-:-:S03]  /*2a540*/  LEA R3, P6, R86, R6, 0x1 ;  /* 0x0000000656037211 */ /* 0x001fc600078c08ff */
[----:B------:R-:W4:Y:S04]  /*2a550*/  LDL.LU R81, [R1+0x4] ;  /* 0x0000040001517983 */ /* 0x000f280000300800 */
[----:B------:R-:W-:Y:S01]  /*2a560*/  STL [R1+0x1198], R26 ;  /* 0x0011981a01007387 */ /* 0x000fe20000100800 */
[----:B-1----:R-:W-:-:S03]  /*2a570*/  LEA.HI.X.SX32 R10, R83, R5, 0x1, P5 ;  /* 0x00000005530a7211 */ /* 0x002fc600028f0eff */
[----:B------:R0:W-:Y:S04]  /*2a580*/  STL [R1+0x608], R3 ;  /* 0x0006080301007387 */ /* 0x0001e80000100800 */
[----:B------:R-:W4:Y:S01]  /*2a590*/  LDL.LU R83, [R1+0x4c] ;  /* 0x00004c0001537983 */ /* 0x000f220000300800 */
[----:B0-----:R-:W-:-:S03]  /*2a5a0*/  LEA R3, P5, R87, R6, 0x1 ;  /* 0x0000000657037211 */ /* 0x001fc600078a08ff */
[----:B------:R0:W-:Y:S01]  /*2a5b0*/  STL [R1+0x5d4], R10 ;  /* 0x0005d40a01007387 */ /* 0x0001e20000100800 */
[----:B------:R-:W-:-:S03]  /*2a5c0*/  LEA.HI.X.SX32 R13, R86, R5, 0x1, P6 ;  /* 0x00000005560d7211 */ /* 0x000fc600030f0eff */
[----:B------:R1:W-:Y:S01]  /*2a5d0*/  STL [R1+0x610], R3 ;  /* 0x0006100301007387 */ /* 0x0003e20000100800 */
[----:B0-----:R-:W-:Y:S02]  /*2a5e0*/  LEA.HI.X.SX32 R10, R52, R5, 0x1, P0 ;  /* 0x00000005340a7211 */ /* 0x001fe400000f0eff */
[----:B-1----:R-:W-:-:S03]  /*2a5f0*/  LEA R3, P0, R53, R6, 0x1 ;  /* 0x0000000635037211 */ /* 0x002fc600078008ff */
[----:B------:R0:W-:Y:S04]  /*2a600*/  STL [R1+0x5fc], R10 ;  /* 0x0005fc0a01007387 */ /* 0x0001e80000100800 */
[----:B------:R1:W-:Y:S04]  /*2a610*/  STL [R1+0x620], R3 ;  /* 0x0006200301007387 */ /* 0x0003e80000100800 */
[----:B------:R-:W-:Y:S01]  /*2a620*/  STL [R1+0x604], R13 ;  /* 0x0006040d01007387 */ /* 0x000fe20000100800 */
[----:B0-----:R-:W-:-:S03]  /*2a630*/  LEA R10, P6, R69, R6, 0x1 ;  /* 0x00000006450a7211 */ /* 0x001fc600078c08ff */
[----:B------:R-:W4:Y:S01]  /*2a640*/  LDL.LU R86, [R1+0x50] ;  /* 0x0000500001567983 */ /* 0x000f220000300800 */
[----:B-1----:R-:W-:-:S03]  /*2a650*/  LEA.HI.X.SX32 R3, R87, R5, 0x1, P5 ;  /* 0x0000000557037211 */ /* 0x002fc600028f0eff */
[----:B------:R0:W-:Y:S04]  /*2a660*/  STL [R1+0x628], R10 ;  /* 0x0006280a01007387 */ /* 0x0001e80000100800 */
[----:B------:R1:W-:Y:S04]  /*2a670*/  STL [R1+0x60c], R3 ;  /* 0x00060c0301007387 */ /* 0x0003e80000100800 */
[----:B------:R-:W4:Y:S01]  /*2a680*/  LDL.LU R87, [R1+0x54] ;  /* 0x0000540001577983 */ /* 0x000f220000300800 */
[----:B0-----:R-:W-:Y:S02]  /*2a690*/  LEA R10, P5, R54, R6, 0x1 ;  /* 0x00000006360a7211 */ /* 0x001fe400078a08ff */
[----:B-1----:R-:W-:-:S02]  /*2a6a0*/  LEA.HI.X.SX32 R3, R53, R5, 0x1, P0 ;  /* 0x0000000535037211 */ /* 0x002fc400000f0eff */
[----:B------:R-:W-:Y:S01]  /*2a6b0*/  LEA R13, P0, R72, R6, 0x1 ;  /* 0x00000006480d7211 */ /* 0x000fe200078008ff */
[----:B------:R0:W-:Y:S04]  /*2a6c0*/  STL [R1+0x630], R10 ;  /* 0x0006300a01007387 */ /* 0x0001e80000100800 */
[----:B------:R1:W-:Y:S04]  /*2a6d0*/  STL [R1+0x61c], R3 ;  /* 0x00061c0301007387 */ /* 0x0003e80000100800 */
[----:B------:R2:W-:Y:S01]  /*2a6e0*/  STL [R1+0x638], R13 ;  /* 0x0006380d01007387 */ /* 0x0005e20000100800 */
[----:B0-----:R-:W-:-:S03]  /*2a6f0*/  LEA.HI.X.SX32 R10, R69, R5, 0x1, P6 ;  /* 0x00000005450a7211 */ /* 0x001fc600030f0eff */
[----:B------:R-:W4:Y:S01]  /*2a700*/  LDL.LU R69, [R1+0x58] ;  /* 0x0000580001457983 */ /* 0x000f220000300800 */
[----:B-1----:R-:W-:-:S03]  /*2a710*/  LEA R3, P6, R76, R6, 0x1 ;  /* 0x000000064c037211 */ /* 0x002fc600078c08ff */
[----:B------:R0:W-:Y:S01]  /*2a720*/  STL [R1+0x624], R10 ;  /* 0x0006240a01007387 */ /* 0x0001e20000100800 */
[----:B--2---:R-:W-:-:S03]  /*2a730*/  LEA.HI.X.SX32 R13, R72, R5, 0x1, P0 ;  /* 0x00000005480d7211 */ /* 0x004fc600000f0eff */
[----:B------:R1:W-:Y:S01]  /*2a740*/  STL [R1+0x640], R3 ;  /* 0x0006400301007387 */ /* 0x0003e20000100800 */
[----:B0-----:R-:W-:Y:S02]  /*2a750*/  LEA.HI.X.SX32 R10, R54, R5, 0x1, P5 ;  /* 0x00000005360a7211 */ /* 0x001fe400028f0eff */
[----:B-1----:R-:W-:-:S03]  /*2a760*/  LEA R3, P5, R55, R6, 0x1 ;  /* 0x0000000637037211 */ /* 0x002fc600078a08ff */
[----:B------:R3:W-:Y:S04]  /*2a770*/  STL [R1+0x62c], R10 ;  /* 0x00062c0a01007387 */ /* 0x0007e80000100800 */
[----:B------:R0:W-:Y:S04]  /*2a780*/  STL [R1+0x648], R3 ;  /* 0x0006480301007387 */ /* 0x0001e80000100800 */
[----:B------:R-:W-:Y:S01]  /*2a790*/  STL [R1+0x634], R13 ;  /* 0x0006340d01007387 */ /* 0x000fe20000100800 */
[----:B---3--:R-:W-:-:S03]  /*2a7a0*/  LEA R10, P0, R73, R6, 0x1 ;  /* 0x00000006490a7211 */ /* 0x008fc600078008ff */
[----:B------:R-:W2:Y:S01]  /*2a7b0*/  LDL.LU R72, [R1+0x5c] ;  /* 0x00005c0001487983 */ /* 0x000ea20000300800 */
[----:B0-----:R-:W-:-:S03]  /*2a7c0*/  LEA.HI.X.SX32 R3, R76, R5, 0x1, P6 ;  /* 0x000000054c037211 */ /* 0x001fc600030f0eff */
[----:B------:R0:W-:Y:S04]  /*2a7d0*/  STL [R1+0x650], R10 ;  /* 0x0006500a01007387 */ /* 0x0001e80000100800 */
[----:B------:R1:W-:Y:S04]  /*2a7e0*/  STL [R1+0x63c], R3 ;  /* 0x00063c0301007387 */ /* 0x0003e80000100800 */
[----:B------:R-:W3:Y:S01]  /*2a7f0*/  LDL.LU R76, [R1+0x60] ;  /* 0x00006000014c7983 */ /* 0x000ee20000300800 */
[----:B0-----:R-:W-:Y:S02]  /*2a800*/  LEA R10, P6, R92, R6, 0x1 ;  /* 0x000000065c0a7211 */ /* 0x001fe400078c08ff */
[----:B-1----:R-:W-:-:S03]  /*2a810*/  LEA.HI.X.SX32 R3, R55, R5, 0x1, P5 ;  /* 0x0000000537037211 */ /* 0x002fc600028f0eff */
[----:B------:R0:W-:Y:S04]  /*2a820*/  STL [R1+0x658], R10 ;  /* 0x0006580a01007387 */ /* 0x0001e80000100800 */
[----:B------:R1:W-:Y:S01]  /*2a830*/  STL [R1+0x644], R3 ;  /* 0x0006440301007387 */ /* 0x0003e20000100800 */
[----:B0-----:R-:W-:Y:S02]  /*2a840*/  LEA.HI.X.SX32 R10, R73, R5, 0x1, P0 ;  /* 0x00000005490a7211 */ /* 0x001fe400000f0eff */
[----:B----4-:R-:W-:-:S05]  /*2a850*/  LEA R13, P5, R56, R6, 0x1 ;  /* 0x00000006380d7211 */ /* 0x010fca00078a08ff */
[----:B------:R0:W-:Y:S04]  /*2a860*/  STL [R1+0x660], R13 ;  /* 0x0006600d01007387 */ /* 0x0001e80000100800 */
[----:B------:R-:W4:Y:S01]  /*2a870*/  LDL.LU R73, [R1+0x64] ;  /* 0x0000640001497983 */ /* 0x000f220000300800 */
[----:B-1----:R-:W-:-:S03]  /*2a880*/  LEA R3, P0, R78, R6, 0x1 ;  /* 0x000000064e037211 */ /* 0x002fc600078008ff */
[----:B------:R1:W-:Y:S01]  /*2a890*/  STL [R1+0x64c], R10 ;  /* 0x00064c0a01007387 */ /* 0x0003e20000100800 */
[----:B0-----:R-:W-:-:S03]  /*2a8a0*/  LEA.HI.X.SX32 R13, R56, R5, 0x1, P5 ;  /* 0x00000005380d7211 */ /* 0x001fc600028f0eff */
[----:B------:R0:W-:Y:S01]  /*2a8b0*/  STL [R1+0x668], R3 ;  /* 0x0006680301007387 */ /* 0x0001e20000100800 */
[----:B-1----:R-:W-:-:S03]  /*2a8c0*/  LEA.HI.X.SX32 R10, R92, R5, 0x1, P6 ;  /* 0x000000055c0a7211 */ /* 0x002fc600030f0eff */
[----:B------:R-:W4:Y:S01]  /*2a8d0*/  LDL.LU R92, [R1+0x68] ;  /* 0x00006800015c7983 */ /* 0x000f220000300800 */
[----:B0-----:R-:W-:-:S03]  /*2a8e0*/  LEA R3, P6, R81, R6, 0x1 ;  /* 0x0000000651037211 */ /* 0x001fc600078c08ff */
[----:B------:R0:W-:Y:S04]  /*2a8f0*/  STL [R1+0x654], R10 ;  /* 0x0006540a01007387 */ /* 0x0001e80000100800 */
[----:B------:R1:W-:Y:S04]  /*2a900*/  STL [R1+0x670], R3 ;  /* 0x0006700301007387 */ /* 0x0003e80000100800 */
[----:B------:R-:W-:Y:S01]  /*2a910*/  STL [R1+0x65c], R13 ;  /* 0x00065c0d01007387 */ /* 0x000fe20000100800 */
[----:B0-----:R-:W-:Y:S02]  /*2a920*/  LEA R10, P5, R83, R6, 0x1 ;  /* 0x00000006530a7211 */ /* 0x001fe400078a08ff */
[----:B-1----:R-:W-:-:S02]  /*2a930*/  LEA.HI.X.SX32 R3, R78, R5, 0x1, P0 ;  /* 0x000000054e037211 */ /* 0x002fc400000f0eff */
[----:B------:R-:W4:Y:S04]  /*2a940*/  LDL.LU R78, [R1+0x6c] ;  /* 0x00006c00014e7983 */ /* 0x000f280000300800 */
[----:B------:R0:W-:Y:S04]  /*2a950*/  STL [R1+0x678], R10 ;  /* 0x0006780a01007387 */ /* 0x0001e80000100800 */
[----:B------:R1:W-:Y:S01]  /*2a960*/  STL [R1+0x664], R3 ;  /* 0x0006640301007387 */ /* 0x0003e20000100800 */
[----:B0-----:R-:W-:Y:S02]  /*2a970*/  LEA R10, P0, R93, R6, 0x1 ;  /* 0x000000065d0a7211 */ /* 0x001fe400078008ff */
[----:B-1----:R-:W-:-:S02]  /*2a980*/  LEA.HI.X.SX32 R3, R81, R5, 0x1, P6 ;  /* 0x0000000551037211 */ /* 0x002fc400030f0eff */
[----:B------:R-:W4:Y:S01]  /*2a990*/  LDL.LU R81, [R1+0x70] ;  /* 0x0000700001517983 */ /* 0x000f220000300800 */
[----:B------:R-:W-:-:S03]  /*2a9a0*/  LEA.HI.X.SX32 R13, R83, R5, 0x1, P5 ;  /* 0x00000005530d7211 */ /* 0x000fc600028f0eff */
[----:B------:R0:W-:Y:S04]  /*2a9b0*/  STL [R1+0x680], R10 ;  /* 0x0006800a01007387 */ /* 0x0001e80000100800 */
[----:B------:R1:W-:Y:S01]  /*2a9c0*/  STL [R1+0x66c], R3 ;  /* 0x00066c0301007387 */ /* 0x0003e20000100800 */
[-C--:B0-----:R-:W-:Y:S02]  /*2a9d0*/  LEA R10, P6, R86, R6.reuse, 0x1 ;  /* 0x00000006560a7211 */ /* 0x081fe400078c08ff */
[----:B-1----:R-:W-:-:S03]  /*2a9e0*/  LEA R3, P5, R87, R6, 0x1 ;  /* 0x0000000657037211 */ /* 0x002fc600078a08ff */
[----:B------:R0:W-:Y:S04]  /*2a9f0*/  STL [R1+0x688], R10 ;  /* 0x0006880a01007387 */ /* 0x0001e80000100800 */
[----:B------:R1:W-:Y:S04]  /*2aa00*/  STL [R1+0x674], R13 ;  /* 0x0006740d01007387 */ /* 0x0003e80000100800 */
[----:B------:R-:W4:Y:S01]  /*2aa10*/  LDL.LU R83, [R1+0x74] ;  /* 0x0000740001537983 */ /* 0x000f220000300800 */
[----:B0-----:R-:W-:-:S03]  /*2aa20*/  LEA.HI.X.SX32 R10, R93, R5, 0x1, P0 ;  /* 0x000000055d0a7211 */ /* 0x001fc600000f0eff */
[----:B------:R0:W-:Y:S01]  /*2aa30*/  STL [R1+0x690], R3 ;  /* 0x0006900301007387 */ /* 0x0001e20000100800 */
[----:B-1----:R-:W-:-:S03]  /*2aa40*/  LEA.HI.X.SX32 R13, R86, R5, 0x1, P6 ;  /* 0x00000005560d7211 */ /* 0x002fc600030f0eff */
[----:B------:R1:W-:Y:S01]  /*2aa50*/  STL [R1+0x67c], R10 ;  /* 0x00067c0a01007387 */ /* 0x0003e20000100800 */
[-C--:B0-----:R-:W-:Y:S02]  /*2aa60*/  LEA R3, P0, R90, R6.reuse, 0x1 ;  /* 0x000000065a037211 */ /* 0x081fe400078008ff */
[----:B-1----:R-:W-:-:S03]  /*2aa70*/  LEA R10, P6, R69, R6, 0x1 ;  /* 0x00000006450a7211 */ /* 0x002fc600078c08ff */
[----:B------:R0:W-:Y:S04]  /*2aa80*/  STL [R1+0x698], R3 ;  /* 0x0006980301007387 */ /* 0x0001e80000100800 */
[----:B------:R-:W-:Y:S04]  /*2aa90*/  STL [R1+0x684], R13 ;  /* 0x0006840d01007387 */ /* 0x000fe80000100800 */
[----:B------:R-:W4:Y:S01]  /*2aaa0*/  LDL.LU R86, [R1+0x78] ;  /* 0x0000780001567983 */ /* 0x000f220000300800 */
[----:B0-----:R-:W-:-:S03]  /*2aab0*/  LEA.HI.X.SX32 R3, R87, R5, 0x1, P5 ;  /* 0x0000000557037211 */ /* 0x001fc600028f0eff */
[----:B------:R0:W-:Y:S04]  /*2aac0*/  STL [R1+0x6a0], R10 ;  /* 0x0006a00a01007387 */ /* 0x0001e80000100800 */
[----:B------:R1:W-:Y:S04]  /*2aad0*/  STL [R1+0x68c], R3 ;  /* 0x00068c0301007387 */ /* 0x0003e80000100800 */
[----:B------:R-:W4:Y:S01]  /*2aae0*/  LDL.LU R87, [R1+0x7c] ;  /* 0x00007c0001577983 */ /* 0x000f220000300800 */
[----:B0-----:R-:W-:Y:S02]  /*2aaf0*/  LEA R10, P5, R88, R6, 0x1 ;  /* 0x00000006580a7211 */ /* 0x001fe400078a08ff */
[----:B-1----:R-:W-:-:S02]  /*2ab00*/  LEA.HI.X.SX32 R3, R90, R5, 0x1, P0 ;  /* 0x000000055a037211 */ /* 0x002fc400000f0eff */
[----:B--2---:R-:W-:Y:S01]  /*2ab10*/  LEA R13, P0, R72, R6, 0x1 ;  /* 0x00000006480d7211 */ /* 0x004fe200078008ff */
[----:B------:R0:W-:Y:S04]  /*2ab20*/  STL [R1+0x6a8], R10 ;  /* 0x0006a80a01007387 */ /* 0x0001e80000100800 */
[----:B------:R3:W-:Y:S04]  /*2ab30*/  STL [R1+0x694], R3 ;  /* 0x0006940301007387 */ /* 0x0007e80000100800 */
[----:B------:R1:W-:Y:S01]  /*2ab40*/  STL [R1+0x6b0], R13 ;  /* 0x0006b00d01007387 */ /* 0x0003e20000100800 */
[----:B0-----:R-:W-:-:S02]  /*2ab50*/  LEA.HI.X.SX32 R10, R69, R5, 0x1, P6 ;  /* 0x00000005450a7211 */ /* 0x001fc400030f0eff */
[----:B---3--:R-:W-:-:S03]  /*2ab60*/  LEA R3, P6, R76, R6, 0x1 ;  /* 0x000000064c037211 */ /* 0x008fc600078c08ff */
[----:B------:R0:W-:Y:S01]  /*2ab70*/  STL [R1+0x69c], R10 ;  /* 0x00069c0a01007387 */ /* 0x0001e20000100800 */
[----:B-1----:R-:W-:-:S03]  /*2ab80*/  LEA.HI.X.SX32 R13, R88, R5, 0x1, P5 ;  /* 0x00000005580d7211 */ /* 0x002fc600028f0eff */
[----:B------:R1:W-:Y:S04]  /*2ab90*/  STL [R1+0x6b8], R3 ;  /* 0x0006b80301007387 */ /* 0x0003e80000100800 */
[----:B------:R-:W-:Y:S01]  /*2aba0*/  STL [R1+0x6a4], R13 ;  /* 0x0006a40d01007387 */ /* 0x000fe20000100800 */
[----:B0-----:R-:W-:Y:S02]  /*2abb0*/  LEA R10, P5, R85, R6, 0x1 ;  /* 0x00000006550a7211 */ /* 0x001fe400078a08ff */
[-C--:B-1----:R-:W-:Y:S02]  /*2abc0*/  LEA.HI.X.SX32 R3, R72, R5.reuse, 0x1, P0 ;  /* 0x0000000548037211 */ /* 0x082fe400000f0eff */
[----:B------:R-:W2:Y:S04]  /*2abd0*/  LDL.LU R72, [R1+0x80] ;  /* 0x0000800001487983 */ /* 0x000ea80000300800 */
[----:B------:R-:W-:Y:S04]  /*2abe0*/  STL [R1+0x6c0], R10 ;  /* 0x0006c00a01007387 */ /* 0x000fe80000100800 */
[----:B------:R0:W-:Y:S02]  /*2abf0*/  STL [R1+0x6ac], R3 ;  /* 0x0006ac0301007387 */ /* 0x0001e40000100800 */
[----:B0-----:R-:W-:-:S02]  /*2ac00*/  LEA.HI.X.SX32 R3, R76, R5, 0x1, P6 ;  /* 0x000000054c037211 */ /* 0x001fc400030f0eff */
[----:B------:R-:W3:Y:S01]  /*2ac10*/  LDL.LU R76, [R1+0x84] ;  /* 0x00008400014c7983 */ /* 0x000ee20000300800 */
[----:B----4-:R-:W-:-:S05]  /*2ac20*/  LEA R10, P0, R73, R6, 0x1 ;  /* 0x00000006490a7211 */ /* 0x010fca00078008ff */
[----:B------:R0:W-:Y:S04]  /*2ac30*/  STL [R1+0x6c8], R10 ;  /* 0x0006c80a01007387 */ /* 0x0001e80000100800 */
[----:B------:R1:W-:Y:S01]  /*2ac40*/  STL [R1+0x6b4], R3 ;  /* 0x0006b40301007387 */ /* 0x0003e20000100800 */
[-C--:B0-----:R-:W-:Y:S02]  /*2ac50*/  LEA R10, P6, R92, R6.reuse, 0x1 ;  /* 0x000000065c0a7211 */ /* 0x081fe400078c08ff */
[-C--:B-1----:R-:W-:Y:S02]  /*2ac60*/  LEA.HI.X.SX32 R3, R85, R5.reuse, 0x1, P5 ;  /* 0x0000000555037211 */ /* 0x082fe400028f0eff */
[----:B------:R-:W-:Y:S01]  /*2ac70*/  LEA R13, P5, R82, R6, 0x1 ;  /* 0x00000006520d7211 */ /* 0x000fe200078a08ff */
[----:B------:R0:W-:Y:S04]  /*2ac80*/  STL [R1+0x6d0], R10 ;  /* 0x0006d00a01007387 */ /* 0x0001e80000100800 */
[----:B------:R1:W-:Y:S04]  /*2ac90*/  STL [R1+0x6bc], R3 ;  /* 0x0006bc0301007387 */ /* 0x0003e80000100800 */
[----:B------:R4:W-:Y:S01]  /*2aca0*/  STL [R1+0x6d8], R13 ;  /* 0x0006d80d01007387 */ /* 0x0009e20000100800 */
[----:B0-----:R-:W-:-:S03]  /*2acb0*/  LEA.HI.X.SX32 R10, R73, R5, 0x1, P0 ;  /* 0x00000005490a7211 */ /* 0x001fc600000f0eff */
[----:B------:R-:W3:Y:S01]  /*2acc0*/  LDL.LU R73, [R1+0x88] ;  /* 0x0000880001497983 */ /* 0x000ee20000300800 */
[----:B-1----:R-:W-:-:S03]  /*2acd0*/  LEA R3, P0, R78, R6, 0x1 ;  /* 0x000000064e037211 */ /* 0x002fc600078008ff */
[----:B------:R0:W-:Y:S04]  /*2ace0*/  STL [R1+0x6c4], R10 ;  /* 0x0006c40a01007387 */ /* 0x0001e80000100800 */
[----:B------:R1:W-:Y:S01]  /*2acf0*/  STL [R1+0x6e0], R3 ;  /* 0x0006e00301007387 */ /* 0x0003e20000100800 */
[-C--:B----4-:R-:W-:Y:S02]  /*2ad00*/  LEA.HI.X.SX32 R13, R82, R5.reuse, 0x1, P5 ;  /* 0x00000005520d7211 */ /* 0x090fe400028f0eff */
[----:B0-----:R-:W-:Y:S02]  /*2ad10*/  LEA.HI.X.SX32 R10, R92, R5, 0x1, P6 ;  /* 0x000000055c0a7211 */ /* 0x001fe400030f0eff */
[----:B------:R-:W4:Y:S01]  /*2ad20*/  LDL.LU R92, [R1+0x8c] ;  /* 0x00008c00015c7983 */ /* 0x000f220000300800 */
[----:B-1----:R-:W-:-:S03]  /*2ad30*/  LEA R3, P6, R81, R6, 0x1 ;  /* 0x0000000651037211 */ /* 0x002fc600078c08ff */
[----:B------:R0:W-:Y:S04]  /*2ad40*/  STL [R1+0x6cc], R10 ;  /* 0x0006cc0a01007387 */ /* 0x0001e80000100800 */
[----:B------:R1:W-:Y:S04]  /*2ad50*/  STL [R1+0x6ec], R3 ;  /* 0x0006ec0301007387 */ /* 0x0003e80000100800 */
[----:B------:R1:W-:Y:S01]  /*2ad60*/  STL [R1+0x6d4], R13 ;  /* 0x0006d40d01007387 */ /* 0x0003e20000100800 */
[----:B0-----:R-:W-:Y:S02]  /*2ad70*/  LEA.HI.X.SX32 R10, R78, R5, 0x1, P0 ;  /* 0x000000054e0a7211 */ /* 0x001fe400000f0eff */
[----:B-1----:R-:W-:-:S05]  /*2ad80*/  LEA R3, P5, R79, R6, 0x1 ;  /* 0x000000064f037211 */ /* 0x002fca00078a08ff */
[----:B------:R0:W-:Y:S04]  /*2ad90*/  STL [R1+0x6f4], R3 ;  /* 0x0006f40301007387 */ /* 0x0001e80000100800 */
[----:B------:R1:W-:Y:S01]  /*2ada0*/  STL [R1+0x6dc], R10 ;  /* 0x0006dc0a01007387 */ /* 0x0003e20000100800 */
[----:B------:R-:W-:Y:S02]  /*2adb0*/  LEA R13, P0, R83, R6, 0x1 ;  /* 0x00000006530d7211 */ /* 0x000fe400078008ff */
[----:B0-----:R-:W-:-:S03]  /*2adc0*/  LEA.HI.X.SX32 R3, R81, R5, 0x1, P6 ;  /* 0x0000000551037211 */ /* 0x001fc600030f0eff */
[----:B------:R-:W-:Y:S01]  /*2add0*/  STL [R1+0x6fc], R13 ;  /* 0x0006fc0d01007387 */ /* 0x000fe20000100800 */
[----:B-1----:R-:W-:-:S03]  /*2ade0*/  LEA R10, P6, R77, R6, 0x1 ;  /* 0x000000064d0a7211 */ /* 0x002fc600078c08ff */
[----:B------:R-:W4:Y:S04]  /*2adf0*/  LDL.LU R81, [R1+0x90] ;  /* 0x0000900001517983 */ /* 0x000f280000300800 */
[----:B------:R0:W-:Y:S04]  /*2ae00*/  STL [R1+0x6e8], R3 ;  /* 0x0006e80301007387 */ /* 0x0001e80000100800 */
[----:B------:R1:W-:Y:S04]  /*2ae10*/  STL [R1+0x704], R10 ;  /* 0x0007040a01007387 */ /* 0x0003e80000100800 */
[----:B------:R-:W4:Y:S01]  /*2ae20*/  LDL.LU R55, [R1+0x94] ;  /* 0x0000940001377983 */ /* 0x000f220000300800 */
[----:B0-----:R-:W-:-:S02]  /*2ae30*/  LEA.HI.X.SX32 R3, R79, R5, 0x1, P5 ;  /* 0x000000054f037211 */ /* 0x001fc400028f0eff */
[----:B-1----:R-:W-:-:S03]  /*2ae40*/  LEA R10, P5, R86, R6, 0x1 ;  /* 0x00000006560a7211 */ /* 0x002fc600078a08ff */
[----:B------:R0:W-:Y:S04]  /*2ae50*/  STL [R1+0x6f0], R3 ;  /* 0x0006f00301007387 */ /* 0x0001e80000100800 */
[----:B------:R1:W-:Y:S01]  /*2ae60*/  STL [R1+0x70c], R10 ;  /* 0x00070c0a01007387 */ /* 0x0003e20000100800 */
[----:B0-----:R-:W-:-:S03]  /*2ae70*/  LEA.HI.X.SX32 R3, R83, R5, 0x1, P0 ;  /* 0x0000000553037211 */ /* 0x001fc600000f0eff */
[----:B------:R-:W4:Y:S01]  /*2ae80*/  LDL.LU R83, [R1+0x98] ;  /* 0x0000980001537983 */ /* 0x000f220000300800 */
[----:B-1----:R-:W-:-:S03]  /*2ae90*/  LEA R10, P0, R87, R6, 0x1 ;  /* 0x00000006570a7211 */ /* 0x002fc600078008ff */
[----:B------:R0:W-:Y:S04]  /*2aea0*/  STL [R1+0x6f8], R3 ;  /* 0x0006f80301007387 */ /* 0x0001e80000100800 */
[----:B------:R1:W-:Y:S04]  /*2aeb0*/  STL [R1+0x714], R10 ;  /* 0x0007140a01007387 */ /* 0x0003e80000100800 */
[----:B------:R-:W4:Y:S01]  /*2aec0*/  LDL.LU R78, [R1+0x9c] ;  /* 0x00009c00014e7983 */ /* 0x000f220000300800 */
[----:B0-----:R-:W-:Y:S02]  /*2aed0*/  LEA.HI.X.SX32 R3, R77, R5, 0x1, P6 ;  /* 0x000000054d037211 */ /* 0x001fe400030f0eff */
[----:B-1----:R-:W-:-:S03]  /*2aee0*/  LEA R10, P6, R74, R6, 0x1 ;  /* 0x000000064a0a7211 */ /* 0x002fc600078c08ff */
[----:B------:R0:W-:Y:S04]  /*2aef0*/  STL [R1+0x700], R3 ;  /* 0x0007000301007387 */ /* 0x0001e80000100800 */
[----:B------:R2:W-:Y:S01]  /*2af00*/  STL [R1+0x71c], R10 ;  /* 0x00071c0a01007387 */ /* 0x0005e20000100800 */
[----:B0-----:R-:W-:-:S03]  /*2af10*/  LEA.HI.X.SX32 R3, R86, R5, 0x1, P5 ;  /* 0x0000000556037211 */ /* 0x001fc600028f0eff */
[----:B------:R-:W4:Y:S04]  /*2af20*/  LDL.LU R86, [R1+0xa0] ;  /* 0x0000a00001567983 */ /* 0x000f280000300800 */
[----:B------:R0:W-:Y:S01]  /*2af30*/  STL [R1+0x708], R3 ;  /* 0x0007080301007387 */ /* 0x0001e20000100800 */
[-C--:B--2---:R-:W-:Y:S02]  /*2af40*/  LEA R10, P5, R72, R6.reuse, 0x1 ;  /* 0x00000006480a7211 */ /* 0x084fe400078a08ff */
[----:B0-----:R-:W-:Y:S02]  /*2af50*/  LEA.HI.X.SX32 R3, R87, R5, 0x1, P0 ;  /* 0x0000000557037211 */ /* 0x001fe400000f0eff */
[----:B------:R-:W2:Y:S04]  /*2af60*/  LDL.LU R87, [R1+0xa4] ;  /* 0x0000a40001577983 */ /* 0x000ea80000300800 */
[----:B------:R3:W-:Y:S04]  /*2af70*/  STL [R1+0x724], R10 ;  /* 0x0007240a01007387 */ /* 0x0007e80000100800 */
[----:B------:R0:W-:Y:S04]  /*2af80*/  STL [R1+0x710], R3 ;  /* 0x0007100301007387 */ /* 0x0001e80000100800 */
[----:B------:R-:W2:Y:S01]  /*2af90*/  LDL.LU R53, [R1+0xa8] ;  /* 0x0000a80001357983 */ /* 0x000ea20000300800 */
[----:B---3--:R-:W-:-:S02]  /*2afa0*/  LEA R10, P0, R76, R6, 0x1 ;  /* 0x000000064c0a7211 */ /* 0x008fc400078008ff */
[----:B0-----:R-:W-:-:S03]  /*2afb0*/  LEA.HI.X.SX32 R3, R74, R5, 0x1, P6 ;  /* 0x000000054a037211 */ /* 0x001fc600030f0eff */
[----:B------:R0:W-:Y:S04]  /*2afc0*/  STL [R1+0x72c], R10 ;  /* 0x00072c0a01007387 */ /* 0x0001e80000100800 */
[----:B------:R1:W-:Y:S04]  /*2afd0*/  STL [R1+0x718], R3 ;  /* 0x0007180301007387 */ /* 0x0003e80000100800 */
[----:B------:R-:W3:Y:S01]  /*2afe0*/  LDL.LU R54, [R1+0xac] ;  /* 0x0000ac0001367983 */ /* 0x000ee20000300800 */
[----:B0-----:R-:W-:Y:S02]  /*2aff0*/  LEA R10, P6, R71, R6, 0x1 ;  /* 0x00000006470a7211 */ /* 0x001fe400078c08ff */
[----:B-1----:R-:W-:-:S03]  /*2b000*/  LEA.HI.X.SX32 R3, R72, R5, 0x1, P5 ;  /* 0x0000000548037211 */ /* 0x002fc600028f0eff */
[----:B------:R-:W-:Y:S04]  /*2b010*/  STL [R1+0x734], R10 ;  /* 0x0007340a01007387 */ /* 0x000fe80000100800 */
[----:B------:R0:W-:Y:S04]  /*2b020*/  STL [R1+0x720], R3 ;  /* 0x0007200301007387 */ /* 0x0001e80000100800 */
[----:B------:R-:W3:Y:S01]  /*2b030*/  LDL.LU R69, [R1+0xb0] ;  /* 0x0000b00001457983 */ /* 0x000ee20000300800 */
[----:B0-----:R-:W-:Y:S02]  /*2b040*/  LEA.HI.X.SX32 R3, R76, R5, 0x1, P0 ;  /* 0x000000054c037211 */ /* 0x001fe400000f0eff */
[----:B------:R-:W-:-:S05]  /*2b050*/  LEA R10, P5, R73, R6, 0x1 ;  /* 0x00000006490a7211 */ /* 0x000fca00078a08ff */
[----:B------:R4:W-:Y:S04]  /*2b060*/  STL [R1+0x73c], R10 ;  /* 0x00073c0a01007387 */ /* 0x0009e80000100800 */
[----:B------:R0:W-:Y:S04]  /*2b070*/  STL [R1+0x728], R3 ;  /* 0x0007280301007387 */ /* 0x0001e80000100800 */
[----:B------:R-:W3:Y:S01]  /*2b080*/  LDL.LU R56, [R1+0xb4] ;  /* 0x0000b40001387983 */ /* 0x000ee20000300800 */
[----:B----4-:R-:W-:Y:S02]  /*2b090*/  LEA R10, P0, R92, R6, 0x1 ;  /* 0x000000065c0a7211 */ /* 0x010fe400078008ff */
[----:B0-----:R-:W-:-:S03]  /*2b0a0*/  LEA.HI.X.SX32 R3, R71, R5, 0x1, P6 ;  /* 0x0000000547037211 */ /* 0x001fc600030f0eff */
[----:B------:R0:W-:Y:S04]  /*2b0b0*/  STL [R1+0x744], R10 ;  /* 0x0007440a01007387 */ /* 0x0001e80000100800 */
[----:B------:R1:W-:Y:S04]  /*2b0c0*/  STL [R1+0x730], R3 ;  /* 0x0007300301007387 */ /* 0x0003e80000100800 */
[----:B------:R-:W4:Y:S01]  /*2b0d0*/  LDL.LU R76, [R1+0xb8] ;  /* 0x0000b800014c7983 */ /* 0x000f220000300800 */
[----:B0-----:R-:W-:Y:S02]  /*2b0e0*/  LEA R10, P6, R68, R6, 0x1 ;  /* 0x00000006440a7211 */ /* 0x001fe400078c08ff */
[----:B-1----:R-:W-:-:S03]  /*2b0f0*/  LEA.HI.X.SX32 R3, R73, R5, 0x1, P5 ;  /* 0x0000000549037211 */ /* 0x002fc600028f0eff */
[----:B------:R-:W-:Y:S04]  /*2b100*/  STL [R1+0x74c], R10 ;  /* 0x00074c0a01007387 */ /* 0x000fe80000100800 */
[----:B------:R-:W4:Y:S04]  /*2b110*/  LDL.LU R72, [R1+0xbc] ;  /* 0x0000bc0001487983 */ /* 0x000f280000300800 */
[----:B------:R0:W-:Y:S02]  /*2b120*/  STL [R1+0x738], R3 ;  /* 0x0007380301007387 */ /* 0x0001e40000100800 */
[----:B0-----:R-:W-:-:S02]  /*2b130*/  LEA.HI.X.SX32 R3, R92, R5, 0x1, P0 ;  /* 0x000000055c037211 */ /* 0x001fc400000f0eff */
[----:B------:R-:W4:Y:S01]  /*2b140*/  LDL.LU R92, [R1+0xc0] ;  /* 0x0000c000015c7983 */ /* 0x000f220000300800 */
[----:B------:R-:W-:-:S05]  /*2b150*/  LEA R10, P5, R81, R6, 0x1 ;  /* 0x00000006510a7211 */ /* 0x000fca00078a08ff */
[----:B------:R0:W-:Y:S04]  /*2b160*/  STL [R1+0x754], R10 ;  /* 0x0007540a01007387 */ /* 0x0001e80000100800 */
[----:B------:R1:W-:Y:S04]  /*2b170*/  STL [R1+0x740], R3 ;  /* 0x0007400301007387 */ /* 0x0003e80000100800 */
[----:B------:R-:W4:Y:S01]  /*2b180*/  LDL.LU R73, [R1+0xc4] ;  /* 0x0000c40001497983 */ /* 0x000f220000300800 */
[----:B0-----:R-:W-:Y:S02]  /*2b190*/  LEA R10, P0, R55, R6, 0x1 ;  /* 0x00000006370a7211 */ /* 0x001fe400078008ff */
[----:B-1----:R-:W-:-:S03]  /*2b1a0*/  LEA.HI.X.SX32 R3, R68, R5, 0x1, P6 ;  /* 0x0000000544037211 */ /* 0x002fc600030f0eff */
[----:B------:R0:W-:Y:S04]  /*2b1b0*/  STL [R1+0x75c], R10 ;  /* 0x00075c0a01007387 */ /* 0x0001e80000100800 */
[----:B------:R1:W-:Y:S01]  /*2b1c0*/  STL [R1+0x748], R3 ;  /* 0x0007480301007387 */ /* 0x0003e20000100800 */
[-C--:B0-----:R-:W-:Y:S02]  /*2b1d0*/  LEA R10, P6, R83, R6.reuse, 0x1 ;  /* 0x00000006530a7211 */ /* 0x081fe400078c08ff */
[----:B-1----:R-:W-:Y:S02]  /*2b1e0*/  LEA.HI.X.SX32 R3, R81, R5, 0x1, P5 ;  /* 0x0000000551037211 */ /* 0x002fe400028f0eff */
[----:B------:R-:W4:Y:S04]  /*2b1f0*/  LDL.LU R81, [R1+0xcc] ;  /* 0x0000cc0001517983 */ /* 0x000f280000300800 */
[----:B------:R0:W-:Y:S01]  /*2b200*/  STL [R1+0x764], R10 ;  /* 0x0007640a01007387 */ /* 0x0001e20000100800 */
[----:B------:R-:W-:-:S03]  /*2b210*/  LEA R13, P5, R78, R6, 0x1 ;  /* 0x000000064e0d7211 */ /* 0x000fc600078a08ff */
[----:B------:R1:W-:Y:S04]  /*2b220*/  STL [R1+0x750], R3 ;  /* 0x0007500301007387 */ /* 0x0003e80000100800 */
[----:B------:R-:W-:Y:S01]  /*2b230*/  STL [R1+0x76c], R13 ;  /* 0x00076c0d01007387 */ /* 0x000fe20000100800 */
[----:B0-----:R-:W-:-:S03]  /*2b240*/  LEA.HI.X.SX32 R10, R55, R5, 0x1, P0 ;  /* 0x00000005370a7211 */ /* 0x001fc600000f0eff */
[----:B------:R-:W4:Y:S04]  /*2b250*/  LDL.LU R55, [R1+0xd0] ;  /* 0x0000d00001377983 */ /* 0x000f280000300800 */
[----:B------:R0:W-:Y:S01]  /*2b260*/  STL [R1+0x758], R10 ;  /* 0x0007580a01007387 */ /* 0x0001e20000100800 */
[----:B-1----:R-:W-:Y:S02]  /*2b270*/  LEA R3, P0, R86, R6, 0x1 ;  /* 0x0000000656037211 */ /* 0x002fe400078008ff */
[----:B0-----:R-:W-:-:S03]  /*2b280*/  LEA.HI.X.SX32 R10, R83, R5, 0x1, P6 ;  /* 0x00000005530a7211 */ /* 0x001fc600030f0eff */
[----:B------:R2:W-:Y:S04]  /*2b290*/  STL [R1+0x774], R3 ;  /* 0x0007740301007387 */ /* 0x0005e80000100800 */
[----:B------:R-:W4:Y:S01]  /*2b2a0*/  LDL.LU R83, [R1+0xd4] ;  /* 0x0000d40001537983 */ /* 0x000f220000300800 */
[----:B--2---:R-:W-:-:S03]  /*2b2b0*/  LEA R3, P6, R87, R6, 0x1 ;  /* 0x0000000657037211 */ /* 0x004fc600078c08ff */
[----:B------:R0:W-:Y:S04]  /*2b2c0*/  STL [R1+0x760], R10 ;  /* 0x0007600a01007387 */ /* 0x0001e80000100800 */
[----:B------:R1:W-:Y:S01]  /*2b2d0*/  STL [R1+0x77c], R3 ;  /* 0x00077c0301007387 */ /* 0x0003e20000100800 */
[----:B0-----:R-:W-:-:S03]  /*2b2e0*/  LEA.HI.X.SX32 R10, R78, R5, 0x1, P5 ;  /* 0x000000054e0a7211 */ /* 0x001fc600028f0eff */
[----:B------:R-:W2:Y:S01]  /*2b2f0*/  LDL.LU R78, [R1+0xdc] ;  /* 0x0000dc00014e7983 */ /* 0x000ea20000300800 */
[----:B-1----:R-:W-:-:S03]  /*2b300*/  LEA R3, P5, R53, R6, 0x1 ;  /* 0x0000000635037211 */ /* 0x002fc600078a08ff */
[----:B------:R0:W-:Y:S04]  /*2b310*/  STL [R1+0x768], R10 ;  /* 0x0007680a01007387 */ /* 0x0001e80000100800 */
[----:B------:R3:W-:Y:S01]  /*2b320*/  STL [R1+0x784], R3 ;  /* 0x0007840301007387 */ /* 0x0007e20000100800 */
[----:B0-----:R-:W-:-:S03]  /*2b330*/  LEA.HI.X.SX32 R10, R86, R5, 0x1, P0 ;  /* 0x00000005560a7211 */ /* 0x001fc600000f0eff */
[----:B------:R-:W2:Y:S01]  /*2b340*/  LDL.LU R86, [R1+0xd8] ;  /* 0x0000d80001567983 */ /* 0x000ea20000300800 */
[----:B---3--:R-:W-:-:S03]  /*2b350*/  LEA R3, P0, R54, R6, 0x1 ;  /* 0x0000000636037211 */ /* 0x008fc600078008ff */
[----:B------:R0:W-:Y:S01]  /*2b360*/  STL [R1+0x770], R10 ;  /* 0x0007700a01007387 */ /* 0x0001e20000100800 */
[----:B------:R-:W-:-:S03]  /*2b370*/  LEA.HI.X.SX32 R13, R53, R5, 0x1, P5 ;  /* 0x00000005350d7211 */ /* 0x000fc600028f0eff */
[----:B------:R1:W-:Y:S01]  /*2b380*/  STL [R1+0x78c], R3 ;  /* 0x00078c0301007387 */ /* 0x0003e20000100800 */
[----:B0-----:R-:W-:-:S03]  /*2b390*/  LEA.HI.X.SX32 R10, R87, R5, 0x1, P6 ;  /* 0x00000005570a7211 */ /* 0x001fc600030f0eff */
[----:B------:R-:W3:Y:S01]  /*2b3a0*/  LDL.LU R87, [R1+0xe0] ;  /* 0x0000e00001577983 */ /* 0x000ee20000300800 */
[----:B-1----:R-:W-:-:S03]  /*2b3b0*/  LEA R3, P6, R69, R6, 0x1 ;  /* 0x0000000645037211 */ /* 0x002fc600078c08ff */
[----:B------:R-:W-:Y:S04]  /*2b3c0*/  STL [R1+0x778], R10 ;  /* 0x0007780a01007387 */ /* 0x000fe80000100800 */
[----:B------:R0:W-:Y:S04]  /*2b3d0*/  STL [R1+0x794], R3 ;  /* 0x0007940301007387 */ /* 0x0001e80000100800 */
[----:B------:R4:W-:Y:S01]  /*2b3e0*/  STL [R1+0x780], R13 ;  /* 0x0007800d01007387 */ /* 0x0009e20000100800 */
[----:B0-----:R-:W-:Y:S02]  /*2b3f0*/  LEA.HI.X.SX32 R3, R54, R5, 0x1, P0 ;  /* 0x0000000536037211 */ /* 0x001fe400000f0eff */
[----:B------:R-:W-:-:S05]  /*2b400*/  LEA R10, P5, R56, R6, 0x1 ;  /* 0x00000006380a7211 */ /* 0x000fca00078a08ff */
[----:B------:R0:W-:Y:S04]  /*2b410*/  STL [R1+0x79c], R10 ;  /* 0x00079c0a01007387 */ /* 0x0001e80000100800 */
[----:B------:R1:W-:Y:S01]  /*2b420*/  STL [R1+0x788], R3 ;  /* 0x0007880301007387 */ /* 0x0003e20000100800 */
[----:B----4-:R-:W-:Y:S02]  /*2b430*/  LEA R13, P0, R76, R6, 0x1 ;  /* 0x000000064c0d7211 */ /* 0x010fe400078008ff */
[----:B0-----:R-:W-:-:S03]  /*2b440*/  LEA.HI.X.SX32 R10, R69, R5, 0x1, P6 ;  /* 0x00000005450a7211 */ /* 0x001fc600030f0eff */
[----:B------:R-:W-:Y:S04]  /*2b450*/  STL [R1+0x7a4], R13 ;  /* 0x0007a40d01007387 */ /* 0x000fe80000100800 */
        /* <DEDUP_REMOVED lines=15> */
[----:B0-----:R-:W-:-:S05]  /*2b550*/  LEA.HI.X.SX32 R10, R72, R5, 0x1, P6 ;  /* 0x00000005480a7211 */ /* 0x001fca00030f0eff */
[----:B------:R0:W-:Y:S01]  /*2b560*/  STL [R1+0x7a8], R10 ;  /* 0x0007a80a01007387 */ /* 0x0001e20000100800 */
[----:B-1----:R-:W-:Y:S02]  /*2b570*/  LEA R3, P6, R81, R6, 0x1 ;  /* 0x0000000651037211 */ /* 0x002fe400078c08ff */
[----:B0-----:R-:W-:-:S03]  /*2b580*/  LEA.HI.X.SX32 R10, R92, R5, 0x1, P5 ;  /* 0x000000055c0a7211 */ /* 0x001fc600028f0eff */
[----:B------:R0:W-:Y:S04]  /*2b590*/  STL [R1+0x7c4], R3 ;  /* 0x0007c40301007387 */ /* 0x0001e80000100800 */
[----:B------:R-:W4:Y:S01]  /*2b5a0*/  LDL.LU R72, [R1+0x800] ;  /* 0x0008000001487983 */ /* 0x000f220000300800 */
[----:B------:R-:W-:-:S03]  /*2b5b0*/  LEA.HI.X.SX32 R13, R73, R5, 0x1, P0 ;  /* 0x00000005490d7211 */ /* 0x000fc600000f0eff */
[----:B------:R-:W-:Y:S01]  /*2b5c0*/  STL [R1+0x7b0], R10 ;  /* 0x0007b00a01007387 */ /* 0x000fe20000100800 */
[----:B0-----:R-:W-:-:S03]  /*2b5d0*/  LEA R3, P5, R55, R6, 0x1 ;  /* 0x0000000637037211 */ /* 0x001fc600078a08ff */
[----:B------:R-:W4:Y:S04]  /*2b5e0*/  LDL.LU R92, [R1+0xf8] ;  /* 0x0000f800015c7983 */ /* 0x000f280000300800 */
[----:B------:R0:W-:Y:S04]  /*2b5f0*/  STL [R1+0x7cc], R3 ;  /* 0x0007cc0301007387 */ /* 0x0001e80000100800 */
[----:B------:R-:W-:Y:S04]  /*2b600*/  STL [R1+0x7b8], R13 ;  /* 0x0007b80d01007387 */ /* 0x000fe80000100800 */
[----:B------:R-:W4:Y:S01]  /*2b610*/  LDL.LU R73, [R1+0xfc] ;  /* 0x0000fc0001497983 */ /* 0x000f220000300800 */
[----:B0-----:R-:W-:-:S02]  /*2b620*/  LEA.HI.X.SX32 R3, R81, R5, 0x1, P6 ;  /* 0x0000000551037211 */ /* 0x001fc400030f0eff */
[----:B------:R-:W-:-:S05]  /*2b630*/  LEA R10, P0, R83, R6, 0x1 ;  /* 0x00000006530a7211 */ /* 0x000fca00078008ff */
[----:B------:R2:W-:Y:S04]  /*2b640*/  STL [R1+0x7d4], R10 ;  /* 0x0007d40a01007387 */ /* 0x0005e80000100800 */
[----:B------:R0:W-:Y:S04]  /*2b650*/  STL [R1+0x7c0], R3 ;  /* 0x0007c00301007387 */ /* 0x0001e80000100800 */
[----:B------:R-:W4:Y:S01]  /*2b660*/  LDL.LU R81, [R1+0x810] ;  /* 0x0008100001517983 */ /* 0x000f220000300800 */
[----:B--2---:R-:W-:Y:S02]  /*2b670*/  LEA R10, P6, R78, R6, 0x1 ;  /* 0x000000064e0a7211 */ /* 0x004fe400078c08ff */
[----:B0-----:R-:W-:-:S03]  /*2b680*/  LEA.HI.X.SX32 R3, R55, R5, 0x1, P5 ;  /* 0x0000000537037211 */ /* 0x001fc600028f0eff */
[----:B------:R0:W-:Y:S04]  /*2b690*/  STL [R1+0x7dc], R10 ;  /* 0x0007dc0a01007387 */ /* 0x0001e80000100800 */
[----:B------:R-:W2:Y:S04]  /*2b6a0*/  LDL.LU R55, [R1+0x108] ;  /* 0x0001080001377983 */ /* 0x000ea80000300800 */
[----:B------:R1:W-:Y:S01]  /*2b6b0*/  STL [R1+0x7c8], R3 ;  /* 0x0007c80301007387 */ /* 0x0003e20000100800 */
[----:B0-----:R-:W-:Y:S02]  /*2b6c0*/  LEA R10, P5, R86, R6, 0x1 ;  /* 0x00000006560a7211 */ /* 0x001fe400078a08ff */
[----:B-1----:R-:W-:-:S03]  /*2b6d0*/  LEA.HI.X.SX32 R3, R83, R5, 0x1, P0 ;  /* 0x0000000553037211 */ /* 0x002fc600000f0eff */
[----:B------:R3:W-:Y:S04]  /*2b6e0*/  STL [R1+0x7e4], R10 ;  /* 0x0007e40a01007387 */ /* 0x0007e80000100800 */
[----:B------:R-:W2:Y:S04]  /*2b6f0*/  LDL.LU R83, [R1+0x10c] ;  /* 0x00010c0001537983 */ /* 0x000ea80000300800 */
[----:B------:R0:W-:Y:S01]  /*2b700*/  STL [R1+0x7d0], R3 ;  /* 0x0007d00301007387 */ /* 0x0001e20000100800 */
[----:B---3--:R-:W-:-:S05]  /*2b710*/  LEA R10, P0, R87, R6, 0x1 ;  /* 0x00000006570a7211 */ /* 0x008fca00078008ff */
[----:B------:R-:W-:Y:S01]  /*2b720*/  STL [R1+0x7ec], R10 ;  /* 0x0007ec0a01007387 */ /* 0x000fe20000100800 */
[----:B0-----:R-:W-:-:S03]  /*2b730*/  LEA.HI.X.SX32 R3, R78, R5, 0x1, P6 ;  /* 0x000000054e037211 */ /* 0x001fc600030f0eff */
[----:B------:R-:W3:Y:S04]  /*2b740*/  LDL.LU R54, [R1+0x820] ;  /* 0x0008200001367983 */ /* 0x000ee80000300800 */
[----:B------:R0:W-:Y:S02]  /*2b750*/  STL [R1+0x7d8], R3 ;  /* 0x0007d80301007387 */ /* 0x0001e40000100800 */
[-C--:B0-----:R-:W-:Y:S02]  /*2b760*/  LEA.HI.X.SX32 R3, R86, R5.reuse, 0x1, P5 ;  /* 0x0000000556037211 */ /* 0x081fe400028f0eff */
[----:B------:R-:W3:Y:S04]  /*2b770*/  LDL.LU R86, [R1+0x118] ;  /* 0x0001180001567983 */ /* 0x000ee80000300800 */
[----:B------:R0:W-:Y:S04]  /*2b780*/  STL [R1+0x7e0], R3 ;  /* 0x0007e00301007387 */ /* 0x0001e80000100800 */
[----:B------:R-:W3:Y:S01]  /*2b790*/  LDL.LU R78, [R1+0x11c] ;  /* 0x00011c00014e7983 */ /* 0x000ee20000300800 */
[----:B0-----:R-:W-:-:S02]  /*2b7a0*/  LEA.HI.X.SX32 R3, R87, R5, 0x1, P0 ;  /* 0x0000000557037211 */ /* 0x001fc400000f0eff */
[----:B------:R-:W-:Y:S02]  /*2b7b0*/  ISETP.GE.AND P6, PT, R9, RZ, PT ;  /* 0x000000ff0900720c */ /* 0x000fe40003fc6270 */
[----:B----4-:R-:W-:-:S05]  /*2b7c0*/  LEA R10, P5, R69, R6, 0x1 ;  /* 0x00000006450a7211 */ /* 0x010fca00078a08ff */
[----:B------:R0:W-:Y:S04]  /*2b7d0*/  STL [R1+0x7f4], R10 ;  /* 0x0007f40a01007387 */ /* 0x0001e80000100800 */
[----:B------:R1:W-:Y:S04]  /*2b7e0*/  STL [R1+0x7e8], R3 ;  /* 0x0007e80301007387 */ /* 0x0003e80000100800 */
[----:B------:R-:W4:Y:S01]  /*2b7f0*/  LDL.LU R87, [R1+0x830] ;  /* 0x0008300001577983 */ /* 0x000f220000300800 */
[----:B0-----:R-:W-:Y:S02]  /*2b800*/  LEA R10, P0, R53, R6, 0x1 ;  /* 0x00000006350a7211 */ /* 0x001fe400078008ff */
[----:B-1----:R-:W-:-:S03]  /*2b810*/  IABS R3, R9 ;  /* 0x0000000900037213 */ /* 0x002fc60000000000 */
[----:B------:R0:W-:Y:S01]  /*2b820*/  STL [R1+0x7fc], R10 ;  /* 0x0007fc0a01007387 */ /* 0x0001e20000100800 */
[-C--:B------:R-:W-:Y:S02]  /*2b830*/  LEA.HI.X.SX32 R13, R53, R5.reuse, 0x1, P0 ;  /* 0x00000005350d7211 */ /* 0x080fe400000f0eff */
[----:B0-----:R-:W-:Y:S02]  /*2b840*/  LEA.HI.X.SX32 R10, R69, R5, 0x1, P5 ;  /* 0x00000005450a7211 */ /* 0x001fe400028f0eff */
[-C--:B------:R-:W-:Y:S01]  /*2b850*/  LEA R9, P5, R76, R6.reuse, 0x1 ;  /* 0x000000064c097211 */ /* 0x080fe200078a08ff */
[----:B------:R-:W4:Y:S04]  /*2b860*/  LDL.LU R69, [R1+0x120] ;  /* 0x0001200001457983 */ /* 0x000f280000300800 */
[----:B------:R0:W-:Y:S04]  /*2b870*/  STL [R1+0x7f0], R10 ;  /* 0x0007f00a01007387 */ /* 0x0001e80000100800 */
[----:B------:R-:W-:Y:S04]  /*2b880*/  STL [R1+0x804], R9 ;  /* 0x0008040901007387 */ /* 0x000fe80000100800 */
[----:B------:R1:W-:Y:S01]  /*2b890*/  STL [R1+0x7f8], R13 ;  /* 0x0007f80d01007387 */ /* 0x0003e20000100800 */
[----:B0-----:R-:W-:-:S02]  /*2b8a0*/  LEA R10, P0, R56, R6, 0x1 ;  /* 0x00000006380a7211 */ /* 0x001fc400078008ff */
[-C--:B-1----:R-:W-:Y:S02]  /*2b8b0*/  LEA.HI.X.SX32 R13, R76, R5.reuse, 0x1, P5 ;  /* 0x000000054c0d7211 */ /* 0x082fe400028f0eff */
[----:B------:R-:W-:Y:S02]  /*2b8c0*/  SEL R9, R11, R72, !P3 ;  /* 0x000000480b097207 */ /* 0x000fe40005800000 */
[----:B------:R-:W4:Y:S04]  /*2b8d0*/  LDL.LU R72, [R1+0x124] ;  /* 0x0001240001487983 */ /* 0x000f280000300800 */
[----:B------:R0:W-:Y:S04]  /*2b8e0*/  STL [R1+0x80c], R10 ;  /* 0x00080c0a01007387 */ /* 0x0001e80000100800 */
[----:B------:R-:W4:Y:S04]  /*2b8f0*/  LDL.LU R51, [R1+0x840] ;  /* 0x0008400001337983 */ /* 0x000f280000300800 */
[----:B------:R1:W-:Y:S01]  /*2b900*/  STL [R1+0x800], R13 ;  /* 0x0008000d01007387 */ /* 0x0003e20000100800 */
[----:B------:R-:W-:-:S03]  /*2b910*/  LEA.HI.X.SX32 R19, R56, R5, 0x1, P0 ;  /* 0x0000000538137211 */ /* 0x000fc600000f0eff */
[----:B------:R-:W4:Y:S01]  /*2b920*/  LDL.LU R76, [R1+0x128] ;  /* 0x00012800014c7983 */ /* 0x000f220000300800 */
[-C--:B0-----:R-:W-:Y:S02]  /*2b930*/  LEA R10, P5, R92, R6.reuse, 0x1 ;  /* 0x000000065c0a7211 */ /* 0x081fe400078a08ff */
[----:B-1----:R-:W-:-:S03]  /*2b940*/  LEA R13, P0, R73, R6, 0x1 ;  /* 0x00000006490d7211 */ /* 0x002fc600078008ff */
[----:B------:R0:W-:Y:S04]  /*2b950*/  STL [R1+0x814], R10 ;  /* 0x0008140a01007387 */ /* 0x0001e80000100800 */
[----:B------:R-:W-:Y:S01]  /*2b960*/  STL [R1+0x808], R19 ;  /* 0x0008081301007387 */ /* 0x000fe20000100800 */
[----:B0-----:R-:W-:-:S03]  /*2b970*/  SEL R10, R11, R81, !P3 ;  /* 0x000000510b0a7207 */ /* 0x001fc60005800000 */
[----:B------:R-:W4:Y:S04]  /*2b980*/  LDL.LU R81, [R1+0x12c] ;  /* 0x00012c0001517983 */ /* 0x000f280000300800 */
[----:B------:R0:W-:Y:S04]  /*2b990*/  STL [R1+0x81c], R13 ;  /* 0x00081c0d01007387 */ /* 0x0001e80000100800 */
[----:B------:R-:W4:Y:S01]  /*2b9a0*/  LDL.LU R56, [R1+0x850] ;  /* 0x0008500001387983 */ /* 0x000f220000300800 */
[----:B0-----:R-:W-:-:S05]  /*2b9b0*/  LEA.HI.X.SX32 R13, R92, R5, 0x1, P5 ;  /* 0x000000055c0d7211 */ /* 0x001fca00028f0eff */
[----:B------:R0:W-:Y:S04]  /*2b9c0*/  STL [R1+0x810], R13 ;  /* 0x0008100d01007387 */ /* 0x0001e80000100800 */
[----:B------:R-:W4:Y:S01]  /*2b9d0*/  LDL.LU R92, [R1+0x130] ;  /* 0x00013000015c7983 */ /* 0x000f220000300800 */
[----:B--2---:R-:W-:Y:S02]  /*2b9e0*/  LEA R19, P5, R55, R6, 0x1 ;  /* 0x0000000637137211 */ /* 0x004fe400078a08ff */
[----:B0-----:R-:W-:-:S03]  /*2b9f0*/  LEA.HI.X.SX32 R13, R73, R5, 0x1, P0 ;  /* 0x00000005490d7211 */ /* 0x001fc600000f0eff */
[----:B------:R0:W-:Y:S04]  /*2ba00*/  STL [R1+0x824], R19 ;  /* 0x0008241301007387 */ /* 0x0001e80000100800 */
[----:B------:R-:W2:Y:S01]  /*2ba10*/  LDL.LU R73, [R1+0x134] ;  /* 0x0001340001497983 */ /* 0x000ea20000300800 */
[----:B------:R-:W-:Y:S02]  /*2ba20*/  LEA.HI.X.SX32 R20, R55, R5, 0x1, P5 ;  /* 0x0000000537147211 */ /* 0x000fe400028f0eff */
[-C--:B0-----:R-:W-:Y:S01]  /*2ba30*/  LEA R19, P0, R83, R6.reuse, 0x1 ;  /* 0x0000000653137211 */ /* 0x081fe200078008ff */
[----:B------:R-:W-:Y:S04]  /*2ba40*/  STL [R1+0x818], R13 ;  /* 0x0008180d01007387 */ /* 0x000fe80000100800 */
[----:B------:R3:W-:Y:S04]  /*2ba50*/  STL [R1+0x82c], R19 ;  /* 0x00082c1301007387 */ /* 0x0007e80000100800 */
[----:B------:R-:W2:Y:S04]  /*2ba60*/  LDL.LU R52, [R1+0x860] ;  /* 0x0008600001347983 */ /* 0x000ea80000300800 */
[----:B------:R0:W-:Y:S04]  /*2ba70*/  STL [R1+0x820], R20 ;  /* 0x0008201401007387 */ /* 0x0001e80000100800 */
[----:B------:R-:W2:Y:S01]  /*2ba80*/  LDL.LU R53, [R1+0x138] ;  /* 0x0001380001357983 */ /* 0x000ea20000300800 */
[----:B---3--:R-:W-:-:S02]  /*2ba90*/  LEA R19, P5, R86, R6, 0x1 ;  /* 0x0000000656137211 */ /* 0x008fc400078a08ff */
[----:B0-----:R-:W-:-:S03]  /*2baa0*/  LEA.HI.X.SX32 R20, R83, R5, 0x1, P0 ;  /* 0x0000000553147211 */ /* 0x001fc600000f0eff */
[----:B------:R0:W-:Y:S01]  /*2bab0*/  STL [R1+0x834], R19 ;  /* 0x0008341301007387 */ /* 0x0001e20000100800 */
[----:B------:R-:W-:-:S03]  /*2bac0*/  SEL R13, R11, R54, !P3 ;  /* 0x000000360b0d7207 */ /* 0x000fc60005800000 */
[----:B------:R-:W3:Y:S01]  /*2bad0*/  LDL.LU R54, [R1+0x13c] ;  /* 0x00013c0001367983 */ /* 0x000ee20000300800 */
[----:B0-----:R-:W-:-:S03]  /*2bae0*/  LEA R19, P0, R78, R6, 0x1 ;  /* 0x000000064e137211 */ /* 0x001fc600078008ff */
[----:B------:R0:W-:Y:S04]  /*2baf0*/  STL [R1+0x828], R20 ;  /* 0x0008281401007387 */ /* 0x0001e80000100800 */
[----:B------:R1:W-:Y:S01]  /*2bb00*/  STL [R1+0x83c], R19 ;  /* 0x00083c1301007387 */ /* 0x0003e20000100800 */
[----:B0-----:R-:W-:Y:S02]  /*2bb10*/  LEA.HI.X.SX32 R20, R86, R5, 0x1, P5 ;  /* 0x0000000556147211 */ /* 0x001fe400028f0eff */
[----:B----4-:R-:W-:Y:S02]  /*2bb20*/  SEL R68, R11, R87, !P3 ;  /* 0x000000570b447207 */ /* 0x010fe40005800000 */
[----:B------:R-:W4:Y:S04]  /*2bb30*/  LDL.LU R87, [R1+0x870] ;  /* 0x0008700001577983 */ /* 0x000f280000300800 */
[----:B------:R-:W4:Y:S04]  /*2bb40*/  LDL.LU R86, [R1+0x140] ;  /* 0x0001400001567983 */ /* 0x000f280000300800 */
[----:B------:R0:W-:Y:S04]  /*2bb50*/  STL [R1+0x830], R20 ;  /* 0x0008301401007387 */ /* 0x0001e80000100800 */
[----:B------:R-:W4:Y:S01]  /*2bb60*/  LDL.LU R83, [R1+0x144] ;  /* 0x0001440001537983 */ /* 0x000f220000300800 */
[----:B-1----:R-:W-:-:S02]  /*2bb70*/  LEA R19, P5, R69, R6, 0x1 ;  /* 0x0000000645137211 */ /* 0x002fc400078a08ff */
[----:B0-----:R-:W-:-:S03]  /*2bb80*/  LEA.HI.X.SX32 R20, R78, R5, 0x1, P0 ;  /* 0x000000054e147211 */ /* 0x001fc600000f0eff */
[----:B------:R-:W-:Y:S04]  /*2bb90*/  STL [R1+0x844], R19 ;  /* 0x0008441301007387 */ /* 0x000fe80000100800 */
[----:B------:R-:W4:Y:S04]  /*2bba0*/  LDL.LU R55, [R1+0x880] ;  /* 0x0008800001377983 */ /* 0x000f280000300800 */
[----:B------:R0:W-:Y:S04]  /*2bbb0*/  STL [R1+0x838], R20 ;  /* 0x0008381401007387 */ /* 0x0001e80000100800 */
[----:B------:R-:W4:Y:S01]  /*2bbc0*/  LDL.LU R78, [R1+0x148] ;  /* 0x00014800014e7983 */ /* 0x000f220000300800 */
[----:B0-----:R-:W-:-:S02]  /*2bbd0*/  LEA.HI.X.SX32 R20, R69, R5, 0x1, P5 ;  /* 0x0000000545147211 */ /* 0x001fc400028f0eff */
[----:B------:R-:W-:-:S05]  /*2bbe0*/  LEA R19, P0, R72, R6, 0x1 ;  /* 0x0000000648137211 */ /* 0x000fca00078008ff */
[----:B------:R0:W-:Y:S04]  /*2bbf0*/  STL [R1+0x84c], R19 ;  /* 0x00084c1301007387 */ /* 0x0001e80000100800 */
[----:B------:R-:W4:Y:S01]  /*2bc00*/  LDL.LU R69, [R1+0x14c] ;  /* 0x00014c0001457983 */ /* 0x000f220000300800 */
[----:B0-----:R-:W-:-:S03]  /*2bc10*/  LEA R19, P5, R76, R6, 0x1 ;  /* 0x000000064c137211 */ /* 0x001fc600078a08ff */
[----:B------:R0:W-:Y:S04]  /*2bc20*/  STL [R1+0x840], R20 ;  /* 0x0008401401007387 */ /* 0x0001e80000100800 */
[----:B------:R1:W-:Y:S01]  /*2bc30*/  STL [R1+0x854], R19 ;  /* 0x0008541301007387 */ /* 0x0003e20000100800 */
[----:B0-----:R-:W-:-:S03]  /*2bc40*/  LEA.HI.X.SX32 R20, R72, R5, 0x1, P0 ;  /* 0x0000000548147211 */ /* 0x001fc600000f0eff */
[----:B------:R-:W4:Y:S04]  /*2bc50*/  LDL.LU R72, [R1+0x890] ;  /* 0x0008900001487983 */ /* 0x000f280000300800 */
[----:B------:R0:W-:Y:S01]  /*2bc60*/  STL [R1+0x848], R20 ;  /* 0x0008481401007387 */ /* 0x0001e20000100800 */
[----:B-1----:R-:W-:Y:S02]  /*2bc70*/  LEA R19, P0, R81, R6, 0x1 ;  /* 0x0000000651137211 */ /* 0x002fe400078008ff */
[----:B------:R-:W-:Y:S02]  /*2bc80*/  SEL R74, R11, R56, !P3 ;  /* 0x000000380b4a7207 */ /* 0x000fe40005800000 */
[----:B------:R-:W4:Y:S01]  /*2bc90*/  LDL.LU R56, [R1+0x150] ;  /* 0x0001500001387983 */ /* 0x000f220000300800 */
[----:B0-----:R-:W-:-:S03]  /*2bca0*/  LEA.HI.X.SX32 R20, R76, R5, 0x1, P5 ;  /* 0x000000054c147211 */ /* 0x001fc600028f0eff */
[----:B------:R0:W-:Y:S04]  /*2bcb0*/  STL [R1+0x85c], R19 ;  /* 0x00085c1301007387 */ /* 0x0001e80000100800 */
[----:B------:R-:W4:Y:S01]  /*2bcc0*/  LDL.LU R76, [R1+0x154] ;  /* 0x00015400014c7983 */ /* 0x000f220000300800 */
[----:B0-----:R-:W-:-:S03]  /*2bcd0*/  LEA R19, P5, R92, R6, 0x1 ;  /* 0x000000065c137211 */ /* 0x001fc600078a08ff */
[----:B------:R0:W-:Y:S04]  /*2bce0*/  STL [R1+0x850], R20 ;  /* 0x0008501401007387 */ /* 0x0001e80000100800 */
[----:B------:R2:W-:Y:S01]  /*2bcf0*/  STL [R1+0x864], R19 ;  /* 0x0008641301007387 */ /* 0x0005e20000100800 */
[----:B0-----:R-:W-:-:S03]  /*2bd00*/  LEA.HI.X.SX32 R20, R81, R5, 0x1, P0 ;  /* 0x0000000551147211 */ /* 0x001fc600000f0eff */
[----:B------:R-:W4:Y:S01]  /*2bd10*/  LDL.LU R81, [R1+0x8a0] ;  /* 0x0008a00001517983 */ /* 0x000f220000300800 */
[----:B--2---:R-:W-:-:S03]  /*2bd20*/  LEA R19, P0, R73, R6, 0x1 ;  /* 0x0000000649137211 */ /* 0x004fc600078008ff */
[----:B------:R0:W-:Y:S04]  /*2bd30*/  STL [R1+0x858], R20 ;  /* 0x0008581401007387 */ /* 0x0001e80000100800 */
[----:B------:R1:W-:Y:S01]  /*2bd40*/  STL [R1+0x86c], R19 ;  /* 0x00086c1301007387 */ /* 0x0003e20000100800 */
[----:B0-----:R-:W-:-:S03]  /*2bd50*/  LEA.HI.X.SX32 R20, R92, R5, 0x1, P5 ;  /* 0x000000055c147211 */ /* 0x001fc600028f0eff */
[----:B------:R-:W2:Y:S04]  /*2bd60*/  LDL.LU R92, [R1+0x158] ;  /* 0x00015800015c7983 */ /* 0x000ea80000300800 */
[----:B------:R0:W-:Y:S01]  /*2bd70*/  STL [R1+0x860], R20 ;  /* 0x0008601401007387 */ /* 0x0001e20000100800 */
[-C--:B-1----:R-:W-:Y:S02]  /*2bd80*/  LEA R19, P5, R53, R6.reuse, 0x1 ;  /* 0x0000000635137211 */ /* 0x082fe400078a08ff */
[----:B0-----:R-:W-:Y:S02]  /*2bd90*/  LEA.HI.X.SX32 R20, R73, R5, 0x1, P0 ;  /* 0x0000000549147211 */ /* 0x001fe400000f0eff */
[----:B------:R-:W2:Y:S04]  /*2bda0*/  LDL.LU R73, [R1+0x15c] ;  /* 0x00015c0001497983 */ /* 0x000ea80000300800 */
[----:B------:R3:W-:Y:S04]  /*2bdb0*/  STL [R1+0x874], R19 ;  /* 0x0008741301007387 */ /* 0x0007e80000100800 */
[----:B------:R0:W-:Y:S01]  /*2bdc0*/  STL [R1+0x868], R20 ;  /* 0x0008681401007387 */ /* 0x0001e20000100800 */
[----:B---3--:R-:W-:-:S04]  /*2bdd0*/  LEA R19, P0, R54, R6, 0x1 ;  /* 0x0000000636137211 */ /* 0x008fc800078008ff */
[----:B0-----:R-:W-:Y:S02]  /*2bde0*/  LEA.HI.X.SX32 R20, R54, R5, 0x1, P0 ;  /* 0x0000000536147211 */ /* 0x001fe400000f0eff */
[C---:B------:R-:W-:Y:S02]  /*2bdf0*/  SEL R77, R11.reuse, R52, !P3 ;  /* 0x000000340b4d7207 */ /* 0x040fe40005800000 */
[----:B----4-:R-:W-:Y:S02]  /*2be00*/  SEL R79, R11, R87, !P3 ;  /* 0x000000570b4f7207 */ /* 0x010fe40005800000 */
[----:B------:R-:W3:Y:S04]  /*2be10*/  LDL.LU R87, [R1+0x8b0] ;  /* 0x0008b00001577983 */ /* 0x000ee80000300800 */
[----:B------:R0:W-:Y:S02]  /*2be20*/  STL [R1+0x87c], R19 ;  /* 0x00087c1301007387 */ /* 0x0001e40000100800 */
[----:B0-----:R-:W-:-:S02]  /*2be30*/  LEA.HI.X.SX32 R19, R53, R5, 0x1, P5 ;  /* 0x0000000535137211 */ /* 0x001fc400028f0eff */
[----:B------:R-:W-:-:S03]  /*2be40*/  LEA R21, P5, R86, R6, 0x1 ;  /* 0x0000000656157211 */ /* 0x000fc600078a08ff */
[----:B------:R0:W-:Y:S04]  /*2be50*/  STL [R1+0x870], R19 ;  /* 0x0008701301007387 */ /* 0x0001e80000100800 */
[----:B------:R-:W-:Y:S04]  /*2be60*/  STL [R1+0x884], R21 ;  /* 0x0008841501007387 */ /* 0x000fe80000100800 */
[----:B------:R1:W-:Y:S01]  /*2be70*/  STL [R1+0x878], R20 ;  /* 0x0008781401007387 */ /* 0x0003e20000100800 */
[----:B0-----:R-:W-:-:S05]  /*2be80*/  LEA R19, P0, R83, R6, 0x1 ;  /* 0x0000000653137211 */ /* 0x001fca00078008ff */
[----:B------:R0:W-:Y:S01]  /*2be90*/  STL [R1+0x88c], R19 ;  /* 0x00088c1301007387 */ /* 0x0001e20000100800 */
[----:B-1----:R-:W-:-:S03]  /*2bea0*/  LEA.HI.X.SX32 R20, R86, R5, 0x1, P5 ;  /* 0x0000000556147211 */ /* 0x002fc600028f0eff */
[----:B------:R-:W4:Y:S04]  /*2beb0*/  LDL.LU R52, [R1+0x164] ;  /* 0x0001640001347983 */ /* 0x000f280000300800 */
[----:B------:R1:W-:Y:S01]  /*2bec0*/  STL [R1+0x880], R20 ;  /* 0x0008801401007387 */ /* 0x0003e20000100800 */
[----:B0-----:R-:W-:-:S03]  /*2bed0*/  LEA R19, P5, R78, R6, 0x1 ;  /* 0x000000064e137211 */ /* 0x001fc600078a08ff */
[----:B------:R-:W4:Y:S04]  /*2bee0*/  LDL.LU R86, [R1+0x8c0] ;  /* 0x0008c00001567983 */ /* 0x000f280000300800 */
[----:B------:R0:W-:Y:S01]  /*2bef0*/  STL [R1+0x894], R19 ;  /* 0x0008941301007387 */ /* 0x0001e20000100800 */
[----:B-1----:R-:W-:-:S03]  /*2bf00*/  LEA.HI.X.SX32 R20, R83, R5, 0x1, P0 ;  /* 0x0000000553147211 */ /* 0x002fc600000f0eff */
[----:B------:R-:W4:Y:S04]  /*2bf10*/  LDL.LU R83, [R1+0x16c] ;  /* 0x00016c0001537983 */ /* 0x000f280000300800 */
[----:B------:R1:W-:Y:S01]  /*2bf20*/  STL [R1+0x888], R20 ;  /* 0x0008881401007387 */ /* 0x0003e20000100800 */
[----:B0-----:R-:W-:Y:S02]  /*2bf30*/  LEA R19, P0, R69, R6, 0x1 ;  /* 0x0000000645137211 */ /* 0x001fe400078008ff */
[----:B-1----:R-:W-:Y:S02]  /*2bf40*/  LEA.HI.X.SX32 R20, R78, R5, 0x1, P5 ;  /* 0x000000054e147211 */ /* 0x002fe400028f0eff */
[----:B------:R-:W-:Y:S02]  /*2bf50*/  SEL R85, R11, R72, !P3 ;  /* 0x000000480b557207 */ /* 0x000fe40005800000 */
[----:B------:R-:W4:Y:S04]  /*2bf60*/  LDL.LU R72, [R1+0x170] ;  /* 0x0001700001487983 */ /* 0x000f280000300800 */
[----:B------:R0:W-:Y:S04]  /*2bf70*/  STL [R1+0x89c], R19 ;  /* 0x00089c1301007387 */ /* 0x0001e80000100800 */
[----:B------:R-:W4:Y:S04]  /*2bf80*/  LDL.LU R53, [R1+0x8d0] ;  /* 0x0008d00001357983 */ /* 0x000f280000300800 */
[----:B------:R1:W-:Y:S04]  /*2bf90*/  STL [R1+0x890], R20 ;  /* 0x0008901401007387 */ /* 0x0003e80000100800 */
[----:B------:R-:W4:Y:S01]  /*2bfa0*/  LDL.LU R78, [R1+0x174] ;  /* 0x00017400014e7983 */ /* 0x000f220000300800 */
[----:B0-----:R-:W-:-:S02]  /*2bfb0*/  LEA R19, P5, R56, R6, 0x1 ;  /* 0x0000000638137211 */ /* 0x001fc400078a08ff */
[----:B-1----:R-:W-:-:S03]  /*2bfc0*/  LEA.HI.X.SX32 R20, R69, R5, 0x1, P0 ;  /* 0x0000000545147211 */ /* 0x002fc600000f0eff */
[----:B------:R0:W-:Y:S04]  /*2bfd0*/  STL [R1+0x8a4], R19 ;  /* 0x0008a41301007387 */ /* 0x0001e80000100800 */
[----:B------:R-:W4:Y:S01]  /*2bfe0*/  LDL.LU R69, [R1+0x178] ;  /* 0x0001780001457983 */ /* 0x000f220000300800 */
[----:B0-----:R-:W-:-:S03]  /*2bff0*/  LEA R19, P0, R76, R6, 0x1 ;  /* 0x000000064c137211 */ /* 0x001fc600078008ff */
[----:B------:R0:W-:Y:S04]  /*2c000*/  STL [R1+0x898], R20 ;  /* 0x0008981401007387 */ /* 0x0001e80000100800 */
[----:B------:R2:W-:Y:S04]  /*2c010*/  STL [R1+0x8ac], R19 ;  /* 0x0008ac1301007387 */ /* 0x0005e80000100800 */
[----:B------:R-:W4:Y:S01]  /*2c020*/  LDL.LU R54, [R1+0x8e0] ;  /* 0x0008e00001367983 */ /* 0x000f220000300800 */
[----:B------:R-:W-:-:S03]  /*2c030*/  SEL R88, R11, R81, !P3 ;  /* 0x000000510b587207 */ /* 0x000fc60005800000 */
[----:B------:R-:W4:Y:S01]  /*2c040*/  LDL.LU R81, [R1+0x17c] ;  /* 0x00017c0001517983 */ /* 0x000f220000300800 */
[----:B0-----:R-:W-:-:S03]  /*2c050*/  LEA.HI.X.SX32 R20, R56, R5, 0x1, P5 ;  /* 0x0000000538147211 */ /* 0x001fc600028f0eff */
[----:B------:R-:W4:Y:S04]  /*2c060*/  LDL.LU R56, [R1+0x180] ;  /* 0x0001800001387983 */ /* 0x000f280000300800 */
[----:B------:R0:W-:Y:S01]  /*2c070*/  STL [R1+0x8a0], R20 ;  /* 0x0008a01401007387 */ /* 0x0001e20000100800 */
[----:B--2---:R-:W-:Y:S02]  /*2c080*/  LEA R19, P5, R92, R6, 0x1 ;  /* 0x000000065c137211 */ /* 0x004fe400078a08ff */
[----:B0-----:R-:W-:-:S03]  /*2c090*/  LEA.HI.X.SX32 R20, R76, R5, 0x1, P0 ;  /* 0x000000054c147211 */ /* 0x001fc600000f0eff */
[----:B------:R0:W-:Y:S01]  /*2c0a0*/  STL [R1+0x8b4], R19 ;  /* 0x0008b41301007387 */ /* 0x0001e20000100800 */
[----:B------:R-:W-:-:S03]  /*2c0b0*/  SEL R82, R11, R55, !P3 ;  /* 0x000000370b527207 */ /* 0x000fc60005800000 */
[----:B------:R-:W2:Y:S01]  /*2c0c0*/  LDL.LU R55, [R1+0x8f0] ;  /* 0x0008f00001377983 */ /* 0x000ea20000300800 */
[----:B0-----:R-:W-:-:S03]  /*2c0d0*/  LEA R19, P0, R73, R6, 0x1 ;  /* 0x0000000649137211 */ /* 0x001fc600078008ff */
[----:B------:R0:W-:Y:S04]  /*2c0e0*/  STL [R1+0x8a8], R20 ;  /* 0x0008a81401007387 */ /* 0x0001e80000100800 */
[----:B------:R1:W-:Y:S04]  /*2c0f0*/  STL [R1+0x8bc], R19 ;  /* 0x0008bc1301007387 */ /* 0x0003e80000100800 */
[----:B------:R-:W2:Y:S01]  /*2c100*/  LDL.LU R76, [R1+0x188] ;  /* 0x00018800014c7983 */ /* 0x000ea20000300800 */
[----:B0-----:R-:W-:Y:S02]  /*2c110*/  LEA.HI.X.SX32 R20, R92, R5, 0x1, P5 ;  /* 0x000000055c147211 */ /* 0x001fe400028f0eff */
[----:B-1----:R-:W-:-:S02]  /*2c120*/  LEA R19, P5, R0, R6, 0x1 ;  /* 0x0000000600137211 */ /* 0x002fc400078a08ff */
[----:B---3--:R-:W-:Y:S02]  /*2c130*/  SEL R90, R11, R87, !P3 ;  /* 0x000000570b5a7207 */ /* 0x008fe40005800000 */
[----:B------:R-:W3:Y:S04]  /*2c140*/  LDL.LU R87, [R1+0x18c] ;  /* 0x00018c0001577983 */ /* 0x000ee80000300800 */
[----:B------:R0:W-:Y:S04]  /*2c150*/  STL [R1+0x8b0], R20 ;  /* 0x0008b01401007387 */ /* 0x0001e80000100800 */
[----:B------:R-:W3:Y:S04]  /*2c160*/  LDL.LU R92, [R1+0x900] ;  /* 0x00090000015c7983 */ /* 0x000ee80000300800 */
[----:B------:R-:W-:Y:S01]  /*2c170*/  STL [R1+0x8c4], R19 ;  /* 0x0008c41301007387 */ /* 0x000fe20000100800 */
[----:B0-----:R-:W-:-:S03]  /*2c180*/  LEA.HI.X.SX32 R20, R73, R5, 0x1, P0 ;  /* 0x0000000549147211 */ /* 0x001fc600000f0eff */
[----:B------:R-:W3:Y:S04]  /*2c190*/  LDL.LU R73, [R1+0x19c] ;  /* 0x00019c0001497983 */ /* 0x000ee80000300800 */
[----:B------:R0:W-:Y:S02]  /*2c1a0*/  STL [R1+0x8b8], R20 ;  /* 0x0008b81401007387 */ /* 0x0001e40000100800 */
[----:B0-----:R-:W-:Y:S02]  /*2c1b0*/  LEA.HI.X.SX32 R20, R0, R5, 0x1, P5 ;  /* 0x0000000500147211 */ /* 0x001fe400028f0eff */
[----:B----4-:R-:W-:Y:S02]  /*2c1c0*/  LEA R19, P0, R52, R6, 0x1 ;  /* 0x0000000634137211 */ /* 0x010fe400078008ff */
[----:B------:R-:W-:-:S02]  /*2c1d0*/  SEL R93, R11, R86, !P3 ;  /* 0x000000560b5d7207 */ /* 0x000fc40005800000 */
[----:B------:R-:W4:Y:S04]  /*2c1e0*/  LDL.LU R86, [R1+0x44] ;  /* 0x0000440001567983 */ /* 0x000f280000300800 */
[----:B------:R0:W-:Y:S04]  /*2c1f0*/  STL [R1+0x8cc], R19 ;  /* 0x0008cc1301007387 */ /* 0x0001e80000100800 */
[----:B------:R-:W4:Y:S04]  /*2c200*/  LDL.LU R0, [R1+0x910] ;  /* 0x0009100001007983 */ /* 0x000f280000300800 */
[----:B------:R1:W-:Y:S01]  /*2c210*/  STL [R1+0x8c0], R20 ;  /* 0x0008c01401007387 */ /* 0x0003e20000100800 */
[----:B0-----:R-:W-:-:S05]  /*2c220*/  LEA R19, P5, R83, R6, 0x1 ;  /* 0x0000000653137211 */ /* 0x001fca00078a08ff */
[----:B------:R0:W-:Y:S01]  /*2c230*/  STL [R1+0x8d4], R19 ;  /* 0x0008d41301007387 */ /* 0x0001e20000100800 */
[----:B-1----:R-:W-:-:S05]  /*2c240*/  LEA.HI.X.SX32 R20, R52, R5, 0x1, P0 ;  /* 0x0000000534147211 */ /* 0x002fca00000f0eff */
[----:B------:R1:W-:Y:S01]  /*2c250*/  STL [R1+0x8c8], R20 ;  /* 0x0008c81401007387 */ /* 0x0003e20000100800 */
[----:B0-----:R-:W-:Y:S02]  /*2c260*/  LEA R19, P0, R72, R6, 0x1 ;  /* 0x0000000648137211 */ /* 0x001fe400078008ff */
[----:B-1----:R-:W-:-:S03]  /*2c270*/  LEA.HI.X.SX32 R20, R83, R5, 0x1, P5 ;  /* 0x0000000553147211 */ /* 0x002fc600028f0eff */
[----:B------:R0:W-:Y:S04]  /*2c280*/  STL [R1+0x8dc], R19 ;  /* 0x0008dc1301007387 */ /* 0x0001e80000100800 */
[----:B------:R-:W4:Y:S04]  /*2c290*/  LDL.LU R83, [R1+0x198] ;  /* 0x0001980001537983 */ /* 0x000f280000300800 */
[----:B------:R1:W-:Y:S01]  /*2c2a0*/  STL [R1+0x8d0], R20 ;  /* 0x0008d01401007387 */ /* 0x0003e20000100800 */
[----:B0-----:R-:W-:Y:S02]  /*2c2b0*/  LEA R19, P5, R78, R6, 0x1 ;  /* 0x000000064e137211 */ /* 0x001fe400078a08ff */
[----:B-1----:R-:W-:-:S02]  /*2c2c0*/  LEA.HI.X.SX32 R20, R72, R5, 0x1, P0 ;  /* 0x0000000548147211 */ /* 0x002fc400000f0eff */
[----:B------:R-:W4:Y:S04]  /*2c2d0*/  LDL.LU R72, [R1+0x920] ;  /* 0x0009200001487983 */ /* 0x000f280000300800 */
[----:B------:R0:W-:Y:S04]  /*2c2e0*/  STL [R1+0x8e4], R19 ;  /* 0x0008e41301007387 */ /* 0x0001e80000100800 */
[----:B------:R1:W-:Y:S01]  /*2c2f0*/  STL [R1+0x8d8], R20 ;  /* 0x0008d81401007387 */ /* 0x0003e20000100800 */
[----:B0-----:R-:W-:Y:S02]  /*2c300*/  LEA R19, P0, R69, R6, 0x1 ;  /* 0x0000000645137211 */ /* 0x001fe400078008ff */
[----:B-1----:R-:W-:-:S03]  /*2c310*/  LEA.HI.X.SX32 R20, R78, R5, 0x1, P5 ;  /* 0x000000054e147211 */ /* 0x002fc600028f0eff */
[----:B------:R0:W-:Y:S04]  /*2c320*/  STL [R1+0x8ec], R19 ;  /* 0x0008ec1301007387 */ /* 0x0001e80000100800 */
[----:B------:R-:W4:Y:S01]  /*2c330*/  LDL.LU R78, [R1+0x1a0] ;  /* 0x0001a000014e7983 */ /* 0x000f220000300800 */
[----:B0-----:R-:W-:-:S03]  /*2c340*/  LEA R19, P5, R81, R6, 0x1 ;  /* 0x0000000651137211 */ /* 0x001fc600078a08ff */
[----:B------:R0:W-:Y:S04]  /*2c350*/  STL [R1+0x8e0], R20 ;  /* 0x0008e01401007387 */ /* 0x0001e80000100800 */
[----:B------:R1:W-:Y:S01]  /*2c360*/  STL [R1+0x8f4], R19 ;  /* 0x0008f41301007387 */ /* 0x0003e20000100800 */
[----:B0-----:R-:W-:-:S03]  /*2c370*/  LEA.HI.X.SX32 R20, R69, R5, 0x1, P0 ;  /* 0x0000000545147211 */ /* 0x001fc600000f0eff */
[----:B------:R-:W4:Y:S01]  /*2c380*/  LDL.LU R69, [R1+0x930] ;  /* 0x0009300001457983 */ /* 0x000f220000300800 */
[----:B-1----:R-:W-:-:S03]  /*2c390*/  LEA R19, P0, R56, R6, 0x1 ;  /* 0x0000000638137211 */ /* 0x002fc600078008ff */
[----:B------:R-:W-:Y:S04]  /*2c3a0*/  STL [R1+0x8e8], R20 ;  /* 0x0008e81401007387 */ /* 0x000fe80000100800 */
[----:B------:R0:W-:Y:S02]  /*2c3b0*/  STL [R1+0x8fc], R19 ;  /* 0x0008fc1301007387 */ /* 0x0001e40000100800 */
[-C--:B0-----:R-:W-:Y:S02]  /*2c3c0*/  LEA.HI.X.SX32 R19, R81, R5.reuse, 0x1, P5 ;  /* 0x0000000551137211 */ /* 0x081fe400028f0eff */
[----:B------:R-:W4:Y:S01]  /*2c3d0*/  LDL.LU R81, [R1+0x1bc] ;  /* 0x0001bc0001517983 */ /* 0x000f220000300800 */
[----:B--2---:R-:W-:Y:S02]  /*2c3e0*/  LEA R21, P5, R76, R6, 0x1 ;  /* 0x000000064c157211 */ /* 0x004fe400078a08ff */
[-C--:B------:R-:W-:Y:S01]  /*2c3f0*/  LEA.HI.X.SX32 R20, R56, R5.reuse, 0x1, P0 ;  /* 0x0000000538147211 */ /* 0x080fe200000f0eff */
[----:B------:R-:W-:Y:S04]  /*2c400*/  STL [R1+0x8f0], R19 ;  /* 0x0008f01301007387 */ /* 0x000fe80000100800 */
[----:B------:R-:W-:Y:S04]  /*2c410*/  STL [R1+0x904], R21 ;  /* 0x0009041501007387 */ /* 0x000fe80000100800 */
[----:B------:R0:W-:Y:S02]  /*2c420*/  STL [R1+0x8f8], R20 ;  /* 0x0008f81401007387 */ /* 0x0001e40000100800 */
[----:B0-----:R-:W-:-:S02]  /*2c430*/  LEA.HI.X.SX32 R20, R76, R5, 0x1, P5 ;  /* 0x000000054c147211 */ /* 0x001fc400028f0eff */
[C---:B------:R-:W-:Y:S02]  /*2c440*/  SEL R71, R11.reuse, R51, !P3 ;  /* 0x000000330b477207 */ /* 0x040fe40005800000 */
[C---:B------:R-:W-:Y:S02]  /*2c450*/  SEL R45, R11.reuse, R53, !P3 ;  /* 0x000000350b2d7207 */ /* 0x040fe40005800000 */
[C---:B------:R-:W-:Y:S02]  /*2c460*/  SEL R48, R11.reuse, R55, !P3 ;  /* 0x000000370b307207 */ /* 0x040fe40005800000 */
[----:B------:R-:W-:Y:S02]  /*2c470*/  SEL R47, R11, R54, !P3 ;  /* 0x000000360b2f7207 */ /* 0x000fe40005800000 */
[----:B---3--:R-:W-:Y:S02]  /*2c480*/  LEA R19, P0, R87, R6, 0x1 ;  /* 0x0000000657137211 */ /* 0x008fe400078008ff */
[----:B------:R-:W-:-:S02]  /*2c490*/  SEL R50, R11, R92, !P3 ;  /* 0x0000005c0b327207 */ /* 0x000fc40005800000 */
[----:B------:R-:W2:Y:S04]  /*2c4a0*/  LDL.LU R92, [R1+0x940] ;  /* 0x00094000015c7983 */ /* 0x000ea80000300800 */
[----:B------:R0:W-:Y:S04]  /*2c4b0*/  STL [R1+0x90c], R19 ;  /* 0x00090c1301007387 */ /* 0x0001e80000100800 */
[----:B------:R-:W3:Y:S01]  /*2c4c0*/  LDL.LU R76, [R1+0x1c8] ;  /* 0x0001c800014c7983 */ /* 0x000ee20000300800 */
[----:B0-----:R-:W-:-:S03]  /*2c4d0*/  LEA R19, P5, R73, R6, 0x1 ;  /* 0x0000000649137211 */ /* 0x001fc600078a08ff */
[----:B------:R0:W-:Y:S04]  /*2c4e0*/  STL [R1+0x900], R20 ;  /* 0x0009001401007387 */ /* 0x0001e80000100800 */
[----:B------:R4:W-:Y:S01]  /*2c4f0*/  STL [R1+0x914], R19 ;  /* 0x0009141301007387 */ /* 0x0009e20000100800 */
[----:B0-----:R-:W-:-:S03]  /*2c500*/  LEA.HI.X.SX32 R20, R87, R5, 0x1, P0 ;  /* 0x0000000557147211 */ /* 0x001fc600000f0eff */
[----:B------:R-:W3:Y:S04]  /*2c510*/  LDL.LU R87, [R1+0x1b8] ;  /* 0x0001b80001577983 */ /* 0x000ee80000300800 */
[----:B------:R0:W-:Y:S01]  /*2c520*/  STL [R1+0x908], R20 ;  /* 0x0009081401007387 */ /* 0x0001e20000100800 */
[----:B----4-:R-:W-:Y:S02]  /*2c530*/  LEA R19, P0, R86, R6, 0x1 ;  /* 0x0000000656137211 */ /* 0x010fe400078008ff */
[----:B0-----:R-:W-:-:S03]  /*2c540*/  LEA.HI.X.SX32 R20, R73, R5, 0x1, P5 ;  /* 0x0000000549147211 */ /* 0x001fc600028f0eff */
[----:B------:R0:W-:Y:S01]  /*2c550*/  STL [R1+0x91c], R19 ;  /* 0x00091c1301007387 */ /* 0x0001e20000100800 */
[----:B------:R-:W-:-:S03]  /*2c560*/  SEL R51, R11, R0, !P3 ;  /* 0x000000000b337207 */ /* 0x000fc60005800000 */
[----:B------:R-:W4:Y:S04]  /*2c570*/  LDL.LU R0, [R1+0x950] ;  /* 0x0009500001007983 */ /* 0x000f280000300800 */
        /* <DEDUP_REMOVED lines=8> */
[----:B0-----:R-:W-:-:S03]  /*2c600*/  LEA.HI.X.SX32 R20, R8, R5, 0x1, P5 ;  /* 0x0000000508147211 */ /* 0x001fc600028f0eff */
[----:B------:R0:W-:Y:S04]  /*2c610*/  STL [R1+0x92c], R19 ;  /* 0x00092c1301007387 */ /* 0x0001e80000100800 */
[----:B------:R-:W4:Y:S04]  /*2c620*/  LDL.LU R8, [R1+0x960] ;  /* 0x0009600001087983 */ /* 0x000f280000300800 */
[----:B------:R1:W-:Y:S01]  /*2c630*/  STL [R1+0x920], R20 ;  /* 0x0009201401007387 */ /* 0x0003e20000100800 */
[----:B0-----:R-:W-:Y:S02]  /*2c640*/  LEA R19, P5, R7, R6, 0x1 ;  /* 0x0000000607137211 */ /* 0x001fe400078a08ff */
[----:B------:R-:W-:-:S02]  /*2c650*/  SEL R53, R11, R72, !P3 ;  /* 0x000000480b357207 */ /* 0x000fc40005800000 */
[----:B------:R-:W4:Y:S01]  /*2c660*/  LDL.LU R72, [R1+0x1e8] ;  /* 0x0001e80001487983 */ /* 0x000f220000300800 */
[----:B-1----:R-:W-:-:S03]  /*2c670*/  LEA.HI.X.SX32 R20, R83, R5, 0x1, P0 ;  /* 0x0000000553147211 */ /* 0x002fc600000f0eff */
[----:B------:R0:W-:Y:S04]  /*2c680*/  STL [R1+0x934], R19 ;  /* 0x0009341301007387 */ /* 0x0001e80000100800 */
[----:B------:R-:W4:Y:S04]  /*2c690*/  LDL.LU R83, [R1+0x1d0] ;  /* 0x0001d00001537983 */ /* 0x000f280000300800 */
[----:B------:R-:W-:Y:S01]  /*2c6a0*/  STL [R1+0x928], R20 ;  /* 0x0009281401007387 */ /* 0x000fe20000100800 */
[----:B0-----:R-:W-:-:S05]  /*2c6b0*/  LEA R19, P0, R78, R6, 0x1 ;  /* 0x000000064e137211 */ /* 0x001fca00078008ff */
[----:B------:R0:W-:Y:S02]  /*2c6c0*/  STL [R1+0x93c], R19 ;  /* 0x00093c1301007387 */ /* 0x0001e40000100800 */
[----:B0-----:R-:W-:Y:S02]  /*2c6d0*/  LEA.HI.X.SX32 R19, R7, R5, 0x1, P5 ;  /* 0x0000000507137211 */ /* 0x001fe400028f0eff */
[----:B------:R-:W4:Y:S04]  /*2c6e0*/  LDL.LU R7, [R1+0x970] ;  /* 0x0009700001077983 */ /* 0x000f280000300800 */
[----:B------:R-:W4:Y:S01]  /*2c6f0*/  LDL.LU R55, [R1+0x1f4] ;  /* 0x0001f40001377983 */ /* 0x000f220000300800 */
[----:B------:R-:W-:-:S03]  /*2c700*/  SEL R54, R11, R69, !P3 ;  /* 0x000000450b367207 */ /* 0x000fc60005800000 */
[----:B------:R0:W-:Y:S01]  /*2c710*/  STL [R1+0x930], R19 ;  /* 0x0009301301007387 */ /* 0x0001e20000100800 */
[----:B------:R-:W-:-:S05]  /*2c720*/  LEA R21, P5, R81, R6, 0x1 ;  /* 0x0000000651157211 */ /* 0x000fca00078a08ff */
[----:B------:R-:W-:Y:S04]  /*2c730*/  STL [R1+0x944], R21 ;  /* 0x0009441501007387 */ /* 0x000fe80000100800 */
[----:B------:R-:W4:Y:S01]  /*2c740*/  LDL.LU R69, [R1+0x1e0] ;  /* 0x0001e00001457983 */ /* 0x000f220000300800 */
[----:B------:R-:W-:Y:S02]  /*2c750*/  LEA.HI.X.SX32 R20, R78, R5, 0x1, P0 ;  /* 0x000000054e147211 */ /* 0x000fe400000f0eff */
[----:B0-----:R-:W-:-:S03]  /*2c760*/  LEA R19, P0, R91, R6, 0x1 ;  /* 0x000000065b137211 */ /* 0x001fc600078008ff */
[----:B------:R0:W-:Y:S04]  /*2c770*/  STL [R1+0x938], R20 ;  /* 0x0009381401007387 */ /* 0x0001e80000100800 */
[----:B------:R3:W-:Y:S01]  /*2c780*/  STL [R1+0x94c], R19 ;  /* 0x00094c1301007387 */ /* 0x0007e20000100800 */
[----:B0-----:R-:W-:Y:S02]  /*2c790*/  LEA.HI.X.SX32 R20, R81, R5, 0x1, P5 ;  /* 0x0000000551147211 */ /* 0x001fe400028f0eff */
[----:B--2---:R-:W-:Y:S02]  /*2c7a0*/  SEL R56, R11, R92, !P3 ;  /* 0x0000005c0b387207 */ /* 0x004fe40005800000 */
[----:B------:R-:W2:Y:S04]  /*2c7b0*/  LDL.LU R92, [R1+0x980] ;  /* 0x00098000015c7983 */ /* 0x000ea80000300800 */
[----:B------:R-:W2:Y:S01]  /*2c7c0*/  LDL.LU R81, [R1+0x200] ;  /* 0x0002000001517983 */ /* 0x000ea20000300800 */
[----:B---3--:R-:W-:-:S03]  /*2c7d0*/  LEA R19, P5, R76, R6, 0x1 ;  /* 0x000000064c137211 */ /* 0x008fc600078a08ff */
[----:B------:R0:W-:Y:S04]  /*2c7e0*/  STL [R1+0x940], R20 ;  /* 0x0009401401007387 */ /* 0x0001e80000100800 */
[----:B------:R-:W3:Y:S04]  /*2c7f0*/  LDL.LU R49, [R1+0x1ec] ;  /* 0x0001ec0001317983 */ /* 0x000ee80000300800 */
[----:B------:R1:W-:Y:S01]  /*2c800*/  STL [R1+0x954], R19 ;  /* 0x0009541301007387 */ /* 0x0003e20000100800 */
[-C--:B0-----:R-:W-:Y:S02]  /*2c810*/  LEA.HI.X.SX32 R20, R91, R5.reuse, 0x1, P0 ;  /* 0x000000055b147211 */ /* 0x081fe400000f0eff */
[----:B------:R-:W-:-:S03]  /*2c820*/  LEA.HI.X.SX32 R21, R76, R5, 0x1, P5 ;  /* 0x000000054c157211 */ /* 0x000fc600028f0eff */
[----:B------:R0:W-:Y:S01]  /*2c830*/  STL [R1+0x948], R20 ;  /* 0x0009481401007387 */ /* 0x0001e20000100800 */
[----:B-1----:R-:W-:-:S03]  /*2c840*/  LEA R19, P0, R87, R6, 0x1 ;  /* 0x0000000657137211 */ /* 0x002fc600078008ff */
[----:B------:R-:W3:Y:S04]  /*2c850*/  LDL.LU R91, [R1+0x990] ;  /* 0x00099000015b7983 */ /* 0x000ee80000300800 */
[----:B------:R4:W-:Y:S04]  /*2c860*/  STL [R1+0x95c], R19 ;  /* 0x00095c1301007387 */ /* 0x0009e80000100800 */
[----:B------:R-:W3:Y:S04]  /*2c870*/  LDL.LU R78, [R1+0x210] ;  /* 0x00021000014e7983 */ /* 0x000ee80000300800 */
[----:B------:R1:W-:Y:S04]  /*2c880*/  STL [R1+0x950], R21 ;  /* 0x0009501501007387 */ /* 0x0003e80000100800 */
[----:B------:R-:W3:Y:S01]  /*2c890*/  LDL.LU R52, [R1+0x1fc] ;  /* 0x0001fc0001347983 */ /* 0x000ee20000300800 */
[----:B0-----:R-:W-:-:S02]  /*2c8a0*/  LEA.HI.X.SX32 R20, R87, R5, 0x1, P0 ;  /* 0x0000000557147211 */ /* 0x001fc400000f0eff */
[----:B----4-:R-:W-:-:S05]  /*2c8b0*/  LEA R19, P5, R73, R6, 0x1 ;  /* 0x0000000649137211 */ /* 0x010fca00078a08ff */
[----:B------:R0:W-:Y:S01]  /*2c8c0*/  STL [R1+0x964], R19 ;  /* 0x0009641301007387 */ /* 0x0001e20000100800 */
[----:B-1----:R-:W-:-:S03]  /*2c8d0*/  LEA.HI.X.SX32 R21, R73, R5, 0x1, P5 ;  /* 0x0000000549157211 */ /* 0x002fc600028f0eff */
[----:B------:R1:W-:Y:S04]  /*2c8e0*/  STL [R1+0x958], R20 ;  /* 0x0009581401007387 */ /* 0x0003e80000100800 */
[----:B------:R-:W4:Y:S01]  /*2c8f0*/  LDL.LU R87, [R1+0x9a0] ;  /* 0x0009a00001577983 */ /* 0x000f220000300800 */
[----:B0-----:R-:W-:-:S05]  /*2c900*/  LEA R19, P0, R86, R6, 0x1 ;  /* 0x0000000656137211 */ /* 0x001fca00078008ff */
[----:B------:R0:W-:Y:S04]  /*2c910*/  STL [R1+0x96c], R19 ;  /* 0x00096c1301007387 */ /* 0x0001e80000100800 */
[----:B------:R-:W4:Y:S01]  /*2c920*/  LDL.LU R76, [R1+0x21c] ;  /* 0x00021c00014c7983 */ /* 0x000f220000300800 */
[----:B-1----:R-:W-:-:S03]  /*2c930*/  LEA.HI.X.SX32 R20, R86, R5, 0x1, P0 ;  /* 0x0000000556147211 */ /* 0x002fc600000f0eff */
[----:B------:R-:W-:Y:S04]  /*2c940*/  STL [R1+0x960], R21 ;  /* 0x0009601501007387 */ /* 0x000fe80000100800 */
[----:B------:R-:W4:Y:S01]  /*2c950*/  LDL.LU R73, [R1+0x208] ;  /* 0x0002080001497983 */ /* 0x000f220000300800 */
[----:B0-----:R-:W-:-:S05]  /*2c960*/  LEA R19, P5, R72, R6, 0x1 ;  /* 0x0000000648137211 */ /* 0x001fca00078a08ff */
[----:B------:R0:W-:Y:S04]  /*2c970*/  STL [R1+0x974], R19 ;  /* 0x0009741301007387 */ /* 0x0001e80000100800 */
[----:B------:R1:W-:Y:S04]  /*2c980*/  STL [R1+0x968], R20 ;  /* 0x0009681401007387 */ /* 0x0003e80000100800 */
[----:B------:R-:W4:Y:S01]  /*2c990*/  LDL.LU R86, [R1+0x9b0] ;  /* 0x0009b00001567983 */ /* 0x000f220000300800 */
[----:B0-----:R-:W-:Y:S02]  /*2c9a0*/  LEA R19, P0, R83, R6, 0x1 ;  /* 0x0000000653137211 */ /* 0x001fe400078008ff */
[----:B-1----:R-:W-:-:S03]  /*2c9b0*/  LEA.HI.X.SX32 R20, R72, R5, 0x1, P5 ;  /* 0x0000000548147211 */ /* 0x002fc600028f0eff */
[----:B------:R0:W-:Y:S04]  /*2c9c0*/  STL [R1+0x97c], R19 ;  /* 0x00097c1301007387 */ /* 0x0001e80000100800 */
[----:B------:R-:W4:Y:S04]  /*2c9d0*/  LDL.LU R24, [R1+0x22c] ;  /* 0x00022c0001187983 */ /* 0x000f280000300800 */
[----:B------:R1:W-:Y:S01]  /*2c9e0*/  STL [R1+0x970], R20 ;  /* 0x0009701401007387 */ /* 0x0003e20000100800 */
[----:B0-----:R-:W-:-:S05]  /*2c9f0*/  LEA R19, P5, R55, R6, 0x1 ;  /* 0x0000000637137211 */ /* 0x001fca00078a08ff */
[----:B------:R0:W-:Y:S01]  /*2ca00*/  STL [R1+0x984], R19 ;  /* 0x0009841301007387 */ /* 0x0001e20000100800 */
[----:B-1----:R-:W-:-:S03]  /*2ca10*/  LEA.HI.X.SX32 R20, R83, R5, 0x1, P0 ;  /* 0x0000000553147211 */ /* 0x002fc600000f0eff */
[----:B------:R-:W4:Y:S04]  /*2ca20*/  LDL.LU R72, [R1+0x218] ;  /* 0x0002180001487983 */ /* 0x000f280000300800 */
        /* <DEDUP_REMOVED lines=8> */
[----:B--2---:R-:W-:-:S05]  /*2cab0*/  LEA R19, P5, R81, R6, 0x1 ;  /* 0x0000000651137211 */ /* 0x004fca00078a08ff */
[----:B------:R3:W-:Y:S04]  /*2cac0*/  STL [R1+0x994], R19 ;  /* 0x0009941301007387 */ /* 0x0007e80000100800 */
[----:B------:R-:W2:Y:S04]  /*2cad0*/  LDL.LU R69, [R1+0x224] ;  /* 0x0002240001457983 */ /* 0x000ea80000300800 */
[----:B------:R0:W-:Y:S01]  /*2cae0*/  STL [R1+0x988], R20 ;  /* 0x0009881401007387 */ /* 0x0001e20000100800 */
[----:B---3--:R-:W-:-:S05]  /*2caf0*/  LEA R19, P0, R49, R6, 0x1 ;  /* 0x0000000631137211 */ /* 0x008fca00078008ff */
[----:B------:R1:W-:Y:S01]  /*2cb00*/  STL [R1+0x99c], R19 ;  /* 0x00099c1301007387 */ /* 0x0003e20000100800 */
[----:B0-----:R-:W-:-:S03]  /*2cb10*/  LEA.HI.X.SX32 R20, R81, R5, 0x1, P5 ;  /* 0x0000000551147211 */ /* 0x001fc600028f0eff */
[----:B------:R-:W3:Y:S04]  /*2cb20*/  LDL.LU R81, [R1+0x9d0] ;  /* 0x0009d00001517983 */ /* 0x000ee80000300800 */
[----:B------:R0:W-:Y:S04]  /*2cb30*/  STL [R1+0x990], R20 ;  /* 0x0009901401007387 */ /* 0x0001e80000100800 */
[----:B------:R-:W3:Y:S01]  /*2cb40*/  LDL.LU R44, [R1+0x244] ;  /* 0x00024400012c7983 */ /* 0x000ee20000300800 */
[----:B-1----:R-:W-:-:S05]  /*2cb50*/  LEA R19, P5, R78, R6, 0x1 ;  /* 0x000000064e137211 */ /* 0x002fca00078a08ff */
[----:B------:R1:W-:Y:S01]  /*2cb60*/  STL [R1+0x9a4], R19 ;  /* 0x0009a41301007387 */ /* 0x0003e20000100800 */
[----:B0-----:R-:W-:-:S05]  /*2cb70*/  LEA.HI.X.SX32 R20, R49, R5, 0x1, P0 ;  /* 0x0000000531147211 */ /* 0x001fca00000f0eff */
[----:B------:R0:W-:Y:S01]  /*2cb80*/  STL [R1+0x998], R20 ;  /* 0x0009981401007387 */ /* 0x0001e20000100800 */
[----:B-1----:R-:W-:-:S05]  /*2cb90*/  LEA R19, P0, R52, R6, 0x1 ;  /* 0x0000000634137211 */ /* 0x002fca00078008ff */
[----:B------:R4:W-:Y:S01]  /*2cba0*/  STL [R1+0x9ac], R19 ;  /* 0x0009ac1301007387 */ /* 0x0009e20000100800 */
[----:B0-----:R-:W-:-:S03]  /*2cbb0*/  LEA.HI.X.SX32 R20, R78, R5, 0x1, P5 ;  /* 0x000000054e147211 */ /* 0x001fc600028f0eff */
[----:B------:R-:W3:Y:S04]  /*2cbc0*/  LDL.LU R28, [R1+0x234] ;  /* 0x00023400011c7983 */ /* 0x000ee80000300800 */
[----:B------:R0:W-:Y:S04]  /*2cbd0*/  STL [R1+0x9a0], R20 ;  /* 0x0009a01401007387 */ /* 0x0001e80000100800 */
[----:B------:R-:W3:Y:S01]  /*2cbe0*/  LDL.LU R78, [R1+0x9e0] ;  /* 0x0009e000014e7983 */ /* 0x000ee20000300800 */
[----:B----4-:R-:W-:-:S03]  /*2cbf0*/  LEA R19, P5, R76, R6, 0x1 ;  /* 0x000000064c137211 */ /* 0x010fc600078a08ff */
[----:B------:R-:W4:Y:S01]  /*2cc00*/  LDL.LU R46, [R1+0x250] ;  /* 0x00025000012e7983 */ /* 0x000f220000300800 */
[----:B0-----:R-:W-:-:S03]  /*2cc10*/  LEA.HI.X.SX32 R20, R52, R5, 0x1, P0 ;  /* 0x0000000534147211 */ /* 0x001fc600000f0eff */
[----:B------:R0:W-:Y:S04]  /*2cc20*/  STL [R1+0x9b4], R19 ;  /* 0x0009b41301007387 */ /* 0x0001e80000100800 */
[----:B------:R1:W-:Y:S04]  /*2cc30*/  STL [R1+0x9a8], R20 ;  /* 0x0009a81401007387 */ /* 0x0003e80000100800 */
[----:B------:R-:W4:Y:S01]  /*2cc40*/  LDL.LU R27, [R1+0x240] ;  /* 0x00024000011b7983 */ /* 0x000f220000300800 */
[----:B0-----:R-:W-:-:S05]  /*2cc50*/  LEA R19, P0, R73, R6, 0x1 ;  /* 0x0000000649137211 */ /* 0x001fca00078008ff */
[----:B------:R0:W-:Y:S01]  /*2cc60*/  STL [R1+0x9bc], R19 ;  /* 0x0009bc1301007387 */ /* 0x0001e20000100800 */
[-C--:B-1----:R-:W-:Y:S02]  /*2cc70*/  LEA.HI.X.SX32 R20, R73, R5.reuse, 0x1, P0 ;  /* 0x0000000549147211 */ /* 0x082fe400000f0eff */
[----:B0-----:R-:W-:Y:S02]  /*2cc80*/  LEA.HI.X.SX32 R19, R76, R5, 0x1, P5 ;  /* 0x000000054c137211 */ /* 0x001fe400028f0eff */
[----:B------:R-:W4:Y:S04]  /*2cc90*/  LDL.LU R76, [R1+0x9f0] ;  /* 0x0009f000014c7983 */ /* 0x000f280000300800 */
[----:B------:R-:W4:Y:S04]  /*2cca0*/  LDL.LU R49, [R1+0x260] ;  /* 0x0002600001317983 */ /* 0x000f280000300800 */
[----:B------:R-:W-:Y:S01]  /*2ccb0*/  STL [R1+0x9b0], R19 ;  /* 0x0009b01301007387 */ /* 0x000fe20000100800 */
[----:B------:R-:W-:-:S05]  /*2ccc0*/  LEA R21, P5, R24, R6, 0x1 ;  /* 0x0000000618157211 */ /* 0x000fca00078a08ff */
[----:B------:R0:W-:Y:S04]  /*2ccd0*/  STL [R1+0x9c4], R21 ;  /* 0x0009c41501007387 */ /* 0x0001e80000100800 */
[----:B------:R-:W4:Y:S04]  /*2cce0*/  LDL.LU R30, [R1+0x24c] ;  /* 0x00024c00011e7983 */ /* 0x000f280000300800 */
[----:B------:R1:W-:Y:S01]  /*2ccf0*/  STL [R1+0x9b8], R20 ;  /* 0x0009b81401007387 */ /* 0x0003e20000100800 */
[----:B0-----:R-:W-:Y:S02]  /*2cd00*/  LEA.HI.X.SX32 R21, R24, R5, 0x1, P5 ;  /* 0x0000000518157211 */ /* 0x001fe400028f0eff */
[----:B------:R-:W-:-:S05]  /*2cd10*/  LEA R19, P0, R72, R6, 0x1 ;  /* 0x0000000648137211 */ /* 0x000fca00078008ff */
[----:B------:R0:W-:Y:S04]  /*2cd20*/  STL [R1+0x9cc], R19 ;  /* 0x0009cc1301007387 */ /* 0x0001e80000100800 */
[----:B------:R-:W4:Y:S04]  /*2cd30*/  LDL.LU R73, [R1+0xa00] ;  /* 0x000a000001497983 */ /* 0x000f280000300800 */
[----:B------:R-:W4:Y:S01]  /*2cd40*/  LDL.LU R52, [R1+0x26c] ;  /* 0x00026c0001347983 */ /* 0x000f220000300800 */
[----:B-1----:R-:W-:-:S03]  /*2cd50*/  LEA.HI.X.SX32 R20, R72, R5, 0x1, P0 ;  /* 0x0000000548147211 */ /* 0x002fc600000f0eff */
[----:B------:R-:W-:Y:S04]  /*2cd60*/  STL [R1+0x9c0], R21 ;  /* 0x0009c01501007387 */ /* 0x000fe80000100800 */
[----:B------:R-:W4:Y:S01]  /*2cd70*/  LDL.LU R23, [R1+0x25c] ;  /* 0x00025c0001177983 */ /* 0x000f220000300800 */
[----:B0-----:R-:W-:-:S05]  /*2cd80*/  LEA R19, P5, R55, R6, 0x1 ;  /* 0x0000000637137211 */ /* 0x001fca00078a08ff */
[----:B------:R2:W-:Y:S04]  /*2cd90*/  STL [R1+0x9d4], R19 ;  /* 0x0009d41301007387 */ /* 0x0005e80000100800 */
[----:B------:R-:W-:Y:S04]  /*2cda0*/  STL [R1+0x9c8], R20 ;  /* 0x0009c81401007387 */ /* 0x000fe80000100800 */
[----:B------:R-:W4:Y:S04]  /*2cdb0*/  LDL.LU R72, [R1+0xa10] ;  /* 0x000a100001487983 */ /* 0x000f280000300800 */
[----:B------:R-:W4:Y:S01]  /*2cdc0*/  LDL.LU R29, [R1+0x27c] ;  /* 0x00027c00011d7983 */ /* 0x000f220000300800 */
[----:B--2---:R-:W-:-:S05]  /*2cdd0*/  LEA R19, P0, R69, R6, 0x1 ;  /* 0x0000000645137211 */ /* 0x004fca00078008ff */
[----:B------:R0:W-:Y:S02]  /*2cde0*/  STL [R1+0x9dc], R19 ;  /* 0x0009dc1301007387 */ /* 0x0001e40000100800 */
[----:B0-----:R-:W-:Y:S02]  /*2cdf0*/  LEA.HI.X.SX32 R19, R55, R5, 0x1, P5 ;  /* 0x0000000537137211 */ /* 0x001fe400028f0eff */
[----:B------:R-:W2:Y:S01]  /*2ce00*/  LDL.LU R55, [R1+0x268] ;  /* 0x0002680001377983 */ /* 0x000ea20000300800 */
[----:B---3--:R-:W-:-:S03]  /*2ce10*/  LEA R20, P5, R44, R6, 0x1 ;  /* 0x000000062c147211 */ /* 0x008fc600078a08ff */
[----:B------:R0:W-:Y:S04]  /*2ce20*/  STL [R1+0x9d0], R19 ;  /* 0x0009d01301007387 */ /* 0x0001e80000100800 */
[----:B------:R1:W-:Y:S01]  /*2ce30*/  STL [R1+0x9e4], R20 ;  /* 0x0009e41401007387 */ /* 0x0003e20000100800 */
[----:B0-----:R-:W-:-:S03]  /*2ce40*/  LEA.HI.X.SX32 R19, R69, R5, 0x1, P0 ;  /* 0x0000000545137211 */ /* 0x001fc600000f0eff */
[----:B------:R-:W3:Y:S04]  /*2ce50*/  LDL.LU R69, [R1+0xa20] ;  /* 0x000a200001457983 */ /* 0x000ee80000300800 */
[----:B------:R-:W3:Y:S01]  /*2ce60*/  LDL.LU R25, [R1+0x284] ;  /* 0x0002840001197983 */ /* 0x000ee20000300800 */
[----:B-1----:R-:W-:-:S03]  /*2ce70*/  LEA.HI.X.SX32 R20, R44, R5, 0x1, P5 ;  /* 0x000000052c147211 */ /* 0x002fc600028f0eff */
[----:B------:R0:W-:Y:S02]  /*2ce80*/  STL [R1+0x9d8], R19 ;  /* 0x0009d81301007387 */ /* 0x0001e40000100800 */
[----:B0-----:R-:W-:-:S05]  /*2ce90*/  LEA R19, P0, R28, R6, 0x1 ;  /* 0x000000061c137211 */ /* 0x001fca00078008ff */
[----:B------:R4:W-:Y:S04]  /*2cea0*/  STL [R1+0x9ec], R19 ;  /* 0x0009ec1301007387 */ /* 0x0009e80000100800 */
[----:B------:R-:W3:Y:S04]  /*2ceb0*/  LDL.LU R44, [R1+0xa30] ;  /* 0x000a3000012c7983 */ /* 0x000ee80000300800 */
[----:B------:R0:W-:Y:S01]  /*2cec0*/  STL [R1+0x9e0], R20 ;  /* 0x0009e01401007387 */ /* 0x0001e20000100800 */
[----:B----4-:R-:W-:-:S03]  /*2ced0*/  LEA R19, P5, R46, R6, 0x1 ;  /* 0x000000062e137211 */ /* 0x010fc600078a08ff */
[----:B------:R-:W4:Y:S04]  /*2cee0*/  LDL.LU R24, [R1+0x294] ;  /* 0x0002940001187983 */ /* 0x000f280000300800 */
[----:B------:R1:W-:Y:S01]  /*2cef0*/  STL [R1+0x9f4], R19 ;  /* 0x0009f41301007387 */ /* 0x0003e20000100800 */
[----:B0-----:R-:W-:-:S05]  /*2cf00*/  LEA.HI.X.SX32 R20, R28, R5, 0x1, P0 ;  /* 0x000000051c147211 */ /* 0x001fca00000f0eff */
[----:B------:R0:W-:Y:S01]  /*2cf10*/  STL [R1+0x9e8], R20 ;  /* 0x0009e81401007387 */ /* 0x0001e20000100800 */
[----:B-1----:R-:W-:-:S05]  /*2cf20*/  LEA R19, P0, R27, R6, 0x1 ;  /* 0x000000061b137211 */ /* 0x002fca00078008ff */
[----:B------:R1:W-:Y:S01]  /*2cf30*/  STL [R1+0x9fc], R19 ;  /* 0x0009fc1301007387 */ /* 0x0003e20000100800 */
[----:B0-----:R-:W-:-:S03]  /*2cf40*/  LEA.HI.X.SX32 R20, R46, R5, 0x1, P5 ;  /* 0x000000052e147211 */ /* 0x001fc600028f0eff */
[----:B------:R-:W4:Y:S01]  /*2cf50*/  LDL.LU R46, [R1+0xa40] ;  /* 0x000a4000012e7983 */ /* 0x000f220000300800 */
[----:B-1----:R-:W-:-:S03]  /*2cf60*/  LEA R19, P5, R49, R6, 0x1 ;  /* 0x0000000631137211 */ /* 0x002fc600078a08ff */
[----:B------:R0:W-:Y:S04]  /*2cf70*/  STL [R1+0x9f0], R20 ;  /* 0x0009f01401007387 */ /* 0x0001e80000100800 */
[----:B------:R-:W4:Y:S04]  /*2cf80*/  LDL.LU R28, [R1+0x2a4] ;  /* 0x0002a400011c7983 */ /* 0x000f280000300800 */
[----:B------:R1:W-:Y:S01]  /*2cf90*/  STL [R1+0xa04], R19 ;  /* 0x000a041301007387 */ /* 0x0003e20000100800 */
[----:B0-----:R-:W-:-:S05]  /*2cfa0*/  LEA.HI.X.SX32 R20, R27, R5, 0x1, P0 ;  /* 0x000000051b147211 */ /* 0x001fca00000f0eff */
[----:B------:R0:W-:Y:S01]  /*2cfb0*/  STL [R1+0x9f8], R20 ;  /* 0x0009f81401007387 */ /* 0x0001e20000100800 */
[----:B-1----:R-:W-:-:S05]  /*2cfc0*/  LEA R19, P0, R30, R6, 0x1 ;  /* 0x000000061e137211 */ /* 0x002fca00078008ff */
[----:B------:R1:W-:Y:S01]  /*2cfd0*/  STL [R1+0xa0c], R19 ;  /* 0x000a0c1301007387 */ /* 0x0003e20000100800 */
[----:B0-----:R-:W-:-:S03]  /*2cfe0*/  LEA.HI.X.SX32 R20, R49, R5, 0x1, P5 ;  /* 0x0000000531147211 */ /* 0x001fc600028f0eff */
[----:B------:R-:W4:Y:S04]  /*2cff0*/  LDL.LU R49, [R1+0xa50] ;  /* 0x000a500001317983 */ /* 0x000f280000300800 */
[----:B------:R0:W-:Y:S04]  /*2d000*/  STL [R1+0xa00], R20 ;  /* 0x000a001401007387 */ /* 0x0001e80000100800 */
[----:B------:R-:W4:Y:S01]  /*2d010*/  LDL.LU R27, [R1+0x2b0] ;  /* 0x0002b000011b7983 */ /* 0x000f220000300800 */
[----:B-1----:R-:W-:Y:S02]  /*2d020*/  LEA R19, P5, R52, R6, 0x1 ;  /* 0x0000000634137211 */ /* 0x002fe400078a08ff */
[----:B0-----:R-:W-:-:S03]  /*2d030*/  LEA.HI.X.SX32 R20, R30, R5, 0x1, P0 ;  /* 0x000000051e147211 */ /* 0x001fc600000f0eff */
        /* <DEDUP_REMOVED lines=11> */
[----:B------:R-:W-:-:S03]  /*2d0f0*/  LEA.HI.X.SX32 R21, R29, R5, 0x1, P5 ;  /* 0x000000051d157211 */ /* 0x000fc600028f0eff */
[----:B------:R0:W-:Y:S01]  /*2d100*/  STL [R1+0xa18], R20 ;  /* 0x000a181401007387 */ /* 0x0001e20000100800 */
[----:B--2---:R-:W-:-:S05]  /*2d110*/  LEA R19, P0, R55, R6, 0x1 ;  /* 0x0000000637137211 */ /* 0x004fca00078008ff */
[----:B------:R3:W-:Y:S01]  /*2d120*/  STL [R1+0xa2c], R19 ;  /* 0x000a2c1301007387 */ /* 0x0007e20000100800 */
[----:B0-----:R-:W-:-:S03]  /*2d130*/  LEA.HI.X.SX32 R20, R55, R5, 0x1, P0 ;  /* 0x0000000537147211 */ /* 0x001fc600000f0eff */
[----:B------:R-:W-:Y:S04]  /*2d140*/  STL [R1+0xa20], R21 ;  /* 0x000a201501007387 */ /* 0x000fe80000100800 */
[----:B------:R-:W2:Y:S01]  /*2d150*/  LDL.LU R55, [R1+0xa70] ;  /* 0x000a700001377983 */ /* 0x000ea20000300800 */
[----:B---3--:R-:W-:-:S05]  /*2d160*/  LEA R19, P5, R25, R6, 0x1 ;  /* 0x0000000619137211 */ /* 0x008fca00078a08ff */
[----:B------:R0:W-:Y:S04]  /*2d170*/  STL [R1+0xa34], R19 ;  /* 0x000a341301007387 */ /* 0x0001e80000100800 */
[----:B------:R1:W-:Y:S01]  /*2d180*/  STL [R1+0xa28], R20 ;  /* 0x000a281401007387 */ /* 0x0003e20000100800 */
[----:B0-----:R-:W-:Y:S02]  /*2d190*/  LEA R19, P0, R4, R6, 0x1 ;  /* 0x0000000604137211 */ /* 0x001fe400078008ff */
[----:B-1----:R-:W-:-:S03]  /*2d1a0*/  LEA.HI.X.SX32 R20, R25, R5, 0x1, P5 ;  /* 0x0000000519147211 */ /* 0x002fc600028f0eff */
[----:B------:R4:W-:Y:S04]  /*2d1b0*/  STL [R1+0xa3c], R19 ;  /* 0x000a3c1301007387 */ /* 0x0009e80000100800 */
[----:B------:R-:W3:Y:S01]  /*2d1c0*/  LDL.LU R25, [R1+0x2b4] ;  /* 0x0002b40001197983 */ /* 0x000ee20000300800 */
[----:B----4-:R-:W-:-:S03]  /*2d1d0*/  LEA R19, P5, R24, R6, 0x1 ;  /* 0x0000000618137211 */ /* 0x010fc600078a08ff */
[----:B------:R0:W-:Y:S04]  /*2d1e0*/  STL [R1+0xa30], R20 ;  /* 0x000a301401007387 */ /* 0x0001e80000100800 */
[----:B------:R1:W-:Y:S01]  /*2d1f0*/  STL [R1+0xa44], R19 ;  /* 0x000a441301007387 */ /* 0x0003e20000100800 */
[----:B0-----:R-:W-:-:S03]  /*2d200*/  LEA.HI.X.SX32 R20, R4, R5, 0x1, P0 ;  /* 0x0000000504147211 */ /* 0x001fc600000f0eff */
[----:B------:R-:W4:Y:S01]  /*2d210*/  LDL.LU R4, [R1+0xa80] ;  /* 0x000a800001047983 */ /* 0x000f220000300800 */
[----:B-1----:R-:W-:-:S03]  /*2d220*/  LEA R19, P0, R2, R6, 0x1 ;  /* 0x0000000602137211 */ /* 0x002fc600078008ff */
        /* <DEDUP_REMOVED lines=19> */
[-C--:B------:R-:W-:Y:S02]  /*2d360*/  LEA.HI.X.SX32 R21, R27, R5.reuse, 0x1, P5 ;  /* 0x000000051b157211 */ /* 0x080fe400028f0eff */
[C---:B-1----:R-:W-:Y:S01]  /*2d370*/  LEA R19, P0, R84.reuse, R6, 0x1 ;  /* 0x0000000654137211 */ /* 0x042fe200078008ff */
[----:B------:R-:W-:Y:S04]  /*2d380*/  STL [R1+0xa58], R20 ;  /* 0x000a581401007387 */ /* 0x000fe80000100800 */
[----:B------:R-:W4:Y:S04]  /*2d390*/  LDL.LU R29, [R1+0x2f0] ;  /* 0x0002f000011d7983 */ /* 0x000f280000300800 */
[----:B------:R0:W-:Y:S04]  /*2d3a0*/  STL [R1+0xa6c], R19 ;  /* 0x000a6c1301007387 */ /* 0x0001e80000100800 */
[----:B------:R1:W-:Y:S01]  /*2d3b0*/  STL [R1+0xa60], R21 ;  /* 0x000a601501007387 */ /* 0x0003e20000100800 */
[----:B0-----:R-:W-:-:S03]  /*2d3c0*/  LEA.HI.X.SX32 R19, R84, R5, 0x1, P0 ;  /* 0x0000000554137211 */ /* 0x001fc600000f0eff */
[----:B------:R-:W4:Y:S01]  /*2d3d0*/  LDL.LU R84, [R1+0x5dc] ;  /* 0x0005dc0001547983 */ /* 0x000f220000300800 */
[----:B------:R-:W-:-:S05]  /*2d3e0*/  LEA R20, P5, R23, R6, 0x1 ;  /* 0x0000000617147211 */ /* 0x000fca00078a08ff */
[----:B------:R0:W-:Y:S04]  /*2d3f0*/  STL [R1+0xa74], R20 ;  /* 0x000a741401007387 */ /* 0x0001e80000100800 */
[----:B------:R-:W4:Y:S01]  /*2d400*/  LDL.LU R28, [R1+0x300] ;  /* 0x00030000011c7983 */ /* 0x000f220000300800 */
[----:B-1----:R-:W-:-:S03]  /*2d410*/  LEA.HI.X.SX32 R21, R23, R5, 0x1, P5 ;  /* 0x0000000517157211 */ /* 0x002fc600028f0eff */
[----:B------:R1:W-:Y:S01]  /*2d420*/  STL [R1+0xa68], R19 ;  /* 0x000a681301007387 */ /* 0x0003e20000100800 */
[-C--:B0-----:R-:W-:Y:S02]  /*2d430*/  LEA R20, P5, R75, R6.reuse, 0x1 ;  /* 0x000000064b147211 */ /* 0x081fe400078a08ff */
[----:B-1----:R-:W-:-:S05]  /*2d440*/  LEA R19, P0, R80, R6, 0x1 ;  /* 0x0000000650137211 */ /* 0x002fca00078008ff */
[----:B------:R0:W-:Y:S04]  /*2d450*/  STL [R1+0xa7c], R19 ;  /* 0x000a7c1301007387 */ /* 0x0001e80000100800 */
[----:B------:R-:W-:Y:S01]  /*2d460*/  STL [R1+0xa70], R21 ;  /* 0x000a701501007387 */ /* 0x000fe20000100800 */
[----:B0-----:R-:W-:-:S03]  /*2d470*/  LEA.HI.X.SX32 R19, R80, R5, 0x1, P0 ;  /* 0x0000000550137211 */ /* 0x001fc600000f0eff */
[----:B------:R-:W4:Y:S04]  /*2d480*/  LDL.LU R80, [R1+0x5e8] ;  /* 0x0005e80001507983 */ /* 0x000f280000300800 */
[----:B------:R0:W-:Y:S04]  /*2d490*/  STL [R1+0xa84], R20 ;  /* 0x000a841401007387 */ /* 0x0001e80000100800 */
[----:B------:R-:W4:Y:S04]  /*2d4a0*/  LDL.LU R27, [R1+0x310] ;  /* 0x00031000011b7983 */ /* 0x000f280000300800 */
[----:B------:R3:W-:Y:S04]  /*2d4b0*/  STL [R1+0xa78], R19 ;  /* 0x000a781301007387 */ /* 0x0007e80000100800 */
[----:B------:R-:W4:Y:S01]  /*2d4c0*/  LDL.LU R23, [R1+0x2fc] ;  /* 0x0002fc0001177983 */ /* 0x000f220000300800 */
[----:B0-----:R-:W-:-:S02]  /*2d4d0*/  LEA.HI.X.SX32 R20, R75, R5, 0x1, P5 ;  /* 0x000000054b147211 */ /* 0x001fc400028f0eff */
[----:B---3--:R-:W-:-:S05]  /*2d4e0*/  LEA R19, P0, R25, R6, 0x1 ;  /* 0x0000000619137211 */ /* 0x008fca00078008ff */
[----:B------:R0:W-:Y:S04]  /*2d4f0*/  STL [R1+0xa8c], R19 ;  /* 0x000a8c1301007387 */ /* 0x0001e80000100800 */
[----:B------:R-:W3:Y:S04]  /*2d500*/  LDL.LU R75, [R1+0x5e4] ;  /* 0x0005e400014b7983 */ /* 0x000ee80000300800 */
[----:B------:R1:W-:Y:S01]  /*2d510*/  STL [R1+0xa80], R20 ;  /* 0x000a801401007387 */ /* 0x0003e20000100800 */
[----:B0-----:R-:W-:Y:S02]  /*2d520*/  LEA R19, P5, R70, R6, 0x1 ;  /* 0x0000000646137211 */ /* 0x001fe400078a08ff */
[----:B-1----:R-:W-:-:S03]  /*2d530*/  LEA.HI.X.SX32 R20, R25, R5, 0x1, P0 ;  /* 0x0000000519147211 */ /* 0x002fc600000f0eff */
[----:B------:R2:W-:Y:S04]  /*2d540*/  STL [R1+0xa94], R19 ;  /* 0x000a941301007387 */ /* 0x0005e80000100800 */
[----:B------:R0:W-:Y:S04]  /*2d550*/  STL [R1+0xa88], R20 ;  /* 0x000a881401007387 */ /* 0x0001e80000100800 */
[----:B------:R-:W3:Y:S01]  /*2d560*/  LDL.LU R25, [R1+0x308] ;  /* 0x0003080001197983 */ /* 0x000ee20000300800 */
[----:B--2---:R-:W-:-:S05]  /*2d570*/  LEA R19, P0, R24, R6, 0x1 ;  /* 0x0000000618137211 */ /* 0x004fca00078008ff */
[----:B------:R1:W-:Y:S01]  /*2d580*/  STL [R1+0xa9c], R19 ;  /* 0x000a9c1301007387 */ /* 0x0003e20000100800 */
[-C--:B0-----:R-:W-:Y:S02]  /*2d590*/  LEA.HI.X.SX32 R20, R24, R5.reuse, 0x1, P0 ;  /* 0x0000000518147211 */ /* 0x081fe400000f0eff */
[----:B-1----:R-:W-:Y:S02]  /*2d5a0*/  LEA.HI.X.SX32 R19, R70, R5, 0x1, P5 ;  /* 0x0000000546137211 */ /* 0x002fe400028f0eff */
[-C--:B------:R-:W-:Y:S01]  /*2d5b0*/  LEA R21, P5, R67, R6.reuse, 0x1 ;  /* 0x0000000643157211 */ /* 0x080fe200078a08ff */
[----:B------:R-:W2:Y:S04]  /*2d5c0*/  LDL.LU R70, [R1+0x480] ;  /* 0x0004800001467983 */ /* 0x000ea80000300800 */
[----:B------:R4:W-:Y:S04]  /*2d5d0*/  STL [R1+0xa90], R19 ;  /* 0x000a901301007387 */ /* 0x0009e80000100800 */
[----:B------:R-:W-:Y:S04]  /*2d5e0*/  STL [R1+0xaa4], R21 ;  /* 0x000aa41501007387 */ /* 0x000fe80000100800 */
[----:B------:R0:W-:Y:S04]  /*2d5f0*/  STL [R1+0xa98], R20 ;  /* 0x000a981401007387 */ /* 0x0001e80000100800 */
[----:B------:R-:W2:Y:S01]  /*2d600*/  LDL.LU R24, [R1+0x31c] ;  /* 0x00031c0001187983 */ /* 0x000ea20000300800 */
[----:B----4-:R-:W-:-:S05]  /*2d610*/  LEA R19, P0, R30, R6, 0x1 ;  /* 0x000000061e137211 */ /* 0x010fca00078008ff */
[----:B------:R1:W-:Y:S01]  /*2d620*/  STL [R1+0xaac], R19 ;  /* 0x000aac1301007387 */ /* 0x0003e20000100800 */
[-C--:B0-----:R-:W-:Y:S02]  /*2d630*/  LEA.HI.X.SX32 R20, R30, R5.reuse, 0x1, P0 ;  /* 0x000000051e147211 */ /* 0x081fe400000f0eff */
[----:B-1----:R-:W-:Y:S02]  /*2d640*/  LEA.HI.X.SX32 R19, R67, R5, 0x1, P5 ;  /* 0x0000000543137211 */ /* 0x002fe400028f0eff */
[----:B------:R-:W4:Y:S04]  /*2d650*/  LDL.LU R67, [R1+0x474] ;  /* 0x0004740001437983 */ /* 0x000f280000300800 */
[----:B------:R0:W-:Y:S01]  /*2d660*/  STL [R1+0xaa0], R19 ;  /* 0x000aa01301007387 */ /* 0x0001e20000100800 */
[----:B------:R-:W-:-:S05]  /*2d670*/  LEA R21, P5, R29, R6, 0x1 ;  /* 0x000000061d157211 */ /* 0x000fca00078a08ff */
[----:B------:R1:W-:Y:S01]  /*2d680*/  STL [R1+0xab4], R21 ;  /* 0x000ab41501007387 */ /* 0x0003e20000100800 */
[----:B0-----:R-:W-:-:S03]  /*2d690*/  LEA R19, P0, R66, R6, 0x1 ;  /* 0x0000000642137211 */ /* 0x001fc600078008ff */
[----:B------:R0:W-:Y:S04]  /*2d6a0*/  STL [R1+0xaa8], R20 ;  /* 0x000aa81401007387 */ /* 0x0001e80000100800 */
[----:B------:R0:W-:Y:S01]  /*2d6b0*/  STL [R1+0xabc], R19 ;  /* 0x000abc1301007387 */ /* 0x0001e20000100800 */
[-C--:B-1----:R-:W-:Y:S02]  /*2d6c0*/  LEA.HI.X.SX32 R21, R29, R5.reuse, 0x1, P5 ;  /* 0x000000051d157211 */ /* 0x082fe400028f0eff */
[----:B0-----:R-:W-:-:S03]  /*2d6d0*/  LEA.HI.X.SX32 R20, R66, R5, 0x1, P0 ;  /* 0x0000000542147211 */ /* 0x001fc600000f0eff */
[----:B------:R-:W-:Y:S04]  /*2d6e0*/  STL [R1+0xab0], R21 ;  /* 0x000ab01501007387 */ /* 0x000fe80000100800 */
        /* <DEDUP_REMOVED lines=10> */
[----:B0-----:R-:W-:Y:S02]  /*2d790*/  LEA R19, P5, R27, R6, 0x1 ;  /* 0x000000061b137211 */ /* 0x001fe400078a08ff */
[----:B-1----:R-:W-:-:S03]  /*2d7a0*/  LEA.HI.X.SX32 R20, R65, R5, 0x1, P0 ;  /* 0x0000000541147211 */ /* 0x002fc600000f0eff */
[----:B------:R0:W-:Y:S04]  /*2d7b0*/  STL [R1+0xad4], R19 ;  /* 0x000ad41301007387 */ /* 0x0001e80000100800 */
[----:B------:R-:W4:Y:S01]  /*2d7c0*/  LDL.LU R65, [R1+0x438] ;  /* 0x0004380001417983 */ /* 0x000f220000300800 */
[----:B0-----:R-:W-:-:S03]  /*2d7d0*/  LEA R19, P0, R23, R6, 0x1 ;  /* 0x0000000617137211 */ /* 0x001fc600078008ff */
[----:B------:R0:W-:Y:S04]  /*2d7e0*/  STL [R1+0xac8], R20 ;  /* 0x000ac81401007387 */ /* 0x0001e80000100800 */
[----:B------:R1:W-:Y:S04]  /*2d7f0*/  STL [R1+0xadc], R19 ;  /* 0x000adc1301007387 */ /* 0x0003e80000100800 */
[----:B------:R-:W4:Y:S01]  /*2d800*/  LDL.LU R28, [R1+0x35c] ;  /* 0x00035c00011c7983 */ /* 0x000f220000300800 */
[-C--:B0-----:R-:W-:Y:S02]  /*2d810*/  LEA.HI.X.SX32 R20, R23, R5.reuse, 0x1, P0 ;  /* 0x0000000517147211 */ /* 0x081fe400000f0eff */
[----:B-1----:R-:W-:-:S02]  /*2d820*/  LEA.HI.X.SX32 R19, R27, R5, 0x1, P5 ;  /* 0x000000051b137211 */ /* 0x002fc400028f0eff */
[----:B------:R-:W-:-:S03]  /*2d830*/  LEA R21, P5, R64, R6, 0x1 ;  /* 0x0000000640157211 */ /* 0x000fc600078a08ff */
[----:B------:R-:W-:Y:S04]  /*2d840*/  STL [R1+0xad0], R19 ;  /* 0x000ad01301007387 */ /* 0x000fe80000100800 */
[----:B------:R-:W-:Y:S04]  /*2d850*/  STL [R1+0xae4], R21 ;  /* 0x000ae41501007387 */ /* 0x000fe80000100800 */
[----:B------:R0:W-:Y:S02]  /*2d860*/  STL [R1+0xad8], R20 ;  /* 0x000ad81401007387 */ /* 0x0001e40000100800 */
[----:B0-----:R-:W-:-:S02]  /*2d870*/  LEA.HI.X.SX32 R20, R64, R5, 0x1, P5 ;  /* 0x0000000540147211 */ /* 0x001fc400028f0eff */
[----:B---3--:R-:W-:-:S05]  /*2d880*/  LEA R19, P0, R25, R6, 0x1 ;  /* 0x0000000619137211 */ /* 0x008fca00078008ff */
[----:B------:R0:W-:Y:S04]  /*2d890*/  STL [R1+0xaec], R19 ;  /* 0x000aec1301007387 */ /* 0x0001e80000100800 */
[----:B------:R-:W3:Y:S04]  /*2d8a0*/  LDL.LU R64, [R1+0x444] ;  /* 0x0004440001407983 */ /* 0x000ee80000300800 */
[----:B------:R1:W-:Y:S01]  /*2d8b0*/  STL [R1+0xae0], R20 ;  /* 0x000ae01401007387 */ /* 0x0003e20000100800 */
[----:B0-----:R-:W-:-:S03]  /*2d8c0*/  LEA R19, P5, R63, R6, 0x1 ;  /* 0x000000063f137211 */ /* 0x001fc600078a08ff */
[----:B------:R-:W3:Y:S04]  /*2d8d0*/  LDL.LU R27, [R1+0x368] ;  /* 0x00036800011b7983 */ /* 0x000ee80000300800 */
[----:B------:R2:W-:Y:S01]  /*2d8e0*/  STL [R1+0xaf4], R19 ;  /* 0x000af41301007387 */ /* 0x0005e20000100800 */
[----:B-1----:R-:W-:-:S05]  /*2d8f0*/  LEA.HI.X.SX32 R20, R25, R5, 0x1, P0 ;  /* 0x0000000519147211 */ /* 0x002fca00000f0eff */
[----:B------:R0:W-:Y:S04]  /*2d900*/  STL [R1+0xae8], R20 ;  /* 0x000ae81401007387 */ /* 0x0001e80000100800 */
[----:B------:R-:W3:Y:S01]  /*2d910*/  LDL.LU R25, [R1+0x354] ;  /* 0x0003540001197983 */ /* 0x000ee20000300800 */
[----:B--2---:R-:W-:Y:S02]  /*2d920*/  LEA R19, P0, R24, R6, 0x1 ;  /* 0x0000000618137211 */ /* 0x004fe400078008ff */
[----:B0-----:R-:W-:-:S03]  /*2d930*/  LEA.HI.X.SX32 R20, R63, R5, 0x1, P5 ;  /* 0x000000053f147211 */ /* 0x001fc600028f0eff */
[----:B------:R0:W-:Y:S04]  /*2d940*/  STL [R1+0xafc], R19 ;  /* 0x000afc1301007387 */ /* 0x0001e80000100800 */
[----:B------:R-:W2:Y:S01]  /*2d950*/  LDL.LU R63, [R1+0x448] ;  /* 0x00044800013f7983 */ /* 0x000ea20000300800 */
[----:B0-----:R-:W-:-:S03]  /*2d960*/  LEA R19, P5, R62, R6, 0x1 ;  /* 0x000000063e137211 */ /* 0x001fc600078a08ff */
[----:B------:R0:W-:Y:S04]  /*2d970*/  STL [R1+0xaf0], R20 ;  /* 0x000af01401007387 */ /* 0x0001e80000100800 */
[----:B------:R1:W-:Y:S04]  /*2d980*/  STL [R1+0xb04], R19 ;  /* 0x000b041301007387 */ /* 0x0003e80000100800 */
[----:B------:R-:W2:Y:S01]  /*2d990*/  LDL.LU R32, [R1+0x37c] ;  /* 0x00037c0001207983 */ /* 0x000ea20000300800 */
[----:B0-----:R-:W-:Y:S02]  /*2d9a0*/  LEA.HI.X.SX32 R20, R24, R5, 0x1, P0 ;  /* 0x0000000518147211 */ /* 0x001fe400000f0eff */
[----:B-1----:R-:W-:-:S03]  /*2d9b0*/  LEA R19, P0, R61, R6, 0x1 ;  /* 0x000000063d137211 */ /* 0x002fc600078008ff */
[----:B------:R0:W-:Y:S04]  /*2d9c0*/  STL [R1+0xaf8], R20 ;  /* 0x000af81401007387 */ /* 0x0001e80000100800 */
[----:B------:R-:W2:Y:S04]  /*2d9d0*/  LDL.LU R24, [R1+0x364] ;  /* 0x0003640001187983 */ /* 0x000ea80000300800 */
[----:B------:R-:W-:Y:S01]  /*2d9e0*/  STL [R1+0xb0c], R19 ;  /* 0x000b0c1301007387 */ /* 0x000fe20000100800 */
[----:B0-----:R-:W-:-:S03]  /*2d9f0*/  LEA.HI.X.SX32 R20, R62, R5, 0x1, P5 ;  /* 0x000000053e147211 */ /* 0x001fc600028f0eff */
[----:B------:R-:W2:Y:S04]  /*2da00*/  LDL.LU R62, [R1+0x458] ;  /* 0x00045800013e7983 */ /* 0x000ea80000300800 */
[----:B------:R0:W-:Y:S02]  /*2da10*/  STL [R1+0xb00], R20 ;  /* 0x000b001401007387 */ /* 0x0001e40000100800 */
[----:B0-----:R-:W-:Y:S02]  /*2da20*/  LEA.HI.X.SX32 R20, R61, R5, 0x1, P0 ;  /* 0x000000053d147211 */ /* 0x001fe400000f0eff */
[----:B----4-:R-:W-:-:S05]  /*2da30*/  LEA R19, P5, R30, R6, 0x1 ;  /* 0x000000061e137211 */ /* 0x010fca00078a08ff */
[----:B------:R0:W-:Y:S04]  /*2da40*/  STL [R1+0xb14], R19 ;  /* 0x000b141301007387 */ /* 0x0001e80000100800 */
[----:B------:R-:W4:Y:S04]  /*2da50*/  LDL.LU R23, [R1+0x388] ;  /* 0x0003880001177983 */ /* 0x000f280000300800 */
[----:B------:R1:W-:Y:S01]  /*2da60*/  STL [R1+0xb08], R20 ;  /* 0x000b081401007387 */ /* 0x0003e20000100800 */
[----:B0-----:R-:W-:-:S03]  /*2da70*/  LEA R19, P0, R29, R6, 0x1 ;  /* 0x000000061d137211 */ /* 0x001fc600078008ff */
[----:B------:R-:W4:Y:S04]  /*2da80*/  LDL.LU R34, [R1+0x374] ;  /* 0x0003740001227983 */ /* 0x000f280000300800 */
[----:B------:R-:W-:Y:S01]  /*2da90*/  STL [R1+0xb1c], R19 ;  /* 0x000b1c1301007387 */ /* 0x000fe20000100800 */
[----:B-1----:R-:W-:-:S03]  /*2daa0*/  LEA.HI.X.SX32 R20, R30, R5, 0x1, P5 ;  /* 0x000000051e147211 */ /* 0x002fc600028f0eff */
[----:B------:R-:W4:Y:S04]  /*2dab0*/  LDL.LU R61, [R1+0x44c] ;  /* 0x00044c00013d7983 */ /* 0x000f280000300800 */
[----:B------:R-:W4:Y:S04]  /*2dac0*/  LDL.LU R21, [R1+0x394] ;  /* 0x0003940001157983 */ /* 0x000f280000300800 */
[----:B------:R0:W-:Y:S02]  /*2dad0*/  STL [R1+0xb10], R20 ;  /* 0x000b101401007387 */ /* 0x0001e40000100800 */
[----:B0-----:R-:W-:-:S02]  /*2dae0*/  LEA.HI.X.SX32 R20, R29, R5, 0x1, P0 ;  /* 0x000000051d147211 */ /* 0x001fc400000f0eff */
[----:B------:R-:W-:-:S05]  /*2daf0*/  LEA R19, P5, R28, R6, 0x1 ;  /* 0x000000061c137211 */ /* 0x000fca00078a08ff */
[----:B------:R0:W-:Y:S04]  /*2db00*/  STL [R1+0xb24], R19 ;  /* 0x000b241301007387 */ /* 0x0001e80000100800 */
[----:B------:R-:W4:Y:S04]  /*2db10*/  LDL.LU R30, [R1+0x384] ;  /* 0x00038400011e7983 */ /* 0x000f280000300800 */
[----:B------:R1:W-:Y:S04]  /*2db20*/  STL [R1+0xb18], R20 ;  /* 0x000b181401007387 */ /* 0x0003e80000100800 */
[----:B------:R-:W4:Y:S01]  /*2db30*/  LDL.LU R31, [R1+0x454] ;  /* 0x00045400011f7983 */ /* 0x000f220000300800 */
[----:B0-----:R-:W-:-:S05]  /*2db40*/  LEA R19, P0, R59, R6, 0x1 ;  /* 0x000000063b137211 */ /* 0x001fca00078008ff */
[----:B------:R-:W-:Y:S01]  /*2db50*/  STL [R1+0xb2c], R19 ;  /* 0x000b2c1301007387 */ /* 0x000fe20000100800 */
[----:B-1----:R-:W-:-:S03]  /*2db60*/  LEA.HI.X.SX32 R20, R28, R5, 0x1, P5 ;  /* 0x000000051c147211 */ /* 0x002fc600028f0eff */
[----:B------:R-:W4:Y:S04]  /*2db70*/  LDL.LU R29, [R1+0x3a4] ;  /* 0x0003a400011d7983 */ /* 0x000f280000300800 */
[----:B------:R0:W-:Y:S04]  /*2db80*/  STL [R1+0xb20], R20 ;  /* 0x000b201401007387 */ /* 0x0001e80000100800 */
[----:B------:R-:W4:Y:S01]  /*2db90*/  LDL.LU R33, [R1+0x390] ;  /* 0x0003900001217983 */ /* 0x000f220000300800 */
[----:B0-----:R-:W-:Y:S02]  /*2dba0*/  LEA.HI.X.SX32 R20, R59, R5, 0x1, P0 ;  /* 0x000000053b147211 */ /* 0x001fe400000f0eff */
[----:B---3--:R-:W-:-:S05]  /*2dbb0*/  LEA R19, P5, R27, R6, 0x1 ;  /* 0x000000061b137211 */ /* 0x008fca00078a08ff */
[----:B------:R0:W-:Y:S04]  /*2dbc0*/  STL [R1+0xb34], R19 ;  /* 0x000b341301007387 */ /* 0x0001e80000100800 */
[----:B------:R-:W3:Y:S04]  /*2dbd0*/  LDL.LU R59, [R1+0x434] ;  /* 0x00043400013b7983 */ /* 0x000ee80000300800 */
[----:B------:R1:W-:Y:S04]  /*2dbe0*/  STL [R1+0xb28], R20 ;  /* 0x000b281401007387 */ /* 0x0003e80000100800 */
[----:B------:R-:W3:Y:S01]  /*2dbf0*/  LDL.LU R28, [R1+0x3b4] ;  /* 0x0003b400011c7983 */ /* 0x000ee20000300800 */
[----:B0-----:R-:W-:-:S02]  /*2dc00*/  LEA R19, P0, R25, R6, 0x1 ;  /* 0x0000000619137211 */ /* 0x001fc400078008ff */
[----:B-1----:R-:W-:-:S03]  /*2dc10*/  LEA.HI.X.SX32 R20, R27, R5, 0x1, P5 ;  /* 0x000000051b147211 */ /* 0x002fc600028f0eff */
[----:B------:R-:W-:Y:S04]  /*2dc20*/  STL [R1+0xb3c], R19 ;  /* 0x000b3c1301007387 */ /* 0x000fe80000100800 */
[----:B------:R-:W3:Y:S01]  /*2dc30*/  LDL.LU R27, [R1+0x3a0] ;  /* 0x0003a000011b7983 */ /* 0x000ee20000300800 */
[----:B------:R-:W-:-:S03]  /*2dc40*/  LEA.HI.X.SX32 R35, R25, R5, 0x1, P0 ;  /* 0x0000000519237211 */ /* 0x000fc600000f0eff */
[----:B------:R0:W-:Y:S04]  /*2dc50*/  STL [R1+0xb30], R20 ;  /* 0x000b301401007387 */ /* 0x0001e80000100800 */
[----:B0-----:R-:W3:Y:S01]  /*2dc60*/  LDL.LU R20, [R1+0x430] ;  /* 0x0004300001147983 */ /* 0x001ee20000300800 */
[----:B--2---:R-:W-:-:S05]  /*2dc70*/  LEA R19, P5, R32, R6, 0x1 ;  /* 0x0000000620137211 */ /* 0x004fca00078a08ff */
[----:B------:R0:W-:Y:S04]  /*2dc80*/  STL [R1+0xb44], R19 ;  /* 0x000b441301007387 */ /* 0x0001e80000100800 */
[----:B------:R-:W2:Y:S01]  /*2dc90*/  LDL.LU R25, [R1+0x3c0] ;  /* 0x0003c00001197983 */ /* 0x000ea20000300800 */
[----:B0-----:R-:W-:-:S03]  /*2dca0*/  LEA R19, P0, R24, R6, 0x1 ;  /* 0x0000000618137211 */ /* 0x001fc600078008ff */
[----:B------:R-:W-:Y:S04]  /*2dcb0*/  STL [R1+0xb38], R35 ;  /* 0x000b382301007387 */ /* 0x000fe80000100800 */
[----:B------:R0:W-:Y:S01]  /*2dcc0*/  STL [R1+0xb4c], R19 ;  /* 0x000b4c1301007387 */ /* 0x0001e20000100800 */
[-C--:B------:R-:W-:Y:S02]  /*2dcd0*/  LEA.HI.X.SX32 R24, R24, R5.reuse, 0x1, P0 ;  /* 0x0000000518187211 */ /* 0x080fe400000f0eff */
[----:B0-----:R-:W-:Y:S02]  /*2dce0*/  LEA.HI.X.SX32 R19, R32, R5, 0x1, P5 ;  /* 0x0000000520137211 */ /* 0x001fe400028f0eff */
[----:B------:R-:W2:Y:S04]  /*2dcf0*/  LDL.LU R32, [R1+0x3ac] ;  /* 0x0003ac0001207983 */ /* 0x000ea80000300800 */
[----:B------:R0:W-:Y:S01]  /*2dd00*/  STL [R1+0xb40], R19 ;  /* 0x000b401301007387 */ /* 0x0001e20000100800 */
[----:B----4-:R-:W-:-:S05]  /*2dd10*/  LEA R35, P5, R23, R6, 0x1 ;  /* 0x0000000617237211 */ /* 0x010fca00078a08ff */
[----:B------:R-:W-:Y:S04]  /*2dd20*/  STL [R1+0xb54], R35 ;  /* 0x000b542301007387 */ /* 0x000fe80000100800 */
[----:B------:R1:W-:Y:S01]  /*2dd30*/  STL [R1+0xb48], R24 ;  /* 0x000b481801007387 */ /* 0x0003e20000100800 */
[----:B0-----:R-:W-:-:S03]  /*2dd40*/  LEA R19, P0, R34, R6, 0x1 ;  /* 0x0000000622137211 */ /* 0x001fc600078008ff */
[----:B-1----:R-:W4:Y:S04]  /*2dd50*/  LDL.LU R24, [R1+0x3d0] ;  /* 0x0003d00001187983 */ /* 0x002f280000300800 */
[----:B------:R0:W-:Y:S01]  /*2dd60*/  STL [R1+0xb5c], R19 ;  /* 0x000b5c1301007387 */ /* 0x0001e20000100800 */
[-C--:B------:R-:W-:Y:S02]  /*2dd70*/  LEA.HI.X.SX32 R34, R34, R5.reuse, 0x1, P0 ;  /* 0x0000000522227211 */ /* 0x080fe400000f0eff */
[----:B0-----:R-:W-:Y:S02]  /*2dd80*/  LEA.HI.X.SX32 R19, R23, R5, 0x1, P5 ;  /* 0x0000000517137211 */ /* 0x001fe400028f0eff */
[----:B------:R-:W4:Y:S01]  /*2dd90*/  LDL.LU R23, [R1+0x3bc] ;  /* 0x0003bc0001177983 */ /* 0x000f220000300800 */
[----:B------:R-:W-:-:S03]  /*2dda0*/  LEA R35, P5, R21, R6, 0x1 ;  /* 0x0000000615237211 */ /* 0x000fc600078a08ff */
[----:B------:R0:W-:Y:S04]  /*2ddb0*/  STL [R1+0xb50], R19 ;  /* 0x000b501301007387 */ /* 0x0001e80000100800 */
[----:B------:R-:W-:Y:S04]  /*2ddc0*/  STL [R1+0xb64], R35 ;  /* 0x000b642301007387 */ /* 0x000fe80000100800 */
[----:B------:R-:W-:Y:S01]  /*2ddd0*/  STL [R1+0xb58], R34 ;  /* 0x000b582201007387 */ /* 0x000fe20000100800 */
[----:B0-----:R-:W-:Y:S02]  /*2dde0*/  LEA R19, P0, R30, R6, 0x1 ;  /* 0x000000061e137211 */ /* 0x001fe400078008ff */
[----:B------:R-:W-:-:S02]  /*2ddf0*/  SEL R60, R11, R31, !P3 ;  /* 0x0000001f0b3c7207 */ /* 0x000fc40005800000 */
[----:B------:R-:W4:Y:S04]  /*2de00*/  LDL.LU R31, [R1+0x3d8] ;  /* 0x0003d800011f7983 */ /* 0x000f280000300800 */
[----:B------:R0:W-:Y:S02]  /*2de10*/  STL [R1+0xb6c], R19 ;  /* 0x000b6c1301007387 */ /* 0x0001e40000100800 */
[-C--:B0-----:R-:W-:Y:S02]  /*2de20*/  LEA.HI.X.SX32 R19, R21, R5.reuse, 0x1, P5 ;  /* 0x0000000515137211 */ /* 0x081fe400028f0eff */
[----:B------:R-:W4:Y:S01]  /*2de30*/  LDL.LU R21, [R1+0x3cc] ;  /* 0x0003cc0001157983 */ /* 0x000f220000300800 */
[-C--:B------:R-:W-:Y:S02]  /*2de40*/  LEA R34, P5, R29, R6.reuse, 0x1 ;  /* 0x000000061d227211 */ /* 0x080fe400078a08ff */
[----:B------:R-:W-:Y:S01]  /*2de50*/  LEA.HI.X.SX32 R30, R30, R5, 0x1, P0 ;  /* 0x000000051e1e7211 */ /* 0x000fe200000f0eff */
[----:B------:R0:W-:Y:S04]  /*2de60*/  STL [R1+0xb60], R19 ;  /* 0x000b601301007387 */ /* 0x0001e80000100800 */
[----:B------:R-:W-:Y:S04]  /*2de70*/  STL [R1+0xb74], R34 ;  /* 0x000b742201007387 */ /* 0x000fe80000100800 */
[----:B------:R1:W-:Y:S01]  /*2de80*/  STL [R1+0xb68], R30 ;  /* 0x000b681e01007387 */ /* 0x0003e20000100800 */
[----:B0-----:R-:W-:-:S03]  /*2de90*/  LEA R19, P0, R33, R6, 0x1 ;  /* 0x0000000621137211 */ /* 0x001fc600078008ff */
[----:B-1----:R-:W4:Y:S01]  /*2dea0*/  LDL.LU R30, [R1+0x3e4] ;  /* 0x0003e400011e7983 */ /* 0x002f220000300800 */
[----:B------:R-:W-:-:S03]  /*2deb0*/  LEA.HI.X.SX32 R34, R29, R5, 0x1, P5 ;  /* 0x000000051d227211 */ /* 0x000fc600028f0eff */
[----:B------:R3:W-:Y:S01]  /*2dec0*/  STL [R1+0xb7c], R19 ;  /* 0x000b7c1301007387 */ /* 0x0007e20000100800 */
[----:B------:R-:W-:-:S03]  /*2ded0*/  LEA.HI.X.SX32 R33, R33, R5, 0x1, P0 ;  /* 0x0000000521217211 */ /* 0x000fc600000f0eff */
[----:B------:R-:W4:Y:S04]  /*2dee0*/  LDL.LU R29, [R1+0x3d4] ;  /* 0x0003d400011d7983 */ /* 0x000f280000300800 */
[----:B------:R-:W-:Y:S01]  /*2def0*/  STL [R1+0xb70], R34 ;  /* 0x000b702201007387 */ /* 0x000fe20000100800 */
[----:B---3--:R-:W-:-:S05]  /*2df00*/  LEA R19, P5, R28, R6, 0x1 ;  /* 0x000000061c137211 */ /* 0x008fca00078a08ff */
[----:B------:R0:W-:Y:S04]  /*2df10*/  STL [R1+0xb84], R19 ;  /* 0x000b841301007387 */ /* 0x0001e80000100800 */
[----:B------:R1:W-:Y:S01]  /*2df20*/  STL [R1+0xb78], R33 ;  /* 0x000b782101007387 */ /* 0x0003e20000100800 */
[----:B0-----:R-:W-:-:S03]  /*2df30*/  LEA R19, P0, R27, R6, 0x1 ;  /* 0x000000061b137211 */ /* 0x001fc600078008ff */
[----:B-1----:R-:W3:Y:S04]  /*2df40*/  LDL.LU R33, [R1+0x3e0] ;  /* 0x0003e00001217983 */ /* 0x002ee80000300800 */
[----:B------:R2:W-:Y:S01]  /*2df50*/  STL [R1+0xb8c], R19 ;  /* 0x000b8c1301007387 */ /* 0x0005e20000100800 */
[----:B------:R-:W-:Y:S02]  /*2df60*/  SEL R58, R11, R20, !P3 ;  /* 0x000000140b3a7207 */ /* 0x000fe40005800000 */
[----:B------:R-:W-:Y:S02]  /*2df70*/  LEA.HI.X.SX32 R20, R28, R5, 0x1, P5 ;  /* 0x000000051c147211 */ /* 0x000fe400028f0eff */
[----:B------:R-:W3:Y:S04]  /*2df80*/  LDL.LU R28, [R1+0xc8] ;  /* 0x0000c800011c7983 */ /* 0x000ee80000300800 */
[----:B------:R0:W-:Y:S01]  /*2df90*/  STL [R1+0xb80], R20 ;  /* 0x000b801401007387 */ /* 0x0001e20000100800 */
[----:B--2---:R-:W-:-:S05]  /*2dfa0*/  LEA R19, P5, R25, R6, 0x1 ;  /* 0x0000000619137211 */ /* 0x004fca00078a08ff */
[----:B------:R1:W-:Y:S01]  /*2dfb0*/  STL [R1+0xb94], R19 ;  /* 0x000b941301007387 */ /* 0x0003e20000100800 */
[----:B0-----:R-:W-:-:S03]  /*2dfc0*/  LEA.HI.X.SX32 R20, R27, R5, 0x1, P0 ;  /* 0x000000051b147211 */ /* 0x001fc600000f0eff */
[----:B------:R-:W2:Y:S04]  /*2dfd0*/  LDL.LU R27, [R1+0x3ec] ;  /* 0x0003ec00011b7983 */ /* 0x000ea80000300800 */
[----:B------:R-:W-:Y:S01]  /*2dfe0*/  STL [R1+0xb88], R20 ;  /* 0x000b881401007387 */ /* 0x000fe20000100800 */
[----:B-1----:R-:W-:-:S05]  /*2dff0*/  LEA R19, P0, R32, R6, 0x1 ;  /* 0x0000000620137211 */ /* 0x002fca00078008ff */
[----:B------:R0:W-:Y:S02]  /*2e000*/  STL [R1+0xb9c], R19 ;  /* 0x000b9c1301007387 */ /* 0x0001e40000100800 */
[-C--:B0-----:R-:W-:Y:S02]  /*2e010*/  LEA.HI.X.SX32 R19, R25, R5.reuse, 0x1, P5 ;  /* 0x0000000519137211 */ /* 0x081fe400028f0eff */
[----:B------:R-:W2:Y:S04]  /*2e020*/  LDL.LU R25, [R1+0x3dc] ;  /* 0x0003dc0001197983 */ /* 0x000ea80000300800 */
[----:B------:R-:W-:Y:S01]  /*2e030*/  STL [R1+0xb90], R19 ;  /* 0x000b901301007387 */ /* 0x000fe20000100800 */
[----:B------:R-:W-:Y:S02]  /*2e040*/  LEA.HI.X.SX32 R32, R32, R5, 0x1, P0 ;  /* 0x0000000520207211 */ /* 0x000fe400000f0eff */
[----:B----4-:R-:W-:-:S05]  /*2e050*/  LEA R20, P5, R24, R6, 0x1 ;  /* 0x0000000618147211 */ /* 0x010fca00078a08ff */
[----:B------:R0:W-:Y:S04]  /*2e060*/  STL [R1+0xba4], R20 ;  /* 0x000ba41401007387 */ /* 0x0001e80000100800 */
[----:B0-----:R-:W4:Y:S01]  /*2e070*/  LDL.LU R20, [R1+0x3f4] ;  /* 0x0003f40001147983 */ /* 0x001f220000300800 */
[----:B------:R-:W-:-:S03]  /*2e080*/  LEA R19, P0, R23, R6, 0x1 ;  /* 0x0000000617137211 */ /* 0x000fc600078008ff */
[----:B------:R-:W-:Y:S04]  /*2e090*/  STL [R1+0xb98], R32 ;  /* 0x000b982001007387 */ /* 0x000fe80000100800 */
[----:B------:R0:W-:Y:S02]  /*2e0a0*/  STL [R1+0xbac], R19 ;  /* 0x000bac1301007387 */ /* 0x0001e40000100800 */
[-C--:B0-----:R-:W-:Y:S02]  /*2e0b0*/  LEA.HI.X.SX32 R19, R24, R5.reuse, 0x1, P5 ;  /* 0x0000000518137211 */ /* 0x081fe400028f0eff */
[----:B------:R-:W4:Y:S01]  /*2e0c0*/  LDL.LU R24, [R1+0x3e8] ;  /* 0x0003e80001187983 */ /* 0x000f220000300800 */
[----:B------:R-:W-:Y:S02]  /*2e0d0*/  LEA.HI.X.SX32 R32, R23, R5, 0x1, P0 ;  /* 0x0000000517207211 */ /* 0x000fe400000f0eff */
[-C--:B------:R-:W-:Y:S01]  /*2e0e0*/  LEA R34, P5, R31, R6.reuse, 0x1 ;  /* 0x000000061f227211 */ /* 0x080fe200078a08ff */
[----:B------:R0:W-:Y:S04]  /*2e0f0*/  STL [R1+0xba0], R19 ;  /* 0x000ba01301007387 */ /* 0x0001e80000100800 */
[----:B------:R-:W-:Y:S04]  /*2e100*/  STL [R1+0xbb4], R34 ;  /* 0x000bb42201007387 */ /* 0x000fe80000100800 */
[----:B------:R-:W4:Y:S01]  /*2e110*/  LDL.LU R23, [R1+0x3fc] ;  /* 0x0003fc0001177983 */ /* 0x000f220000300800 */
[----:B0-----:R-:W-:-:S03]  /*2e120*/  LEA R19, P0, R21, R6, 0x1 ;  /* 0x0000000615137211 */ /* 0x001fc600078008ff */
[----:B------:R0:W-:Y:S01]  /*2e130*/  STL [R1+0xba8], R32 ;  /* 0x000ba82001007387 */ /* 0x0001e20000100800 */
[----:B------:R-:W-:-:S03]  /*2e140*/  LEA.HI.X.SX32 R31, R31, R5, 0x1, P5 ;  /* 0x000000051f1f7211 */ /* 0x000fc600028f0eff */
[----:B------:R-:W-:Y:S04]  /*2e150*/  STL [R1+0xbbc], R19 ;  /* 0x000bbc1301007387 */ /* 0x000fe80000100800 */
[----:B0-----:R-:W4:Y:S04]  /*2e160*/  LDL.LU R32, [R1+0x3f0] ;  /* 0x0003f00001207983 */ /* 0x001f280000300800 */
[----:B------:R0:W-:Y:S04]  /*2e170*/  STL [R1+0xbb0], R31 ;  /* 0x000bb01f01007387 */ /* 0x0001e80000100800 */
[----:B0-----:R-:W4:Y:S01]  /*2e180*/  LDL.LU R31, [R1+0x404] ;  /* 0x00040400011f7983 */ /* 0x001f220000300800 */
[----:B------:R-:W-:-:S02]  /*2e190*/  LEA R19, P5, R30, R6, 0x1 ;  /* 0x000000061e137211 */ /* 0x000fc400078a08ff */
[----:B------:R-:W-:-:S03]  /*2e1a0*/  LEA.HI.X.SX32 R21, R21, R5, 0x1, P0 ;  /* 0x0000000515157211 */ /* 0x000fc600000f0eff */
[----:B------:R0:W-:Y:S01]  /*2e1b0*/  STL [R1+0xbc4], R19 ;  /* 0x000bc41301007387 */ /* 0x0001e20000100800 */
[----:B------:R-:W-:-:S03]  /*2e1c0*/  LEA.HI.X.SX32 R30, R30, R5, 0x1, P5 ;  /* 0x000000051e1e7211 */ /* 0x000fc600028f0eff */
[----:B------:R1:W-:Y:S01]  /*2e1d0*/  STL [R1+0xbb8], R21 ;  /* 0x000bb81501007387 */ /* 0x0003e20000100800 */
[----:B0-----:R-:W-:-:S03]  /*2e1e0*/  LEA R19, P0, R29, R6, 0x1 ;  /* 0x000000061d137211 */ /* 0x001fc600078008ff */
[----:B-1----:R-:W4:Y:S04]  /*2e1f0*/  LDL.LU R21, [R1+0x3f8] ;  /* 0x0003f80001157983 */ /* 0x002f280000300800 */
[----:B------:R-:W-:Y:S04]  /*2e200*/  STL [R1+0xbcc], R19 ;  /* 0x000bcc1301007387 */ /* 0x000fe80000100800 */
[----:B------:R0:W-:Y:S01]  /*2e210*/  STL [R1+0xbc0], R30 ;  /* 0x000bc01e01007387 */ /* 0x0001e20000100800 */
[----:B------:R-:W-:-:S03]  /*2e220*/  LEA.HI.X.SX32 R29, R29, R5, 0x1, P0 ;  /* 0x000000051d1d7211 */ /* 0x000fc600000f0eff */
[----:B0-----:R-:W4:Y:S01]  /*2e230*/  LDL.LU R30, [R1+0x40c] ;  /* 0x00040c00011e7983 */ /* 0x001f220000300800 */
[----:B---3--:R-:W-:-:S05]  /*2e240*/  LEA R19, P5, R33, R6, 0x1 ;  /* 0x0000000621137211 */ /* 0x008fca00078a08ff */
[----:B------:R0:W-:Y:S04]  /*2e250*/  STL [R1+0xbd4], R19 ;  /* 0x000bd41301007387 */ /* 0x0001e80000100800 */
[----:B------:R1:W-:Y:S01]  /*2e260*/  STL [R1+0xbc8], R29 ;  /* 0x000bc81d01007387 */ /* 0x0003e20000100800 */
[----:B0-----:R-:W-:-:S03]  /*2e270*/  LEA R19, P0, R28, R6, 0x1 ;  /* 0x000000061c137211 */ /* 0x001fc600078008ff */
[----:B-1----:R-:W3:Y:S04]  /*2e280*/  LDL.LU R29, [R1+0x400] ;  /* 0x00040000011d7983 */ /* 0x002ee80000300800 */
[----:B------:R0:W-:Y:S02]  /*2e290*/  STL [R1+0xbdc], R19 ;  /* 0x000bdc1301007387 */ /* 0x0001e40000100800 */
[-C--:B0-----:R-:W-:Y:S02]  /*2e2a0*/  LEA.HI.X.SX32 R19, R33, R5.reuse, 0x1, P5 ;  /* 0x0000000521137211 */ /* 0x081fe400028f0eff */
[-C--:B--2---:R-:W-:Y:S02]  /*2e2b0*/  LEA R34, P5, R27, R6.reuse, 0x1 ;  /* 0x000000061b227211 */ /* 0x084fe400078a08ff */
[----:B------:R-:W-:Y:S01]  /*2e2c0*/  LEA.HI.X.SX32 R33, R28, R5, 0x1, P0 ;  /* 0x000000051c217211 */ /* 0x000fe200000f0eff */
[----:B------:R0:W-:Y:S04]  /*2e2d0*/  STL [R1+0xbd0], R19 ;  /* 0x000bd01301007387 */ /* 0x0001e80000100800 */
[----:B------:R-:W-:Y:S04]  /*2e2e0*/  STL [R1+0xbe4], R34 ;  /* 0x000be42201007387 */ /* 0x000fe80000100800 */
[----:B------:R-:W2:Y:S04]  /*2e2f0*/  LDL.LU R28, [R1+0x414] ;  /* 0x00041400011c7983 */ /* 0x000ea80000300800 */
[----:B------:R1:W-:Y:S01]  /*2e300*/  STL [R1+0xbd8], R33 ;  /* 0x000bd82101007387 */ /* 0x0003e20000100800 */
[----:B0-----:R-:W-:-:S05]  /*2e310*/  LEA R19, P0, R25, R6, 0x1 ;  /* 0x0000000619137211 */ /* 0x001fca00078008ff */
[----:B------:R0:W-:Y:S01]  /*2e320*/  STL [R1+0xbec], R19 ;  /* 0x000bec1301007387 */ /* 0x0001e20000100800 */
[-C--:B-1----:R-:W-:Y:S02]  /*2e330*/  LEA.HI.X.SX32 R33, R25, R5.reuse, 0x1, P0 ;  /* 0x0000000519217211 */ /* 0x082fe400000f0eff */
[----:B0-----:R-:W-:Y:S02]  /*2e340*/  LEA.HI.X.SX32 R19, R27, R5, 0x1, P5 ;  /* 0x000000051b137211 */ /* 0x001fe400028f0eff */
[----:B------:R-:W2:Y:S04]  /*2e350*/  LDL.LU R27, [R1+0x408] ;  /* 0x00040800011b7983 */ /* 0x000ea80000300800 */
[----:B------:R0:W-:Y:S01]  /*2e360*/  STL [R1+0xbe0], R19 ;  /* 0x000be01301007387 */ /* 0x0001e20000100800 */
[----:B----4-:R-:W-:-:S05]  /*2e370*/  LEA R34, P5, R20, R6, 0x1 ;  /* 0x0000000614227211 */ /* 0x010fca00078a08ff */
[----:B------:R-:W-:Y:S04]  /*2e380*/  STL [R1+0xbf4], R34 ;  /* 0x000bf42201007387 */ /* 0x000fe80000100800 */
[----:B------:R-:W4:Y:S04]  /*2e390*/  LDL.LU R25, [R1+0x41c] ;  /* 0x00041c0001197983 */ /* 0x000f280000300800 */
[----:B------:R1:W-:Y:S01]  /*2e3a0*/  STL [R1+0xbe8], R33 ;  /* 0x000be82101007387 */ /* 0x0003e20000100800 */
[----:B0-----:R-:W-:Y:S02]  /*2e3b0*/  LEA R19, P0, R24, R6, 0x1 ;  /* 0x0000000618137211 */ /* 0x001fe400078008ff */
[----:B-1----:R-:W-:-:S03]  /*2e3c0*/  LEA.HI.X.SX32 R33, R20, R5, 0x1, P5 ;  /* 0x0000000514217211 */ /* 0x002fc600028f0eff */
[----:B------:R0:W-:Y:S01]  /*2e3d0*/  STL [R1+0xbfc], R19 ;  /* 0x000bfc1301007387 */ /* 0x0001e20000100800 */
[----:B------:R-:W-:-:S03]  /*2e3e0*/  LEA.HI.X.SX32 R20, R24, R5, 0x1, P0 ;  /* 0x0000000518147211 */ /* 0x000fc600000f0eff */
[----:B------:R-:W-:Y:S04]  /*2e3f0*/  STL [R1+0xbf0], R33 ;  /* 0x000bf02101007387 */ /* 0x000fe80000100800 */
[----:B------:R-:W4:Y:S01]  /*2e400*/  LDL.LU R24, [R1+0x410] ;  /* 0x0004100001187983 */ /* 0x000f220000300800 */
[----:B0-----:R-:W-:-:S05]  /*2e410*/  LEA R19, P5, R23, R6, 0x1 ;  /* 0x0000000617137211 */ /* 0x001fca00078a08ff */
[----:B------:R0:W-:Y:S04]  /*2e420*/  STL [R1+0xc04], R19 ;  /* 0x000c041301007387 */ /* 0x0001e80000100800 */
[----:B------:R1:W-:Y:S01]  /*2e430*/  STL [R1+0xbf8], R20 ;  /* 0x000bf81401007387 */ /* 0x0003e20000100800 */
[----:B0-----:R-:W-:Y:S02]  /*2e440*/  LEA R19, P0, R32, R6, 0x1 ;  /* 0x0000000620137211 */ /* 0x001fe400078008ff */
[----:B-1----:R-:W-:-:S03]  /*2e450*/  LEA.HI.X.SX32 R20, R23, R5, 0x1, P5 ;  /* 0x0000000517147211 */ /* 0x002fc600028f0eff */
[----:B------:R0:W-:Y:S04]  /*2e460*/  STL [R1+0xc0c], R19 ;  /* 0x000c0c1301007387 */ /* 0x0001e80000100800 */
[----:B------:R-:W4:Y:S01]  /*2e470*/  LDL.LU R23, [R1+0x424] ;  /* 0x0004240001177983 */ /* 0x000f220000300800 */
[----:B0-----:R-:W-:-:S03]  /*2e480*/  LEA R19, P5, R31, R6, 0x1 ;  /* 0x000000061f137211 */ /* 0x001fc600078a08ff */
[----:B------:R-:W-:Y:S04]  /*2e490*/  STL [R1+0xc00], R20 ;  /* 0x000c001401007387 */ /* 0x000fe80000100800 */
[----:B------:R0:W-:Y:S04]  /*2e4a0*/  STL [R1+0xc14], R19 ;  /* 0x000c141301007387 */ /* 0x0001e80000100800 */
[----:B0-----:R-:W4:Y:S01]  /*2e4b0*/  LDL.LU R19, [R1+0x418] ;  /* 0x0004180001137983 */ /* 0x001f220000300800 */
[-C--:B------:R-:W-:Y:S02]  /*2e4c0*/  LEA.HI.X.SX32 R32, R32, R5.reuse, 0x1, P0 ;  /* 0x0000000520207211 */ /* 0x080fe400000f0eff */
[----:B------:R-:W-:-:S02]  /*2e4d0*/  LEA.HI.X.SX32 R31, R31, R5, 0x1, P5 ;  /* 0x000000051f1f7211 */ /* 0x000fc400028f0eff */
[C---:B------:R-:W-:Y:S01]  /*2e4e0*/  LEA R20, P0, R21.reuse, R6, 0x1 ;  /* 0x0000000615147211 */ /* 0x040fe200078008ff */
[----:B------:R-:W-:Y:S04]  /*2e4f0*/  STL [R1+0xc08], R32 ;  /* 0x000c082001007387 */ /* 0x000fe80000100800 */
[----:B------:R0:W-:Y:S01]  /*2e500*/  STL [R1+0xc1c], R20 ;  /* 0x000c1c1401007387 */ /* 0x0001e20000100800 */
[----:B------:R-:W-:-:S03]  /*2e510*/  LEA.HI.X.SX32 R21, R21, R5, 0x1, P0 ;  /* 0x0000000515157211 */ /* 0x000fc600000f0eff */
[----:B------:R-:W-:Y:S04]  /*2e520*/  STL [R1+0xc10], R31 ;  /* 0x000c101f01007387 */ /* 0x000fe80000100800 */
[----:B------:R-:W4:Y:S01]  /*2e530*/  LDL.LU R34, [R1+0x42c] ;  /* 0x00042c0001227983 */ /* 0x000f220000300800 */
[----:B0-----:R-:W-:-:S05]  /*2e540*/  LEA R20, P5, R30, R6, 0x1 ;  /* 0x000000061e147211 */ /* 0x001fca00078a08ff */
[----:B------:R-:W-:Y:S04]  /*2e550*/  STL [R1+0xc24], R20 ;  /* 0x000c241401007387 */ /* 0x000fe80000100800 */
[----:B------:R0:W-:Y:S04]  /*2e560*/  STL [R1+0xc18], R21 ;  /* 0x000c181501007387 */ /* 0x0001e80000100800 */
[----:B------:R-:W4:Y:S01]  /*2e570*/  LDL.LU R33, [R1+0x420] ;  /* 0x0004200001217983 */ /* 0x000f220000300800 */
[----:B0-----:R-:W-:Y:S02]  /*2e580*/  LEA.HI.X.SX32 R21, R30, R5, 0x1, P5 ;  /* 0x000000051e157211 */ /* 0x001fe400028f0eff */
[----:B---3--:R-:W-:-:S05]  /*2e590*/  LEA R20, P0, R29, R6, 0x1 ;  /* 0x000000061d147211 */ /* 0x008fca00078008ff */
[----:B------:R0:W-:Y:S04]  /*2e5a0*/  STL [R1+0xc2c], R20 ;  /* 0x000c2c1401007387 */ /* 0x0001e80000100800 */
[----:B0-----:R-:W3:Y:S04]  /*2e5b0*/  LDL.LU R20, [R1+0x440] ;  /* 0x0004400001147983 */ /* 0x001ee80000300800 */
[----:B------:R0:W-:Y:S04]  /*2e5c0*/  STL [R1+0xc20], R21 ;  /* 0x000c201501007387 */ /* 0x0001e80000100800 */
[----:B------:R-:W3:Y:S01]  /*2e5d0*/  LDL.LU R32, [R1+0x428] ;  /* 0x0004280001207983 */ /* 0x000ee20000300800 */
[----:B--2---:R-:W-:-:S02]  /*2e5e0*/  LEA R30, P5, R28, R6, 0x1 ;  /* 0x000000061c1e7211 */ /* 0x004fc400078a08ff */
[----:B0-----:R-:W-:-:S03]  /*2e5f0*/  LEA.HI.X.SX32 R21, R29, R5, 0x1, P0 ;  /* 0x000000051d157211 */ /* 0x001fc600000f0eff */
[----:B------:R-:W-:Y:S04]  /*2e600*/  STL [R1+0xc34], R30 ;  /* 0x000c341e01007387 */ /* 0x000fe80000100800 */
[----:B------:R-:W2:Y:S04]  /*2e610*/  LDL.LU R31, [R1+0x45c] ;  /* 0x00045c00011f7983 */ /* 0x000ea80000300800 */
[----:B------:R0:W-:Y:S01]  /*2e620*/  STL [R1+0xc28], R21 ;  /* 0x000c281501007387 */ /* 0x0001e20000100800 */
[----:B------:R-:W-:-:S03]  /*2e630*/  LEA.HI.X.SX32 R28, R28, R5, 0x1, P5 ;  /* 0x000000051c1c7211 */ /* 0x000fc600028f0eff */
[----:B0-----:R-:W2:Y:S01]  /*2e640*/  LDL.LU R21, [R1+0x43c] ;  /* 0x00043c0001157983 */ /* 0x001ea20000300800 */
[----:B------:R-:W-:-:S05]  /*2e650*/  LEA R29, P0, R27, R6, 0x1 ;  /* 0x000000061b1d7211 */ /* 0x000fca00078008ff */
[----:B------:R-:W-:Y:S04]  /*2e660*/  STL [R1+0xc3c], R29 ;  /* 0x000c3c1d01007387 */ /* 0x000fe80000100800 */
[----:B------:R-:W2:Y:S04]  /*2e670*/  LDL.LU R30, [R1+0x464] ;  /* 0x00046400011e7983 */ /* 0x000ea80000300800 */
[----:B------:R0:W-:Y:S02]  /*2e680*/  STL [R1+0xc30], R28 ;  /* 0x000c301c01007387 */ /* 0x0001e40000100800 */
[----:B0-----:R-:W-:-:S02]  /*2e690*/  LEA.HI.X.SX32 R28, R27, R5, 0x1, P0 ;  /* 0x000000051b1c7211 */ /* 0x001fc400000f0eff */
[----:B----4-:R-:W-:-:S05]  /*2e6a0*/  LEA R29, P5, R25, R6, 0x1 ;  /* 0x00000006191d7211 */ /* 0x010fca00078a08ff */
[----:B------:R0:W-:Y:S04]  /*2e6b0*/  STL [R1+0xc44], R29 ;  /* 0x000c441d01007387 */ /* 0x0001e80000100800 */
[----:B0-----:R-:W4:Y:S04]  /*2e6c0*/  LDL.LU R29, [R1+0x450] ;  /* 0x00045000011d7983 */ /* 0x001f280000300800 */
[----:B------:R0:W-:Y:S01]  /*2e6d0*/  STL [R1+0xc38], R28 ;  /* 0x000c381c01007387 */ /* 0x0001e20000100800 */
[----:B------:R-:W-:-:S03]  /*2e6e0*/  LEA R27, P0, R24, R6, 0x1 ;  /* 0x00000006181b7211 */ /* 0x000fc600078008ff */
[----:B0-----:R-:W4:Y:S01]  /*2e6f0*/  LDL.LU R28, [R1+0x46c] ;  /* 0x00046c00011c7983 */ /* 0x001f220000300800 */
[----:B------:R-:W-:-:S03]  /*2e700*/  LEA.HI.X.SX32 R25, R25, R5, 0x1, P5 ;  /* 0x0000000519197211 */ /* 0x000fc600028f0eff */
[----:B------:R0:W-:Y:S04]  /*2e710*/  STL [R1+0xc4c], R27 ;  /* 0x000c4c1b01007387 */ /* 0x0001e80000100800 */
[----:B0-----:R-:W4:Y:S04]  /*2e720*/  LDL.LU R27, [R1+0x460] ;  /* 0x00046000011b7983 */ /* 0x001f280000300800 */
[----:B------:R0:W-:Y:S01]  /*2e730*/  STL [R1+0xc40], R25 ;  /* 0x000c401901007387 */ /* 0x0001e20000100800 */
[----:B------:R-:W-:Y:S02]  /*2e740*/  LEA R35, P5, R23, R6, 0x1 ;  /* 0x0000000617237211 */ /* 0x000fe400078a08ff */
[----:B0-----:R-:W-:-:S02]  /*2e750*/  LEA.HI.X.SX32 R25, R24, R5, 0x1, P0 ;  /* 0x0000000518197211 */ /* 0x001fc400000f0eff */
[----:B------:R-:W4:Y:S04]  /*2e760*/  LDL.LU R24, [R1+0x478] ;  /* 0x0004780001187983 */ /* 0x000f280000300800 */
[----:B------:R0:W-:Y:S04]  /*2e770*/  STL [R1+0xc54], R35 ;  /* 0x000c542301007387 */ /* 0x0001e80000100800 */
[----:B------:R1:W-:Y:S01]  /*2e780*/  STL [R1+0xc48], R25 ;  /* 0x000c481901007387 */ /* 0x0003e20000100800 */
[----:B0-----:R-:W-:-:S03]  /*2e790*/  LEA R35, P0, R19, R6, 0x1 ;  /* 0x0000000613237211 */ /* 0x001fc600078008ff */
[----:B-1----:R-:W4:Y:S04]  /*2e7a0*/  LDL.LU R25, [R1+0x468] ;  /* 0x0004680001197983 */ /* 0x002f280000300800 */
[----:B------:R0:W-:Y:S02]  /*2e7b0*/  STL [R1+0xc5c], R35 ;  /* 0x000c5c2301007387 */ /* 0x0001e40000100800 */
[-C--:B0-----:R-:W-:Y:S02]  /*2e7c0*/  LEA.HI.X.SX32 R35, R23, R5.reuse, 0x1, P5 ;  /* 0x0000000517237211 */ /* 0x081fe400028f0eff */
[----:B------:R-:W4:Y:S01]  /*2e7d0*/  LDL.LU R23, [R1+0x5e0] ;  /* 0x0005e00001177983 */ /* 0x000f220000300800 */
[----:B------:R-:W-:-:S03]  /*2e7e0*/  LEA.HI.X.SX32 R19, R19, R5, 0x1, P0 ;  /* 0x0000000513137211 */ /* 0x000fc600000f0eff */
[----:B------:R0:W-:Y:S02]  /*2e7f0*/  STL [R1+0xc50], R35 ;  /* 0x000c502301007387 */ /* 0x0001e40000100800 */
[----:B0-----:R-:W-:-:S05]  /*2e800*/  LEA R35, P5, R34, R6, 0x1 ;  /* 0x0000000622237211 */ /* 0x001fca00078a08ff */
[----:B------:R0:W-:Y:S01]  /*2e810*/  STL [R1+0xc64], R35 ;  /* 0x000c642301007387 */ /* 0x0001e20000100800 */
[----:B------:R-:W-:-:S03]  /*2e820*/  LEA.HI.X.SX32 R34, R34, R5, 0x1, P5 ;  /* 0x0000000522227211 */ /* 0x000fc600028f0eff */
[----:B0-----:R-:W4:Y:S04]  /*2e830*/  LDL.LU R35, [R1+0x1d8c] ;  /* 0x001d8c0001237983 */ /* 0x001f280000300800 */
[----:B------:R0:W-:Y:S02]  /*2e840*/  STL [R1+0xc58], R19 ;  /* 0x000c581301007387 */ /* 0x0001e40000100800 */
[----:B0-----:R-:W-:-:S05]  /*2e850*/  LEA R19, P0, R33, R6, 0x1 ;  /* 0x0000000621137211 */ /* 0x001fca00078008ff */
[----:B------:R0:W-:Y:S01]  /*2e860*/  STL [R1+0xc6c], R19 ;  /* 0x000c6c1301007387 */ /* 0x0001e20000100800 */
[----:B------:R-:W-:-:S03]  /*2e870*/  LEA.HI.X.SX32 R33, R33, R5, 0x1, P0 ;  /* 0x0000000521217211 */ /* 0x000fc600000f0eff */
[----:B0-----:R-:W4:Y:S04]  /*2e880*/  LDL.LU R19, [R1+0x1d88] ;  /* 0x001d880001137983 */ /* 0x001f280000300800 */
[----:B------:R3:W-:Y:S02]  /*2e890*/  STL [R1+0xc60], R34 ;  /* 0x000c602201007387 */ /* 0x0007e40000100800 */
[----:B---3--:R-:W-:-:S05]  /*2e8a0*/  LEA R34, P5, R20, R6, 0x1 ;  /* 0x0000000614227211 */ /* 0x008fca00078a08ff */
[----:B------:R0:W-:Y:S01]  /*2e8b0*/  STL [R1+0xc74], R34 ;  /* 0x000c742201007387 */ /* 0x0001e20000100800 */
[----:B------:R-:W-:-:S03]  /*2e8c0*/  LEA.HI.X.SX32 R20, R20, R5, 0x1, P5 ;  /* 0x0000000514147211 */ /* 0x000fc600028f0eff */
[----:B0-----:R-:W3:Y:S04]  /*2e8d0*/  LDL.LU R34, [R1+0x1d84] ;  /* 0x001d840001227983 */ /* 0x001ee80000300800 */
[----:B------:R0:W-:Y:S02]  /*2e8e0*/  STL [R1+0xc68], R33 ;  /* 0x000c682101007387 */ /* 0x0001e40000100800 */
[----:B0-----:R-:W-:-:S05]  /*2e8f0*/  LEA R33, P0, R32, R6, 0x1 ;  /* 0x0000000620217211 */ /* 0x001fca00078008ff */
[----:B------:R0:W-:Y:S01]  /*2e900*/  STL [R1+0xc7c], R33 ;  /* 0x000c7c2101007387 */ /* 0x0001e20000100800 */
[----:B------:R-:W-:-:S03]  /*2e910*/  LEA.HI.X.SX32 R32, R32, R5, 0x1, P0 ;  /* 0x0000000520207211 */ /* 0x000fc600000f0eff */
[----:B0-----:R-:W3:Y:S04]  /*2e920*/  LDL.LU R33, [R1+0x1d80] ;  /* 0x001d800001217983 */ /* 0x001ee80000300800 */
[----:B------:R2:W-:Y:S02]  /*2e930*/  STL [R1+0xc70], R20 ;  /* 0x000c701401007387 */ /* 0x0005e40000100800 */
[----:B--2---:R-:W-:-:S05]  /*2e940*/  LEA R20, P5, R31, R6, 0x1 ;  /* 0x000000061f147211 */ /* 0x004fca00078a08ff */
[----:B------:R0:W-:Y:S01]  /*2e950*/  STL [R1+0xc84], R20 ;  /* 0x000c841401007387 */ /* 0x0001e20000100800 */
[----:B------:R-:W-:-:S03]  /*2e960*/  LEA.HI.X.SX32 R31, R31, R5, 0x1, P5 ;  /* 0x000000051f1f7211 */ /* 0x000fc600028f0eff */
[----:B0-----:R-:W2:Y:S04]  /*2e970*/  LDL.LU R20, [R1+0x1d7c] ;  /* 0x001d7c0001147983 */ /* 0x001ea80000300800 */
[----:B------:R0:W-:Y:S02]  /*2e980*/  STL [R1+0xc78], R32 ;  /* 0x000c782001007387 */ /* 0x0001e40000100800 */
[----:B0-----:R-:W-:-:S05]  /*2e990*/  LEA R32, P0, R21, R6, 0x1 ;  /* 0x0000000615207211 */ /* 0x001fca00078008ff */
        /* <DEDUP_REMOVED lines=9> */
[----:B----4-:R-:W-:-:S05]  /*2ea30*/  LEA R21, P0, R29, R6, 0x1 ;  /* 0x000000061d157211 */ /* 0x010fca00078008ff */
[----:B------:R0:W-:Y:S01]  /*2ea40*/  STL [R1+0xc9c], R21 ;  /* 0x000c9c1501007387 */ /* 0x0001e20000100800 */
[----:B------:R-:W-:-:S03]  /*2ea50*/  LEA.HI.X.SX32 R29, R29, R5, 0x1, P0 ;  /* 0x000000051d1d7211 */ /* 0x000fc600000f0eff */
[----:B0-----:R-:W4:Y:S04]  /*2ea60*/  LDL.LU R21, [R1+0x1d70] ;  /* 0x001d700001157983 */ /* 0x001f280000300800 */
        /* <DEDUP_REMOVED lines=17> */
[----:B------:R0:W-:Y:S04]  /*2eb80*/  STL [R1+0xcbc], R27 ;  /* 0x000cbc1b01007387 */ /* 0x0001e80000100800 */
[----:B0-----:R-:W2:Y:S04]  /*2eb90*/  LDL.LU R27, [R1+0x1d60] ;  /* 0x001d6000011b7983 */ /* 0x001ea80000300800 */
[----:B------:R0:W-:Y:S02]  /*2eba0*/  STL [R1+0xcb0], R24 ;  /* 0x000cb01801007387 */ /* 0x0001e40000100800 */
[----:B0-----:R-:W-:-:S05]  /*2ebb0*/  LEA R24, P5, R23, R6, 0x1 ;  /* 0x0000000617187211 */ /* 0x001fca00078a08ff */
[----:B------:R0:W-:Y:S04]  /*2ebc0*/  STL [R1+0xcc4], R24 ;  /* 0x000cc41801007387 */ /* 0x0001e80000100800 */
[----:B0-----:R-:W2:Y:S01]  /*2ebd0*/  LDL.LU R24, [R1+0x1d5c] ;  /* 0x001d5c0001187983 */ /* 0x001ea20000300800 */
[----:B------:R-:W-:-:S05]  /*2ebe0*/  LEA.HI.X.SX32 R25, R25, R5, 0x1, P0 ;  /* 0x0000000519197211 */ /* 0x000fca00000f0eff */
[----:B------:R2:W-:Y:S02]  /*2ebf0*/  STL [R1+0xcb8], R25 ;  /* 0x000cb81901007387 */ /* 0x0005e40000100800 */
[----:B--2---:R-:W-:-:S05]  /*2ec00*/  LEA R25, P0, R24, R6, 0x1 ;  /* 0x0000000618197211 */ /* 0x004fca00078008ff */
[----:B------:R0:W-:Y:S04]  /*2ec10*/  STL [R1+0xccc], R25 ;  /* 0x000ccc1901007387 */ /* 0x0001e80000100800 */
[----:B0-----:R-:W2:Y:S01]  /*2ec20*/  LDL.LU R25, [R1+0x1d58] ;  /* 0x001d580001197983 */ /* 0x001ea20000300800 */
[-C--:B------:R-:W-:Y:S02]  /*2ec30*/  LEA.HI.X.SX32 R23, R23, R5.reuse, 0x1, P5 ;  /* 0x0000000517177211 */ /* 0x080fe400028f0eff */
[----:B------:R-:W-:-:S03]  /*2ec40*/  LEA.HI.X.SX32 R24, R24, R5, 0x1, P0 ;  /* 0x0000000518187211 */ /* 0x000fc600000f0eff */
[----:B------:R2:W-:Y:S01]  /*2ec50*/  STL [R1+0xcc0], R23 ;  /* 0x000cc01701007387 */ /* 0x0005e20000100800 */
[----:B------:R-:W-:Y:S02]  /*2ec60*/  IMAD R9, R9, UR7, RZ ;  /* 0x0000000709097c24 */ /* 0x000fe4000f8e02ff */
[----:B------:R-:W-:Y:S02]  /*2ec70*/  IMAD R10, R10, UR12, RZ ;  /* 0x0000000c0a0a7c24 */ /* 0x000fe4000f8e02ff */
[----:B------:R-:W-:Y:S02]  /*2ec80*/  IMAD R13, R13, UR13, RZ ;  /* 0x0000000d0d0d7c24 */ /* 0x000fe4000f8e02ff */
[----:B------:R-:W-:Y:S02]  /*2ec90*/  IMAD R68, R68, UR14, RZ ;  /* 0x0000000e44447c24 */ /* 0x000fe4000f8e02ff */
[----:B------:R-:W-:Y:S02]  /*2eca0*/  IMAD R71, R71, UR15, RZ ;  /* 0x0000000f47477c24 */ /* 0x000fe4000f8e02ff */
[----:B------:R-:W-:-:S02]  /*2ecb0*/  IMAD R74, R74, UR18, RZ ;  /* 0x000000124a4a7c24 */ /* 0x000fc4000f8e02ff */
[----:B------:R-:W-:Y:S02]  /*2ecc0*/  IMAD R77, R77, UR19, RZ ;  /* 0x000000134d4d7c24 */ /* 0x000fe4000f8e02ff */
[----:B------:R-:W-:Y:S02]  /*2ecd0*/  IMAD R79, R79, UR20, RZ ;  /* 0x000000144f4f7c24 */ /* 0x000fe4000f8e02ff */
[----:B------:R-:W-:Y:S02]  /*2ece0*/  IMAD R82, R82, UR21, RZ ;  /* 0x0000001552527c24 */ /* 0x000fe4000f8e02ff */
[----:B------:R-:W-:Y:S02]  /*2ecf0*/  IMAD R85, R85, UR22, RZ ;  /* 0x0000001655557c24 */ /* 0x000fe4000f8e02ff */
[----:B------:R-:W-:Y:S02]  /*2ed00*/  IMAD R88, R88, UR23, RZ ;  /* 0x0000001758587c24 */ /* 0x000fe4000f8e02ff */
[----:B------:R-:W-:-:S02]  /*2ed10*/  IMAD R90, R90, UR24, RZ ;  /* 0x000000185a5a7c24 */ /* 0x000fc4000f8e02ff */
[----:B------:R-:W-:Y:S02]  /*2ed20*/  IMAD R93, R93, UR25, RZ ;  /* 0x000000195d5d7c24 */ /* 0x000fe4000f8e02ff */
[----:B------:R-:W-:Y:S01]  /*2ed30*/  IMAD R45, R45, UR26, RZ ;  /* 0x0000001a2d2d7c24 */ /* 0x000fe2000f8e02ff */
[----:B------:R-:W-:Y:S01]  /*2ed40*/  SEL R44, R11, R44, !P3 ;  /* 0x0000002c0b2c7207 */ /* 0x000fe20005800000 */
[----:B------:R-:W-:Y:S02]  /*2ed50*/  IMAD R47, R47, UR27, RZ ;  /* 0x0000001b2f2f7c24 */ /* 0x000fe4000f8e02ff */
[----:B------:R-:W-:Y:S01]  /*2ed60*/  IMAD R48, R48, UR28, RZ ;  /* 0x0000001c30307c24 */ /* 0x000fe2000f8e02ff */
[----:B------:R-:W-:Y:S01]  /*2ed70*/  SEL R46, R11, R46, !P3 ;  /* 0x0000002e0b2e7207 */ /* 0x000fe20005800000 */
[----:B------:R-:W-:Y:S02]  /*2ed80*/  IMAD R50, R50, UR29, RZ ;  /* 0x0000001d32327c24 */ /* 0x000fe4000f8e02ff */
[----:B------:R-:W-:Y:S01]  /*2ed90*/  IMAD R51, R51, UR30, RZ ;  /* 0x0000001e33337c24 */ /* 0x000fe2000f8e02ff */
[----:B------:R-:W-:Y:S01]  /*2eda0*/  SEL R49, R11, R49, !P3 ;  /* 0x000000310b317207 */ /* 0x000fe20005800000 */
[----:B------:R-:W-:-:S02]  /*2edb0*/  IMAD R53, R53, UR31, RZ ;  /* 0x0000001f35357c24 */ /* 0x000fc4000f8e02ff */
[----:B------:R-:W-:Y:S01]  /*2edc0*/  IMAD R54, R54, UR32, RZ ;  /* 0x0000002036367c24 */ /* 0x000fe2000f8e02ff */
[C---:B------:R-:W-:Y:S01]  /*2edd0*/  SEL R52, R11.reuse, R52, !P3 ;  /* 0x000000340b347207 */ /* 0x040fe20005800000 */
[----:B------:R-:W-:Y:S01]  /*2ede0*/  IMAD R56, R56, UR33, RZ ;  /* 0x0000002138387c24 */ /* 0x000fe2000f8e02ff */
[----:B------:R-:W-:Y:S01]  /*2edf0*/  SEL R0, R11, R0, !P3 ;  /* 0x000000000b007207 */ /* 0x000fe20005800000 */
[----:B------:R-:W0:Y:S01]  /*2ee00*/  LDCU UR7, c[0x0][0x3b0] ;  /* 0x00007600ff0777ac */ /* 0x000e220008000800 */
[CC--:B--2---:R-:W-:Y:S01]  /*2ee10*/  LEA R23, P5, R25.reuse, R6.reuse, 0x1 ;  /* 0x0000000619177211 */ /* 0x0c4fe200078a08ff */
[----:B------:R-:W1:Y:S04]  /*2ee20*/  LDCU UR12, c[0x0][0x3b0] ;  /* 0x00007600ff0c77ac */ /* 0x000e680008000800 */
[----:B------:R2:W-:Y:S01]  /*2ee30*/  STL [R1+0xcd4], R23 ;  /* 0x000cd41701007387 */ /* 0x0005e20000100800 */
[----:B------:R-:W-:Y:S01]  /*2ee40*/  LEA.HI.X.SX32 R25, R25, R5, 0x1, P5 ;  /* 0x0000000519197211 */ /* 0x000fe200028f0eff */
[----:B------:R-:W0:Y:S02]  /*2ee50*/  LDCU UR13, c[0x0][0x3b0] ;  /* 0x00007600ff0d77ac */ /* 0x000e240008000800 */
[----:B--2---:R-:W2:Y:S04]  /*2ee60*/  LDL.LU R23, [R1+0x1d54] ;  /* 0x001d540001177983 */ /* 0x004ea80000300800 */
        /* <DEDUP_REMOVED lines=96> */
[----:B------:R0:W-:Y:S02]  /*2f470*/  STL [R1+0xd74], R9 ;  /* 0x000d740901007387 */ /* 0x0001e40000100800 */
[----:B0-----:R-:W-:Y:S02]  /*2f480*/  LEA.HI.X.SX32 R9, R10, R5, 0x1, P0 ;  /* 0x000000050a097211 */ /* 0x001fe400000f0eff */
[----:B------:R-:W-:-:S03]  /*2f490*/  LEA R10, P0, R68, R6, 0x1 ;  /* 0x00000006440a7211 */ /* 0x000fc600078008ff */
[----:B------:R0:W-:Y:S04]  /*2f4a0*/  STL [R1+0xd68], R9 ;  /* 0x000d680901007387 */ /* 0x0001e80000100800 */
[----:B------:R1:W-:Y:S01]  /*2f4b0*/  STL [R1+0xd7c], R10 ;  /* 0x000d7c0a01007387 */ /* 0x0003e20000100800 */
[-C--:B0-----:R-:W-:Y:S02]  /*2f4c0*/  LEA.HI.X.SX32 R9, R13, R5.reuse, 0x1, P5 ;  /* 0x000000050d097211 */ /* 0x081fe400028f0eff */
[-C--:B------:R-:W-:Y:S02]  /*2f4d0*/  LEA R13, P5, R71, R6.reuse, 0x1 ;  /* 0x00000006470d7211 */ /* 0x080fe400078a08ff */
[----:B-1----:R-:W-:Y:S01]  /*2f4e0*/  LEA.HI.X.SX32 R10, R68, R5, 0x1, P0 ;  /* 0x00000005440a7211 */ /* 0x002fe200000f0eff */
[----:B------:R0:W-:Y:S04]  /*2f4f0*/  STL [R1+0xd70], R9 ;  /* 0x000d700901007387 */ /* 0x0001e80000100800 */
[----:B------:R-:W-:Y:S01]  /*2f500*/  STL [R1+0xd84], R13 ;  /* 0x000d840d01007387 */ /* 0x000fe20000100800 */
[----:B0-----:R-:W-:-:S03]  /*2f510*/  LEA R9, P0, R74, R6, 0x1 ;  /* 0x000000064a097211 */ /* 0x001fc600078008ff */
[----:B------:R0:W-:Y:S04]  /*2f520*/  STL [R1+0xd78], R10 ;  /* 0x000d780a01007387 */ /* 0x0001e80000100800 */
[----:B------:R1:W-:Y:S01]  /*2f530*/  STL [R1+0xd8c], R9 ;  /* 0x000d8c0901007387 */ /* 0x0003e20000100800 */
[-C--:B0-----:R-:W-:Y:S02]  /*2f540*/  LEA.HI.X.SX32 R10, R71, R5.reuse, 0x1, P5 ;  /* 0x00000005470a7211 */ /* 0x081fe400028f0eff */
[-C--:B------:R-:W-:Y:S02]  /*2f550*/  LEA R13, P5, R77, R6.reuse, 0x1 ;  /* 0x000000064d0d7211 */ /* 0x080fe400078a08ff */
[----:B-1----:R-:W-:Y:S01]  /*2f560*/  LEA.HI.X.SX32 R9, R74, R5, 0x1, P0 ;  /* 0x000000054a097211 */ /* 0x002fe200000f0eff */
[----:B------:R0:W-:Y:S04]  /*2f570*/  STL [R1+0xd80], R10 ;  /* 0x000d800a01007387 */ /* 0x0001e80000100800 */
[----:B------:R-:W-:Y:S04]  /*2f580*/  STL [R1+0xd94], R13 ;  /* 0x000d940d01007387 */ /* 0x000fe80000100800 */
[----:B------:R1:W-:Y:S01]  /*2f590*/  STL [R1+0xd88], R9 ;  /* 0x000d880901007387 */ /* 0x0003e20000100800 */
[----:B0-----:R-:W-:-:S05]  /*2f5a0*/  LEA R10, P0, R79, R6, 0x1 ;  /* 0x000000064f0a7211 */ /* 0x001fca00078008ff */
[----:B------:R0:W-:Y:S01]  /*2f5b0*/  STL [R1+0xd9c], R10 ;  /* 0x000d9c0a01007387 */ /* 0x0001e20000100800 */
[----:B-1----:R-:W-:Y:S02]  /*2f5c0*/  LEA.HI.X.SX32 R9, R77, R5, 0x1, P5 ;  /* 0x000000054d097211 */ /* 0x002fe400028f0eff */
[----:B------:R-:W-:-:S03]  /*2f5d0*/  LEA R13, P5, R82, R6, 0x1 ;  /* 0x00000006520d7211 */ /* 0x000fc600078a08ff */
[----:B------:R1:W-:Y:S01]  /*2f5e0*/  STL [R1+0xd90], R9 ;  /* 0x000d900901007387 */ /* 0x0003e20000100800 */
[----:B0-----:R-:W-:-:S03]  /*2f5f0*/  LEA.HI.X.SX32 R10, R79, R5, 0x1, P0 ;  /* 0x000000054f0a7211 */ /* 0x001fc600000f0eff */
[----:B------:R-:W-:Y:S01]  /*2f600*/  STL [R1+0xda4], R13 ;  /* 0x000da40d01007387 */ /* 0x000fe20000100800 */
[----:B-1----:R-:W-:-:S03]  /*2f610*/  LEA R9, P0, R85, R6, 0x1 ;  /* 0x0000000655097211 */ /* 0x002fc600078008ff */
        /* <DEDUP_REMOVED lines=13> */
[----:B0-----:R-:W-:Y:S01]  /*2f6f0*/  LEA.HI.X.SX32 R10, R90, R5, 0x1, P0 ;  /* 0x000000055a0a7211 */ /* 0x001fe200000f0eff */
[----:B------:R-:W-:Y:S02]  /*2f700*/  IMAD R90, R44, UR48, RZ ;  /* 0x000000302c5a7c24 */ /* 0x000fe4000f8e02ff */
[----:B------:R-:W-:Y:S01]  /*2f710*/  STL [R1+0xdc4], R13 ;  /* 0x000dc40d01007387 */ /* 0x000fe20000100800 */
[----:B-1----:R-:W-:-:S03]  /*2f720*/  LEA R9, P0, R45, R6, 0x1 ;  /* 0x000000062d097211 */ /* 0x002fc600078008ff */
[----:B------:R-:W-:Y:S04]  /*2f730*/  STL [R1+0xdb8], R10 ;  /* 0x000db80a01007387 */ /* 0x000fe80000100800 */
[----:B------:R-:W2:Y:S04]  /*2f740*/  LDL.LU R44, [R1+0x1d04] ;  /* 0x001d0400012c7983 */ /* 0x000ea80000300800 */
[----:B------:R0:W-:Y:S04]  /*2f750*/  STL [R1+0xdcc], R9 ;  /* 0x000dcc0901007387 */ /* 0x0001e80000100800 */
[----:B------:R-:W-:Y:S01]  /*2f760*/  STL [R1+0x186c], R93 ;  /* 0x00186c5d01007387 */ /* 0x000fe20000100800 */
[----:B0-----:R-:W-:-:S03]  /*2f770*/  LEA.HI.X.SX32 R9, R93, R5, 0x1, P5 ;  /* 0x000000055d097211 */ /* 0x001fc600028f0eff */
[----:B------:R-:W-:Y:S04]  /*2f780*/  STL [R1+0x1874], R93 ;  /* 0x0018745d01007387 */ /* 0x000fe80000100800 */
[----:B------:R0:W-:Y:S04]  /*2f790*/  STL [R1+0xdc0], R9 ;  /* 0x000dc00901007387 */ /* 0x0001e80000100800 */
[----:B------:R-:W-:Y:S04]  /*2f7a0*/  STL [R1+0x187c], R93 ;  /* 0x00187c5d01007387 */ /* 0x000fe80000100800 */
        /* <DEDUP_REMOVED lines=117> */
[----:B------:R-:W-:Y:S01]  /*2ff00*/  STL [R1+0x1c14], R93 ;  /* 0x001c145d01007387 */ /* 0x000fe20000100800 */
[----:B0-----:R-:W-:-:S03]  /*2ff10*/  LEA R9, P5, R47, R6, 0x1 ;  /* 0x000000062f097211 */ /* 0x001fc600078a08ff */
[----:B------:R-:W-:Y:S04]  /*2ff20*/  STL [R1+0x1c1c], R93 ;  /* 0x001c1c5d01007387 */ /* 0x000fe80000100800 */
[----:B------:R-:W-:Y:S04]  /*2ff30*/  STL [R1+0x1c24], R93 ;  /* 0x001c245d01007387 */ /* 0x000fe80000100800 */
[----:B------:R-:W-:Y:S01]  /*2ff40*/  STL [R1+0x1c2c], R93 ;  /* 0x001c2c5d01007387 */ /* 0x000fe20000100800 */
[----:B------:R-:W-:-:S03]  /*2ff50*/  LEA.HI.X.SX32 R10, R45, R5, 0x1, P0 ;  /* 0x000000052d0a7211 */ /* 0x000fc600000f0eff */
[----:B------:R-:W-:Y:S04]  /*2ff60*/  STL [R1+0x1c34], R93 ;  /* 0x001c345d01007387 */ /* 0x000fe80000100800 */
[----:B------:R-:W-:Y:S04]  /*2ff70*/  STL [R1+0x1c3c], R93 ;  /* 0x001c3c5d01007387 */ /* 0x000fe80000100800 */
[----:B------:R-:W-:Y:S04]  /*2ff80*/  STL [R1+0x1c44], R93 ;  /* 0x001c445d01007387 */ /* 0x000fe80000100800 */
[----:B------:R-:W-:Y:S04]  /*2ff90*/  STL [R1+0x1c4c], R93 ;  /* 0x001c4c5d01007387 */ /* 0x000fe80000100800 */
[----:B------:R-:W2:Y:S04]  /*2ffa0*/  LDL.LU R45, [R1+0x1d00] ;  /* 0x001d0000012d7983 */ /* 0x000ea80000300800 */
[----:B------:R0:W-:Y:S01]  /*2ffb0*/  STL [R1+0xdd4], R9 ;  /* 0x000dd40901007387 */ /* 0x0001e20000100800 */
[----:B------:R-:W-:Y:S01]  /*2ffc0*/  IMAD R88, R46, UR49, RZ ;  /* 0x000000312e587c24 */ /* 0x000fe2000f8e02ff */
[----:B------:R-:W-:-:S02]  /*2ffd0*/  LEA.HI.X.SX32 R13, R47, R5, 0x1, P5 ;  /* 0x000000052f0d7211 */ /* 0x000fc400028f0eff */
[----:B------:R1:W-:Y:S04]  /*2ffe0*/  STL [R1+0xdc8], R10 ;  /* 0x000dc80a01007387 */ /* 0x0003e80000100800 */
[----:B------:R-:W2:Y:S01]  /*2fff0*/  LDL.LU R46, [R1+0x1cfc] ;  /* 0x001cfc00012e7983 */ /* 0x000ea20000300800 */
[----:B0-----:R-:W-:-:S05]  /*30000*/  LEA R9, P0, R48, R6, 0x1 ;  /* 0x0000000630097211 */ /* 0x001fca00078008ff */
[----:B------:R0:W-:Y:S01]  /*30010*/  STL [R1+0xddc], R9 ;  /* 0x000ddc0901007387 */ /* 0x0001e20000100800 */
[----:B-1----:R-:W-:-:S03]  /*30020*/  LEA.HI.X.SX32 R10, R48, R5, 0x1, P0 ;  /* 0x00000005300a7211 */ /* 0x002fc600000f0eff */
[----:B------:R-:W2:Y:S01]  /*30030*/  LDL.LU R47, [R1+0x1cf8] ;  /* 0x001cf800012f7983 */ /* 0x000ea20000300800 */
[----:B0-----:R-:W-:-:S03]  /*30040*/  LEA R9, P5, R50, R6, 0x1 ;  /* 0x0000000632097211 */ /* 0x001fc600078a08ff */
[----:B------:R0:W-:Y:S04]  /*30050*/  STL [R1+0xdd0], R13 ;  /* 0x000dd00d01007387 */ /* 0x0001e80000100800 */
[----:B------:R-:W2:Y:S04]  /*30060*/  LDL.LU R48, [R1+0x1cf4] ;  /* 0x001cf40001307983 */ /* 0x000ea80000300800 */
[----:B------:R1:W-:Y:S01]  /*30070*/  STL [R1+0xde4], R9 ;  /* 0x000de40901007387 */ /* 0x0003e20000100800 */
[----:B------:R-:W-:Y:S01]  /*30080*/  IMAD R82, R49, UR50, RZ ;  /* 0x0000003231527c24 */ /* 0x000fe2000f8e02ff */
[----:B0-----:R-:W-:-:S02]  /*30090*/  LEA.HI.X.SX32 R13, R50, R5, 0x1, P5 ;  /* 0x00000005320d7211 */ /* 0x001fc400028f0eff */
[----:B------:R0:W-:Y:S04]  /*300a0*/  STL [R1+0xdd8], R10 ;  /* 0x000dd80a01007387 */ /* 0x0001e80000100800 */
[----:B------:R-:W2:Y:S01]  /*300b0*/  LDL.LU R49, [R1+0x1cf0] ;  /* 0x001cf00001317983 */ /* 0x000ea20000300800 */
[----:B-1----:R-:W-:-:S05]  /*300c0*/  LEA R9, P0, R51, R6, 0x1 ;  /* 0x0000000633097211 */ /* 0x002fca00078008ff */
[----:B------:R1:W-:Y:S01]  /*300d0*/  STL [R1+0xdec], R9 ;  /* 0x000dec0901007387 */ /* 0x0003e20000100800 */
[----:B0-----:R-:W-:-:S03]  /*300e0*/  LEA.HI.X.SX32 R10, R51, R5, 0x1, P0 ;  /* 0x00000005330a7211 */ /* 0x001fc600000f0eff */
[----:B------:R-:W2:Y:S01]  /*300f0*/  LDL.LU R50, [R1+0x1cec] ;  /* 0x001cec0001327983 */ /* 0x000ea20000300800 */
[----:B-1----:R-:W-:-:S03]  /*30100*/  LEA R9, P5, R53, R6, 0x1 ;  /* 0x0000000635097211 */ /* 0x002fc600078a08ff */
[----:B------:R-:W-:Y:S04]  /*30110*/  STL [R1+0xde0], R13 ;  /* 0x000de00d01007387 */ /* 0x000fe80000100800 */
[----:B------:R-:W2:Y:S04]  /*30120*/  LDL.LU R51, [R1+0x1ce8] ;  /* 0x001ce80001337983 */ /* 0x000ea80000300800 */
[----:B------:R0:W-:Y:S01]  /*30130*/  STL [R1+0xdf4], R9 ;  /* 0x000df40901007387 */ /* 0x0001e20000100800 */
[----:B------:R-:W-:-:S03]  /*30140*/  IMAD R74, R52, UR51, RZ ;  /* 0x00000033344a7c24 */ /* 0x000fc6000f8e02ff */
[----:B------:R1:W-:Y:S01]  /*30150*/  STL [R1+0xde8], R10 ;  /* 0x000de80a01007387 */ /* 0x0003e20000100800 */
[----:B------:R-:W-:Y:S01]  /*30160*/  IMAD R0, R0, UR34, RZ ;  /* 0x0000002200007c24 */ /* 0x000fe2000f8e02ff */
[----:B------:R-:W-:Y:S02]  /*30170*/  SEL R8, R11, R8, !P3 ;  /* 0x000000080b087207 */ /* 0x000fe40005800000 */
[----:B------:R-:W2:Y:S01]  /*30180*/  LDL.LU R52, [R1+0x1ce4] ;  /* 0x001ce40001347983 */ /* 0x000ea20000300800 */
[----:B0-----:R-:W-:Y:S02]  /*30190*/  LEA R9, P0, R54, R6, 0x1 ;  /* 0x0000000636097211 */ /* 0x001fe400078008ff */
[----:B-1----:R-:W-:-:S03]  /*301a0*/  LEA.HI.X.SX32 R10, R53, R5, 0x1, P5 ;  /* 0x00000005350a7211 */ /* 0x002fc600028f0eff */
[----:B------:R0:W-:Y:S01]  /*301b0*/  STL [R1+0xdfc], R9 ;  /* 0x000dfc0901007387 */ /* 0x0001e20000100800 */
[----:B------:R-:W-:Y:S02]  /*301c0*/  LEA.HI.X.SX32 R13, R54, R5, 0x1, P0 ;  /* 0x00000005360d7211 */ /* 0x000fe400000f0eff */
[C---:B------:R-:W-:Y:S01]  /*301d0*/  SEL R55, R11.reuse, R55, !P3 ;  /* 0x000000370b377207 */ /* 0x040fe20005800000 */
[----:B------:R-:W2:Y:S01]  /*301e0*/  LDL.LU R53, [R1+0x1ce0] ;  /* 0x001ce00001357983 */ /* 0x000ea20000300800 */
[----:B------:R-:W-:Y:S02]  /*301f0*/  SEL R7, R11, R7, !P3 ;  /* 0x000000070b077207 */ /* 0x000fe40005800000 */
[----:B0-----:R-:W-:Y:S01]  /*30200*/  LEA R9, P5, R56, R6, 0x1 ;  /* 0x0000000638097211 */ /* 0x001fe200078a08ff */
[----:B------:R0:W-:Y:S01]  /*30210*/  STL [R1+0xdf0], R10 ;  /* 0x000df00a01007387 */ /* 0x0001e20000100800 */
[----:B------:R-:W-:-:S03]  /*30220*/  IMAD R8, R8, UR35, RZ ;  /* 0x0000002308087c24 */ /* 0x000fc6000f8e02ff */
[----:B------:R-:W2:Y:S01]  /*30230*/  LDL.LU R54, [R1+0x1cdc] ;  /* 0x001cdc0001367983 */ /* 0x000ea20000300800 */
[----:B------:R-:W-:-:S03]  /*30240*/  IMAD R7, R7, UR36, RZ ;  /* 0x0000002407077c24 */ /* 0x000fc6000f8e02ff */
[----:B------:R1:W-:Y:S01]  /*30250*/  STL [R1+0xe04], R9 ;  /* 0x000e040901007387 */ /* 0x0003e20000100800 */
[----:B0-----:R-:W-:-:S03]  /*30260*/  LEA R10, P0, R0, R6, 0x1 ;  /* 0x00000006000a7211 */ /* 0x001fc600078008ff */
[----:B------:R0:W-:Y:S01]  /*30270*/  STL [R1+0xdf8], R13 ;  /* 0x000df80d01007387 */ /* 0x0001e20000100800 */
[----:B------:R-:W-:Y:S01]  /*30280*/  SEL R92, R11, R92, !P3 ;  /* 0x0000005c0b5c7207 */ /* 0x000fe20005800000 */
[----:B-1----:R-:W-:Y:S02]  /*30290*/  IMAD R9, R55, UR52, RZ ;  /* 0x0000003437097c24 */ /* 0x002fe4000f8e02ff */
[----:B------:R-:W2:Y:S01]  /*302a0*/  LDL.LU R55, [R1+0x1cd8] ;  /* 0x001cd80001377983 */ /* 0x000ea20000300800 */
[----:B0-----:R-:W-:-:S03]  /*302b0*/  LEA.HI.X.SX32 R13, R56, R5, 0x1, P5 ;  /* 0x00000005380d7211 */ /* 0x001fc600028f0eff */
[----:B------:R0:W-:Y:S01]  /*302c0*/  STL [R1+0xe0c], R10 ;  /* 0x000e0c0a01007387 */ /* 0x0001e20000100800 */
[C---:B------:R-:W-:Y:S02]  /*302d0*/  SEL R4, R11.reuse, R4, !P3 ;  /* 0x000000040b047207 */ /* 0x040fe40005800000 */
[----:B------:R-:W-:Y:S01]  /*302e0*/  LEA.HI.X.SX32 R68, R0, R5, 0x1, P0 ;  /* 0x0000000500447211 */ /* 0x000fe200000f0eff */
[----:B------:R-:W2:Y:S01]  /*302f0*/  LDL.LU R56, [R1+0x1cd4] ;  /* 0x001cd40001387983 */ /* 0x000ea20000300800 */
[----:B------:R-:W-:Y:S01]  /*30300*/  SEL R91, R11, R91, !P3 ;  /* 0x0000005b0b5b7207 */ /* 0x000fe20005800000 */
[----:B------:R-:W-:Y:S02]  /*30310*/  IMAD R92, R92, UR37, RZ ;  /* 0x000000255c5c7c24 */ /* 0x000fe4000f8e02ff */
[----:B------:R1:W-:Y:S01]  /*30320*/  STL [R1+0xe00], R13 ;  /* 0x000e000d01007387 */ /* 0x0003e20000100800 */
[----:B0-----:R-:W-:-:S03]  /*30330*/  LEA R10, P5, R8, R6, 0x1 ;  /* 0x00000006080a7211 */ /* 0x001fc600078a08ff */
[----:B------:R-:W2:Y:S04]  /*30340*/  LDL.LU R0, [R1+0x1cd0] ;  /* 0x001cd00001007983 */ /* 0x000ea80000300800 */
[----:B------:R0:W-:Y:S01]  /*30350*/  STL [R1+0xe1c], R10 ;  /* 0x000e1c0a01007387 */ /* 0x0001e20000100800 */
[----:B-1----:R-:W-:-:S03]  /*30360*/  LEA R13, P0, R7, R6, 0x1 ;  /* 0x00000006070d7211 */ /* 0x002fc600078008ff */
[----:B------:R1:W-:Y:S01]  /*30370*/  STL [R1+0xe08], R68 ;  /* 0x000e084401007387 */ /* 0x0003e20000100800 */
[----:B------:R-:W-:Y:S01]  /*30380*/  IMAD R91, R91, UR38, RZ ;  /* 0x000000265b5b7c24 */ /* 0x000fe2000f8e02ff */
[----:B------:R-:W-:Y:S01]  /*30390*/  SEL R87, R11, R87, !P3 ;  /* 0x000000570b577207 */ /* 0x000fe20005800000 */
[----:B0-----:R-:W-:Y:S02]  /*303a0*/  IMAD R10, R4, UR53, RZ ;  /* 0x00000035040a7c24 */ /* 0x001fe4000f8e02ff */
[----:B------:R-:W2:Y:S01]  /*303b0*/  LDL.LU R4, [R1+0x1ccc] ;  /* 0x001ccc0001047983 */ /* 0x000ea20000300800 */
        /* <DEDUP_REMOVED lines=19> */
[----:B------:R-:W-:Y:S01]  /*304f0*/  LEA.HI.X.SX32 R77, R91, R5, 0x1, P0 ;  /* 0x000000055b4d7211 */ /* 0x000fe200000f0eff */
[----:B------:R-:W-:Y:S02]  /*30500*/  IMAD R83, R83, UR41, RZ ;  /* 0x0000002953537c24 */ /* 0x000fe4000f8e02ff */
[----:B------:R1:W-:Y:S01]  /*30510*/  STL [R1+0xe28], R71 ;  /* 0x000e284701007387 */ /* 0x0003e20000100800 */
[----:B------:R-:W-:Y:S02]  /*30520*/  SEL R81, R11, R81, !P3 ;  /* 0x000000510b517207 */ /* 0x000fe40005800000 */
[-C--:B0-----:R-:W-:Y:S02]  /*30530*/  LEA R68, P5, R87, R6.reuse, 0x1 ;  /* 0x0000000657447211 */ /* 0x081fe400078a08ff */
[----:B-1----:R-:W-:-:S03]  /*30540*/  LEA R71, P0, R86, R6, 0x1 ;  /* 0x0000000656477211 */ /* 0x002fc600078008ff */
[----:B------:R-:W-:Y:S01]  /*30550*/  STL [R1+0xe3c], R68 ;  /* 0x000e3c4401007387 */ /* 0x000fe20000100800 */
[----:B------:R-:W-:-:S03]  /*30560*/  IMAD R81, R81, UR42, RZ ;  /* 0x0000002a51517c24 */ /* 0x000fc6000f8e02ff */
[----:B------:R0:W-:Y:S01]  /*30570*/  STL [R1+0xe30], R77 ;  /* 0x000e304d01007387 */ /* 0x0001e20000100800 */
[----:B------:R-:W-:-:S03]  /*30580*/  SEL R78, R11, R78, !P3 ;  /* 0x0000004e0b4e7207 */ /* 0x000fc60005800000 */
[----:B------:R1:W-:Y:S01]  /*30590*/  STL [R1+0xe44], R71 ;  /* 0x000e444701007387 */ /* 0x0003e20000100800 */
[-C--:B------:R-:W-:Y:S02]  /*305a0*/  LEA.HI.X.SX32 R79, R86, R5.reuse, 0x1, P0 ;  /* 0x00000005564f7211 */ /* 0x080fe400000f0eff */
[----:B0-----:R-:W-:Y:S02]  /*305b0*/  LEA.HI.X.SX32 R77, R87, R5, 0x1, P5 ;  /* 0x00000005574d7211 */ /* 0x001fe400028f0eff */
[----:B-1----:R-:W-:-:S03]  /*305c0*/  LEA R71, P5, R83, R6, 0x1 ;  /* 0x0000000653477211 */ /* 0x002fc600078a08ff */
[----:B------:R0:W-:Y:S01]  /*305d0*/  STL [R1+0xe38], R77 ;  /* 0x000e384d01007387 */ /* 0x0001e20000100800 */
[C---:B------:R-:W-:Y:S01]  /*305e0*/  SEL R76, R11.reuse, R76, !P3 ;  /* 0x0000004c0b4c7207 */ /* 0x040fe20005800000 */
[----:B------:R-:W-:Y:S02]  /*305f0*/  IMAD R78, R78, UR43, RZ ;  /* 0x0000002b4e4e7c24 */ /* 0x000fe4000f8e02ff */
[----:B------:R-:W-:Y:S01]  /*30600*/  STL [R1+0xe4c], R71 ;  /* 0x000e4c4701007387 */ /* 0x000fe20000100800 */
[----:B------:R-:W-:Y:S01]  /*30610*/  SEL R73, R11, R73, !P3 ;  /* 0x000000490b497207 */ /* 0x000fe20005800000 */
[----:B------:R-:W-:Y:S02]  /*30620*/  IMAD R76, R76, UR44, RZ ;  /* 0x0000002c4c4c7c24 */ /* 0x000fe4000f8e02ff */
[----:B------:R1:W-:Y:S01]  /*30630*/  STL [R1+0xe40], R79 ;  /* 0x000e404f01007387 */ /* 0x0003e20000100800 */
[----:B0-----:R-:W-:Y:S01]  /*30640*/  LEA R77, P0, R81, R6, 0x1 ;  /* 0x00000006514d7211 */ /* 0x001fe200078008ff */
[----:B------:R-:W-:-:S04]  /*30650*/  IMAD R73, R73, UR45, RZ ;  /* 0x0000002d49497c24 */ /* 0x000fc8000f8e02ff */
[----:B------:R0:W-:Y:S01]  /*30660*/  STL [R1+0xe54], R77 ;  /* 0x000e544d01007387 */ /* 0x0001e20000100800 */
[-C--:B-1----:R-:W-:Y:S02]  /*30670*/  LEA.HI.X.SX32 R79, R83, R5.reuse, 0x1, P5 ;  /* 0x00000005534f7211 */ /* 0x082fe400028f0eff */
[----:B------:R-:W-:-:S03]  /*30680*/  LEA.HI.X.SX32 R81, R81, R5, 0x1, P0 ;  /* 0x0000000551517211 */ /* 0x000fc600000f0eff */
[----:B------:R1:W-:Y:S01]  /*30690*/  STL [R1+0xe48], R79 ;  /* 0x000e484f01007387 */ /* 0x0003e20000100800 */
[----:B0-----:R-:W-:Y:S02]  /*306a0*/  LEA R77, P5, R78, R6, 0x1 ;  /* 0x000000064e4d7211 */ /* 0x001fe400078a08ff */
[C---:B------:R-:W-:Y:S02]  /*306b0*/  SEL R72, R11.reuse, R72, !P3 ;  /* 0x000000480b487207 */ /* 0x040fe40005800000 */
[----:B------:R-:W-:Y:S01]  /*306c0*/  SEL R69, R11, R69, !P3 ;  /* 0x000000450b457207 */ /* 0x000fe20005800000 */
[----:B------:R-:W-:Y:S01]  /*306d0*/  STL [R1+0xe5c], R77 ;  /* 0x000e5c4d01007387 */ /* 0x000fe20000100800 */
[----:B-1----:R-:W-:-:S03]  /*306e0*/  LEA R79, P0, R76, R6, 0x1 ;  /* 0x000000064c4f7211 */ /* 0x002fc600078008ff */
[----:B------:R-:W-:Y:S01]  /*306f0*/  STL [R1+0xe50], R81 ;  /* 0x000e505101007387 */ /* 0x000fe20000100800 */
[-C--:B------:R-:W-:Y:S01]  /*30700*/  LEA.HI.X.SX32 R78, R78, R5.reuse, 0x1, P5 ;  /* 0x000000054e4e7211 */ /* 0x080fe200028f0eff */
[----:B------:R-:W-:Y:S02]  /*30710*/  IMAD R72, R72, UR46, RZ ;  /* 0x0000002e48487c24 */ /* 0x000fe4000f8e02ff */
[----:B------:R0:W-:Y:S01]  /*30720*/  STL [R1+0xe64], R79 ;  /* 0x000e644f01007387 */ /* 0x0001e20000100800 */
[----:B------:R-:W-:Y:S01]  /*30730*/  LEA.HI.X.SX32 R76, R76, R5, 0x1, P0 ;  /* 0x000000054c4c7211 */ /* 0x000fe200000f0eff */
[----:B------:R-:W-:Y:S01]  /*30740*/  IMAD R69, R69, UR47, RZ ;  /* 0x0000002f45457c24 */ /* 0x000fe2000f8e02ff */
[----:B------:R-:W-:Y:S01]  /*30750*/  SEL R75, R11, R75, !P3 ;  /* 0x0000004b0b4b7207 */ /* 0x000fe20005800000 */
[----:B------:R1:W-:Y:S01]  /*30760*/  STL [R1+0xe58], R78 ;  /* 0x000e584e01007387 */ /* 0x0003e20000100800 */
[-C--:B0-----:R-:W-:Y:S02]  /*30770*/  LEA R79, P5, R73, R6.reuse, 0x1 ;  /* 0x00000006494f7211 */ /* 0x081fe400078a08ff */
[----:B-1----:R-:W-:-:S03]  /*30780*/  LEA R78, P0, R72, R6, 0x1 ;  /* 0x00000006484e7211 */ /* 0x002fc600078008ff */
[----:B------:R0:W-:Y:S04]  /*30790*/  STL [R1+0xe6c], R79 ;  /* 0x000e6c4f01007387 */ /* 0x0001e80000100800 */
[----:B------:R1:W-:Y:S01]  /*307a0*/  STL [R1+0xe60], R76 ;  /* 0x000e604c01007387 */ /* 0x0003e20000100800 */
[----:B------:R-:W-:Y:S01]  /*307b0*/  SEL R70, R11, R70, !P3 ;  /* 0x000000460b467207 */ /* 0x000fe20005800000 */
[----:B0-----:R-:W-:Y:S01]  /*307c0*/  IMAD R79, R75, UR58, RZ ;  /* 0x0000003a4b4f7c24 */ /* 0x001fe2000f8e02ff */
[-C--:B-1----:R-:W-:Y:S02]  /*307d0*/  LEA.HI.X.SX32 R76, R73, R5.reuse, 0x1, P5 ;  /* 0x00000005494c7211 */ /* 0x082fe400028f0eff */
[-C--:B------:R-:W-:Y:S02]  /*307e0*/  LEA R75, P5, R69, R6.reuse, 0x1 ;  /* 0x00000006454b7211 */ /* 0x080fe400078a08ff */
[----:B------:R-:W-:Y:S01]  /*307f0*/  LEA.HI.X.SX32 R73, R72, R5, 0x1, P0 ;  /* 0x0000000548497211 */ /* 0x000fe200000f0eff */
[----:B------:R-:W-:Y:S01]  /*30800*/  STL [R1+0xe74], R78 ;  /* 0x000e744e01007387 */ /* 0x000fe20000100800 */
[----:B------:R-:W-:-:S02]  /*30810*/  LEA R72, P0, R90, R6, 0x1 ;  /* 0x000000065a487211 */ /* 0x000fc400078008ff */
[----:B------:R-:W-:Y:S01]  /*30820*/  LEA.HI.X.SX32 R69, R69, R5, 0x1, P5 ;  /* 0x0000000545457211 */ /* 0x000fe200028f0eff */
[----:B------:R-:W-:Y:S01]  /*30830*/  STL [R1+0xe68], R76 ;  /* 0x000e684c01007387 */ /* 0x000fe20000100800 */
[----:B------:R-:W-:-:S03]  /*30840*/  SEL R67, R11, R67, !P3 ;  /* 0x000000430b437207 */ /* 0x000fc60005800000 */
[----:B------:R-:W-:Y:S01]  /*30850*/  STL [R1+0xe7c], R75 ;  /* 0x000e7c4b01007387 */ /* 0x000fe20000100800 */
[----:B------:R-:W-:-:S03]  /*30860*/  IMAD R85, R70, UR59, RZ ;  /* 0x0000003b46557c24 */ /* 0x000fc6000f8e02ff */
[----:B------:R-:W-:Y:S01]  /*30870*/  STL [R1+0xe70], R73 ;  /* 0x000e704901007387 */ /* 0x000fe20000100800 */
[----:B------:R-:W-:-:S03]  /*30880*/  LEA.HI.X.SX32 R70, R90, R5, 0x1, P0 ;  /* 0x000000055a467211 */ /* 0x000fc600000f0eff */
[----:B------:R0:W-:Y:S01]  /*30890*/  STL [R1+0xe84], R72 ;  /* 0x000e844801007387 */ /* 0x0001e20000100800 */
[----:B------:R-:W-:-:S03]  /*308a0*/  IMAD R90, R67, UR60, RZ ;  /* 0x0000003c435a7c24 */ /* 0x000fc6000f8e02ff */
[----:B------:R1:W-:Y:S01]  /*308b0*/  STL [R1+0xe78], R69 ;  /* 0x000e784501007387 */ /* 0x0003e20000100800 */
[-C--:B0-----:R-:W-:Y:S02]  /*308c0*/  LEA R72, P5, R88, R6.reuse, 0x1 ;  /* 0x0000000658487211 */ /* 0x081fe400078a08ff */
[----:B-1----:R-:W-:-:S03]  /*308d0*/  LEA R69, P0, R82, R6, 0x1 ;  /* 0x0000000652457211 */ /* 0x002fc600078008ff */
[----:B------:R-:W-:Y:S01]  /*308e0*/  STL [R1+0xe8c], R72 ;  /* 0x000e8c4801007387 */ /* 0x000fe20000100800 */
[----:B------:R-:W-:-:S03]  /*308f0*/  LEA.HI.X.SX32 R67, R88, R5, 0x1, P5 ;  /* 0x0000000558437211 */ /* 0x000fc600028f0eff */
[----:B------:R0:W-:Y:S04]  /*30900*/  STL [R1+0xe80], R70 ;  /* 0x000e804601007387 */ /* 0x0001e80000100800 */
[----:B------:R-:W-:Y:S04]  /*30910*/  STL [R1+0xe94], R69 ;  /* 0x000e944501007387 */ /* 0x000fe80000100800 */
[----:B------:R-:W-:Y:S01]  /*30920*/  STL [R1+0x1844], R88 ;  /* 0x0018445801007387 */ /* 0x000fe20000100800 */
[----:B0-----:R-:W-:-:S03]  /*30930*/  LEA R70, P5, R74, R6, 0x1 ;  /* 0x000000064a467211 */ /* 0x001fc600078a08ff */
[----:B------:R0:W-:Y:S01]  /*30940*/  STL [R1+0xe88], R67 ;  /* 0x000e884301007387 */ /* 0x0001e20000100800 */
[C---:B------:R-:W-:Y:S02]  /*30950*/  SEL R66, R11.reuse, R66, !P3 ;  /* 0x000000420b427207 */ /* 0x040fe40005800000 */
[----:B------:R-:W-:Y:S01]  /*30960*/  SEL R89, R11, R89, !P3 ;  /* 0x000000590b597207 */ /* 0x000fe20005800000 */
[----:B------:R-:W-:Y:S01]  /*30970*/  STL [R1+0xe9c], R70 ;  /* 0x000e9c4601007387 */ /* 0x000fe20000100800 */
[-C--:B0-----:R-:W-:Y:S02]  /*30980*/  LEA.HI.X.SX32 R67, R82, R5.reuse, 0x1, P0 ;  /* 0x0000000552437211 */ /* 0x081fe400000f0eff */
[C---:B------:R-:W-:Y:S01]  /*30990*/  LEA R69, P0, R9.reuse, R6, 0x1 ;  /* 0x0000000609457211 */ /* 0x040fe200078008ff */
[----:B------:R-:W-:Y:S02]  /*309a0*/  IMAD R82, R66, UR61, RZ ;  /* 0x0000003d42527c24 */ /* 0x000fe4000f8e02ff */
[----:B------:R0:W-:Y:S01]  /*309b0*/  STL [R1+0xe90], R67 ;  /* 0x000e904301007387 */ /* 0x0001e20000100800 */
[----:B------:R-:W-:-:S03]  /*309c0*/  LEA.HI.X.SX32 R66, R9, R5, 0x1, P0 ;  /* 0x0000000509427211 */ /* 0x000fc600000f0eff */
[----:B------:R1:W-:Y:S01]  /*309d0*/  STL [R1+0xea4], R69 ;  /* 0x000ea44501007387 */ /* 0x0003e20000100800 */
[----:B------:R-:W-:Y:S01]  /*309e0*/  SEL R65, R11, R65, !P3 ;  /* 0x000000410b417207 */ /* 0x000fe20005800000 */
[----:B------:R-:W-:Y:S01]  /*309f0*/  IMAD R68, R89, UR55, RZ ;  /* 0x0000003759447c24 */ /* 0x000fe2000f8e02ff */
[----:B0-----:R-:W-:Y:S02]  /*30a00*/  LEA.HI.X.SX32 R67, R74, R5, 0x1, P5 ;  /* 0x000000054a437211 */ /* 0x001fe400028f0eff */
[----:B-1----:R-:W-:-:S03]  /*30a10*/  LEA R69, P5, R10, R6, 0x1 ;  /* 0x000000060a457211 */ /* 0x002fc600078a08ff */
[----:B------:R0:W-:Y:S01]  /*30a20*/  STL [R1+0xe98], R67 ;  /* 0x000e984301007387 */ /* 0x0001e20000100800 */
[----:B------:R-:W-:Y:S01]  /*30a30*/  SEL R84, R11, R84, !P3 ;  /* 0x000000540b547207 */ /* 0x000fe20005800000 */
[----:B------:R-:W-:Y:S02]  /*30a40*/  IMAD R9, R65, UR62, RZ ;  /* 0x0000003e41097c24 */ /* 0x000fe4000f8e02ff */
[----:B------:R-:W-:Y:S01]  /*30a50*/  STL [R1+0xeac], R69 ;  /* 0x000eac4501007387 */ /* 0x000fe20000100800 */
[----:B------:R-:W-:-:S03]  /*30a60*/  SEL R80, R11, R80, !P3 ;  /* 0x000000500b507207 */ /* 0x000fc60005800000 */
[----:B------:R1:W-:Y:S01]  /*30a70*/  STL [R1+0xea0], R66 ;  /* 0x000ea04201007387 */ /* 0x0003e20000100800 */
[----:B0-----:R-:W-:Y:S01]  /*30a80*/  LEA R67, P0, R13, R6, 0x1 ;  /* 0x000000060d437211 */ /* 0x001fe200078008ff */
[----:B------:R-:W-:Y:S01]  /*30a90*/  IMAD R71, R84, UR56, RZ ;  /* 0x0000003854477c24 */ /* 0x000fe2000f8e02ff */
[----:B------:R-:W-:Y:S02]  /*30aa0*/  SEL R64, R11, R64, !P3 ;  /* 0x000000400b407207 */ /* 0x000fe40005800000 */
[-C--:B-1----:R-:W-:Y:S02]  /*30ab0*/  LEA.HI.X.SX32 R66, R10, R5.reuse, 0x1, P5 ;  /* 0x000000050a427211 */ /* 0x082fe400028f0eff */
[-C--:B------:R-:W-:Y:S02]  /*30ac0*/  LEA R65, P5, R68, R6.reuse, 0x1 ;  /* 0x0000000644417211 */ /* 0x080fe400078a08ff */
[----:B------:R-:W-:Y:S01]  /*30ad0*/  LEA.HI.X.SX32 R10, R13, R5, 0x1, P0 ;  /* 0x000000050d0a7211 */ /* 0x000fe200000f0eff */
[----:B------:R-:W-:Y:S01]  /*30ae0*/  STL [R1+0xeb4], R67 ;  /* 0x000eb44301007387 */ /* 0x000fe20000100800 */
[----:B------:R-:W-:Y:S01]  /*30af0*/  IMAD R77, R80, UR57, RZ ;  /* 0x00000039504d7c24 */ /* 0x000fe2000f8e02ff */
[----:B------:R-:W-:-:S02]  /*30b00*/  LEA R13, P0, R71, R6, 0x1 ;  /* 0x00000006470d7211 */ /* 0x000fc400078008ff */
[----:B------:R-:W-:Y:S04]  /*30b10*/  STL [R1+0xea8], R66 ;  /* 0x000ea84201007387 */ /* 0x000fe80000100800 */
[----:B------:R-:W-:Y:S04]  /*30b20*/  STL [R1+0xebc], R65 ;  /* 0x000ebc4101007387 */ /* 0x000fe80000100800 */
[----:B------:R0:W-:Y:S01]  /*30b30*/  STL [R1+0xeb0], R10 ;  /* 0x000eb00a01007387 */ /* 0x0001e20000100800 */
[----:B------:R-:W-:Y:S01]  /*30b40*/  IMAD R74, R64, UR63, RZ ;  /* 0x0000003f404a7c24 */ /* 0x000fe2000f8e02ff */
[----:B------:R-:W-:-:S02]  /*30b50*/  SEL R63, R11, R63, !P3 ;  /* 0x0000003f0b3f7207 */ /* 0x000fc40005800000 */
[----:B------:R1:W-:Y:S01]  /*30b60*/  STL [R1+0xec4], R13 ;  /* 0x000ec40d01007387 */ /* 0x0003e20000100800 */
[-C--:B0-----:R-:W-:Y:S02]  /*30b70*/  LEA.HI.X.SX32 R10, R68, R5.reuse, 0x1, P5 ;  /* 0x00000005440a7211 */ /* 0x081fe400028f0eff */
[-C--:B------:R-:W-:Y:S02]  /*30b80*/  LEA R64, P5, R77, R6.reuse, 0x1 ;  /* 0x000000064d407211 */ /* 0x080fe400078a08ff */
[-C--:B-1----:R-:W-:Y:S01]  /*30b90*/  LEA.HI.X.SX32 R13, R71, R5.reuse, 0x1, P0 ;  /* 0x00000005470d7211 */ /* 0x082fe200000f0eff */
[----:B------:R0:W-:Y:S01]  /*30ba0*/  STL [R1+0xeb8], R10 ;  /* 0x000eb80a01007387 */ /* 0x0001e20000100800 */
[----:B------:R-:W-:Y:S01]  /*30bb0*/  IMAD R71, R63, UR64, RZ ;  /* 0x000000403f477c24 */ /* 0x000fe2000f8e02ff */
[----:B------:R-:W-:Y:S02]  /*30bc0*/  LEA.HI.X.SX32 R63, R77, R5, 0x1, P5 ;  /* 0x000000054d3f7211 */ /* 0x000fe400028f0eff */
[----:B------:R-:W-:Y:S01]  /*30bd0*/  STL [R1+0xecc], R64 ;  /* 0x000ecc4001007387 */ /* 0x000fe20000100800 */
[----:B0-----:R-:W-:-:S03]  /*30be0*/  LEA R10, P0, R79, R6, 0x1 ;  /* 0x000000064f0a7211 */ /* 0x001fc600078008ff */
[----:B------:R0:W-:Y:S04]  /*30bf0*/  STL [R1+0xec0], R13 ;  /* 0x000ec00d01007387 */ /* 0x0001e80000100800 */
[----:B------:R1:W-:Y:S01]  /*30c00*/  STL [R1+0xed4], R10 ;  /* 0x000ed40a01007387 */ /* 0x0003e20000100800 */
[----:B0-----:R-:W-:-:S03]  /*30c10*/  LEA R13, P5, R85, R6, 0x1 ;  /* 0x00000006550d7211 */ /* 0x001fc600078a08ff */
[----:B------:R-:W-:Y:S01]  /*30c20*/  STL [R1+0xec8], R63 ;  /* 0x000ec83f01007387 */ /* 0x000fe20000100800 */
[----:B-1----:R-:W-:-:S03]  /*30c30*/  LEA.HI.X.SX32 R10, R79, R5, 0x1, P0 ;  /* 0x000000054f0a7211 */ /* 0x002fc600000f0eff */
[----:B------:R-:W-:Y:S01]  /*30c40*/  STL [R1+0xedc], R13 ;  /* 0x000edc0d01007387 */ /* 0x000fe20000100800 */
[----:B------:R-:W-:-:S03]  /*30c50*/  LEA R88, P0, R90, R6, 0x1 ;  /* 0x000000065a587211 */ /* 0x000fc600078008ff */
[----:B------:R0:W-:Y:S04]  /*30c60*/  STL [R1+0xed0], R10 ;  /* 0x000ed00a01007387 */ /* 0x0001e80000100800 */
[----:B------:R-:W2:Y:S04]  /*30c70*/  LDL.LU R84, [R1+0xf18] ;  /* 0x000f180001547983 */ /* 0x000ea80000300800 */
[----:B------:R-:W2:Y:S01]  /*30c80*/  LDL.LU R86, [R1+0xf20] ;  /* 0x000f200001567983 */ /* 0x000ea20000300800 */
[----:B0-----:R-:W-:-:S05]  /*30c90*/  LEA.HI.X.SX32 R10, R85, R5, 0x1, P5 ;  /* 0x00000005550a7211 */ /* 0x001fca00028f0eff */
        /* <DEDUP_REMOVED lines=127> */
[----:B0-----:R-:W-:-:S03]  /*31490*/  LEA.HI.X.SX32 R10, R90, R5, 0x1, P0 ;  /* 0x000000055a0a7211 */ /* 0x001fc600000f0eff */
[----:B------:R-:W-:Y:S04]  /*314a0*/  STL [R1+0x1c28], R88 ;  /* 0x001c285801007387 */ /* 0x000fe80000100800 */
[----:B------:R-:W-:Y:S01]  /*314b0*/  STL [R1+0x1c30], R88 ;  /* 0x001c305801007387 */ /* 0x000fe20000100800 */
[----:B------:R-:W-:-:S03]  /*314c0*/  SEL R61, R11, R61, !P3 ;  /* 0x0000003d0b3d7207 */ /* 0x000fc60005800000 */
[----:B------:R-:W-:Y:S04]  /*314d0*/  STL [R1+0x1c38], R88 ;  /* 0x001c385801007387 */ /* 0x000fe80000100800 */
[----:B------:R-:W-:Y:S04]  /*314e0*/  STL [R1+0x1c40], R88 ;  /* 0x001c405801007387 */ /* 0x000fe80000100800 */
[----:B------:R-:W-:Y:S04]  /*314f0*/  STL [R1+0x1c48], R88 ;  /* 0x001c485801007387 */ /* 0x000fe80000100800 */
[----:B------:R-:W3:Y:S04]  /*31500*/  LDL.LU R87, [R1+0xf28] ;  /* 0x000f280001577983 */ /* 0x000ee80000300800 */
[----:B------:R0:W-:Y:S04]  /*31510*/  STL [R1+0xeec], R13 ;  /* 0x000eec0d01007387 */ /* 0x0001e80000100800 */
[----:B------:R-:W-:Y:S04]  /*31520*/  STL [R1+0x1858], R90 ;  /* 0x0018585a01007387 */ /* 0x000fe80000100800 */
[----:B------:R1:W-:Y:S01]  /*31530*/  STL [R1+0xee0], R10 ;  /* 0x000ee00a01007387 */ /* 0x0003e20000100800 */
[----:B0-----:R-:W-:Y:S01]  /*31540*/  IMAD R13, R61, UR66, RZ ;  /* 0x000000423d0d7c24 */ /* 0x001fe2000f8e02ff */
[----:B------:R-:W-:-:S02]  /*31550*/  LEA.HI.X.SX32 R61, R82, R5, 0x1, P5 ;  /* 0x00000005523d7211 */ /* 0x000fc400028f0eff */
[----:B------:R-:W-:Y:S01]  /*31560*/  STL [R1+0x1860], R90 ;  /* 0x0018605a01007387 */ /* 0x000fe20000100800 */
[----:B-1----:R-:W-:Y:S02]  /*31570*/  LEA R10, P0, R9, R6, 0x1 ;  /* 0x00000006090a7211 */ /* 0x002fe400078008ff */
[----:B------:R-:W-:-:S03]  /*31580*/  SEL R62, R11, R62, !P3 ;  /* 0x0000003e0b3e7207 */ /* 0x000fc60005800000 */
[----:B------:R0:W-:Y:S04]  /*31590*/  STL [R1+0xef4], R10 ;  /* 0x000ef40a01007387 */ /* 0x0001e80000100800 */
[----:B------:R-:W4:Y:S04]  /*315a0*/  LDL.LU R89, [R1+0xf30] ;  /* 0x000f300001597983 */ /* 0x000f280000300800 */
[----:B------:R1:W-:Y:S01]  /*315b0*/  STL [R1+0xee8], R61 ;  /* 0x000ee83d01007387 */ /* 0x0003e20000100800 */
[----:B0-----:R-:W-:Y:S01]  /*315c0*/  LEA R10, P5, R74, R6, 0x1 ;  /* 0x000000064a0a7211 */ /* 0x001fe200078a08ff */
[----:B------:R-:W-:Y:S01]  /*315d0*/  IMAD R68, R62, UR65, RZ ;  /* 0x000000413e447c24 */ /* 0x000fe2000f8e02ff */
[----:B-1----:R-:W-:-:S02]  /*315e0*/  LEA.HI.X.SX32 R61, R9, R5, 0x1, P0 ;  /* 0x00000005093d7211 */ /* 0x002fc400000f0eff */
[----:B------:R-:W-:Y:S01]  /*315f0*/  LEA R9, P0, R71, R6, 0x1 ;  /* 0x0000000647097211 */ /* 0x000fe200078008ff */
[----:B------:R-:W-:Y:S04]  /*31600*/  STL [R1+0xefc], R10 ;  /* 0x000efc0a01007387 */ /* 0x000fe80000100800 */
[----:B------:R-:W-:Y:S04]  /*31610*/  STL [R1+0xef0], R61 ;  /* 0x000ef03d01007387 */ /* 0x000fe80000100800 */
[----:B------:R-:W4:Y:S04]  /*31620*/  LDL.LU R91, [R1+0xe10] ;  /* 0x000e1000015b7983 */ /* 0x000f280000300800 */
[----:B------:R0:W-:Y:S02]  /*31630*/  STL [R1+0xf04], R9 ;  /* 0x000f040901007387 */ /* 0x0001e40000100800 */
[----:B0-----:R-:W-:-:S02]  /*31640*/  LEA.HI.X.SX32 R9, R74, R5, 0x1, P5 ;  /* 0x000000054a097211 */ /* 0x001fc400028f0eff */
[----:B------:R-:W-:-:S03]  /*31650*/  LEA R61, P5, R68, R6, 0x1 ;  /* 0x00000006443d7211 */ /* 0x000fc600078a08ff */
[----:B------:R0:W-:Y:S04]  /*31660*/  STL [R1+0xef8], R9 ;  /* 0x000ef80901007387 */ /* 0x0001e80000100800 */
[----:B------:R-:W-:Y:S04]  /*31670*/  STL [R1+0xf0c], R61 ;  /* 0x000f0c3d01007387 */ /* 0x000fe80000100800 */
[----:B------:R-:W4:Y:S01]  /*31680*/  LDL.LU R92, [R1+0xe14] ;  /* 0x000e1400015c7983 */ /* 0x000f220000300800 */
[----:B------:R-:W-:Y:S01]  /*31690*/  IMAD R10, R60, UR67, RZ ;  /* 0x000000433c0a7c24 */ /* 0x000fe2000f8e02ff */
[----:B------:R-:W-:-:S02]  /*316a0*/  SEL R59, R11, R59, !P3 ;  /* 0x0000003b0b3b7207 */ /* 0x000fc40005800000 */
[-C--:B------:R-:W-:Y:S02]  /*316b0*/  LEA.HI.X.SX32 R60, R71, R5.reuse, 0x1, P0 ;  /* 0x00000005473c7211 */ /* 0x080fe400000f0eff */
[----:B0-----:R-:W-:Y:S01]  /*316c0*/  LEA R9, P0, R13, R6, 0x1 ;  /* 0x000000060d097211 */ /* 0x001fe200078008ff */
[----:B------:R-:W-:Y:S01]  /*316d0*/  IMAD R71, R59, UR68, RZ ;  /* 0x000000443b477c24 */ /* 0x000fe2000f8e02ff */
[-C--:B------:R-:W-:Y:S01]  /*316e0*/  LEA.HI.X.SX32 R59, R68, R5.reuse, 0x1, P5 ;  /* 0x00000005443b7211 */ /* 0x080fe200028f0eff */
[----:B------:R-:W-:Y:S01]  /*316f0*/  STL [R1+0xf00], R60 ;  /* 0x000f003c01007387 */ /* 0x000fe20000100800 */
[----:B------:R-:W-:-:S03]  /*31700*/  LEA.HI.X.SX32 R13, R13, R5, 0x1, P0 ;  /* 0x000000050d0d7211 */ /* 0x000fc600000f0eff */
[----:B------:R0:W-:Y:S04]  /*31710*/  STL [R1+0xf14], R9 ;  /* 0x000f140901007387 */ /* 0x0001e80000100800 */
[----:B------:R-:W-:Y:S01]  /*31720*/  STL [R1+0xf08], R59 ;  /* 0x000f083b01007387 */ /* 0x000fe20000100800 */
[----:B0-----:R-:W-:-:S05]  /*31730*/  LEA R9, P5, R10, R6, 0x1 ;  /* 0x000000060a097211 */ /* 0x001fca00078a08ff */
[----:B------:R2:W-:Y:S01]  /*31740*/  STL [R1+0xf1c], R9 ;  /* 0x000f1c0901007387 */ /* 0x0005e20000100800 */
[----:B------:R-:W-:-:S03]  /*31750*/  LEA.HI.X.SX32 R10, R10, R5, 0x1, P5 ;  /* 0x000000050a0a7211 */ /* 0x000fc600028f0eff */
[----:B------:R0:W-:Y:S01]  /*31760*/  STL [R1+0xf10], R13 ;  /* 0x000f100d01007387 */ /* 0x0001e20000100800 */
[----:B--2---:R-:W-:Y:S01]  /*31770*/  SEL R9, R11, R84, !P3 ;  /* 0x000000540b097207 */ /* 0x004fe20005800000 */
[----:B0-----:R-:W-:Y:S01]  /*31780*/  IMAD R13, R58, UR69, RZ ;  /* 0x000000453a0d7c24 */ /* 0x001fe2000f8e02ff */
[----:B------:R-:W-:-:S03]  /*31790*/  LEA R58, P5, R71, R6, 0x1 ;  /* 0x00000006473a7211 */ /* 0x000fc600078a08ff */
[----:B------:R-:W-:Y:S01]  /*317a0*/  IMAD R77, R9, UR70, RZ ;  /* 0x00000046094d7c24 */ /* 0x000fe2000f8e02ff */
[----:B------:R-:W-:Y:S02]  /*317b0*/  ISETP.GE.AND P0, PT, R12, RZ, PT ;  /* 0x000000ff0c00720c */ /* 0x000fe40003f06270 */
[----:B------:R-:W-:Y:S02]  /*317c0*/  IABS R68, R12 ;  /* 0x0000000c00447213 */ /* 0x000fe40000000000 */
[----:B------:R-:W-:Y:S02]  /*317d0*/  LEA.HI.X.SX32 R9, R71, R5, 0x1, P5 ;  /* 0x0000000547097211 */ /* 0x000fe400028f0eff */
[----:B------:R-:W-:Y:S01]  /*317e0*/  LEA R12, P5, R13, R6, 0x1 ;  /* 0x000000060d0c7211 */ /* 0x000fe200078a08ff */
[----:B------:R0:W-:Y:S04]  /*317f0*/  STL [R1+0xf18], R10 ;  /* 0x000f180a01007387 */ /* 0x0001e80000100800 */
[----:B------:R-:W-:Y:S04]  /*31800*/  STL [R1+0xf24], R58 ;  /* 0x000f243a01007387 */ /* 0x000fe80000100800 */
[----:B------:R-:W-:Y:S01]  /*31810*/  STL [R1+0xf20], R9 ;  /* 0x000f200901007387 */ /* 0x000fe20000100800 */
[----:B0-----:R-:W-:-:S03]  /*31820*/  SEL R10, R11, R86, !P3 ;  /* 0x000000560b0a7207 */ /* 0x001fc60005800000 */
[----:B------:R0:W-:Y:S02]  /*31830*/  STL [R1+0xf2c], R12 ;  /* 0x000f2c0c01007387 */ /* 0x0001e40000100800 */
[----:B------:R-:W-:Y:S01]  /*31840*/  IMAD R79, R10, UR71, RZ ;  /* 0x000000470a4f7c24 */ /* 0x000fe2000f8e02ff */
[----:B0-----:R-:W-:Y:S02]  /*31850*/  LEA.HI.X.SX32 R12, R13, R5, 0x1, P5 ;  /* 0x000000050d0c7211 */ /* 0x001fe400028f0eff */
[----:B------:R-:W-:-:S03]  /*31860*/  LEA R10, P5, R77, R6, 0x1 ;  /* 0x000000064d0a7211 */ /* 0x000fc600078a08ff */
[----:B------:R-:W-:Y:S01]  /*31870*/  STL [R1+0xf28], R12 ;  /* 0x000f280c01007387 */ /* 0x000fe20000100800 */
[----:B------:R-:W-:-:S03]  /*31880*/  LEA.HI.X.SX32 R13, R77, R5, 0x1, P5 ;  /* 0x000000054d0d7211 */ /* 0x000fc600028f0eff */
[----:B------:R0:W-:Y:S04]  /*31890*/  STL [R1+0xf34], R10 ;  /* 0x000f340a01007387 */ /* 0x0001e80000100800 */
[----:B------:R-:W-:Y:S01]  /*318a0*/  STL [R1+0xf30], R13 ;  /* 0x000f300d01007387 */ /* 0x000fe20000100800 */
[----:B0-----:R-:W-:Y:S01]  /*318b0*/  IMAD.MOV.U32 R10, RZ, RZ, R3 ;  /* 0x000000ffff0a7224 */ /* 0x001fe200078e0003 */
[----:B------:R-:W-:Y:S01]  /*318c0*/  PRMT R0, RZ, 0x7610, R0 ;  /* 0x00007610ff007816 */ /* 0x000fe20000000000 */
[----:B------:R-:W-:Y:S02]  /*318d0*/  @P2 IMAD.MOV.U32 R62, RZ, RZ, R22 ;  /* 0x000000ffff3e2224 */ /* 0x000fe400078e0016 */
[----:B------:R-:W-:-:S05]  /*318e0*/  @P2 IMAD.MOV.U32 R63, RZ, RZ, R26 ;  /* 0x000000ffff3f2224 */ /* 0x000fca00078e001a */
[----:B------:R-:W2:Y:S01]  /*318f0*/  @P2 LDG.E.U16 R0, desc[UR16][R62.64] ;  /* 0x000000103e002981 */ /* 0x000ea2000c1e1500 */
[----:B---3--:R-:W-:-:S05]  /*31900*/  SEL R9, R11, R87, !P3 ;  /* 0x000000570b097207 */ /* 0x008fca0005800000 */
[----:B------:R-:W-:Y:S01]  /*31910*/  IMAD R82, R9, UR72, RZ ;  /* 0x0000004809527c24 */ /* 0x000fe2000f8e02ff */
[----:B------:R-:W-:-:S05]  /*31920*/  LEA R9, P5, R79, R6, 0x1 ;  /* 0x000000064f097211 */ /* 0x000fca00078a08ff */
[----:B------:R0:W-:Y:S01]  /*31930*/  STL [R1+0xf3c], R9 ;  /* 0x000f3c0901007387 */ /* 0x0001e20000100800 */
[----:B----4-:R-:W-:-:S05]  /*31940*/  SEL R12, R11, R89, !P3 ;  /* 0x000000590b0c7207 */ /* 0x010fca0005800000 */
[----:B------:R-:W-:Y:S01]  /*31950*/  IMAD R77, R12, UR73, RZ ;  /* 0x000000490c4d7c24 */ /* 0x000fe2000f8e02ff */
[----:B------:R-:W-:Y:S02]  /*31960*/  LEA.HI.X.SX32 R12, R79, R5, 0x1, P5 ;  /* 0x000000054f0c7211 */ /* 0x000fe400028f0eff */
[----:B------:R-:W-:Y:S01]  /*31970*/  LEA R3, P5, R82, R6, 0x1 ;  /* 0x0000000652037211 */ /* 0x000fe200078a08ff */
[----:B0-----:R-:W-:Y:S02]  /*31980*/  IMAD.MOV.U32 R9, RZ, RZ, R68 ;  /* 0x000000ffff097224 */ /* 0x001fe400078e0044 */
[----:B------:R-:W-:Y:S04]  /*31990*/  STL [R1+0xf38], R12 ;  /* 0x000f380c01007387 */ /* 0x000fe80000100800 */
[----:B------:R0:W-:Y:S04]  /*319a0*/  STL [R1+0xf44], R3 ;  /* 0x000f440301007387 */ /* 0x0001e80000100800 */
[----:B------:R1:W-:Y:S01]  /*319b0*/  STL [R1+0x1840], R11 ;  /* 0x0018400b01007387 */ /* 0x0003e20000100800 */
[----:B------:R-:W-:-:S02]  /*319c0*/  SEL R13, R11, R91, !P3 ;  /* 0x0000005b0b0d7207 */ /* 0x000fc40005800000 */
[----:B0-----:R-:W-:-:S05]  /*319d0*/  LEA.HI.X.SX32 R3, R82, R5, 0x1, P5 ;  /* 0x0000000552037211 */ /* 0x001fca00028f0eff */
[----:B------:R0:W-:Y:S01]  /*319e0*/  STL [R1+0xf40], R3 ;  /* 0x000f400301007387 */ /* 0x0001e20000100800 */
[----:B------:R-:W-:Y:S02]  /*319f0*/  SEL R68, R11, R92, !P3 ;  /* 0x0000005c0b447207 */ /* 0x000fe40005800000 */
[----:B-1----:R-:W-:-:S05]  /*31a00*/  LEA R11, P5, R77, R6, 0x1 ;  /* 0x000000064d0b7211 */ /* 0x002fca00078a08ff */
[----:B------:R-:W-:Y:S04]  /*31a10*/  STL [R1+0xf4c], R11 ;  /* 0x000f4c0b01007387 */ /* 0x000fe80000100800 */
[----:B------:R-:W3:Y:S01]  /*31a20*/  LDL.LU R91, [R1+0x1058] ;  /* 0x00105800015b7983 */ /* 0x000ee20000300800 */
[----:B0-----:R-:W-:-:S03]  /*31a30*/  LEA.HI.X.SX32 R3, R77, R5, 0x1, P5 ;  /* 0x000000054d037211 */ /* 0x001fc600028f0eff */
[----:B------:R-:W4:Y:S04]  /*31a40*/  LDL.LU R73, [R1+0x1054] ;  /* 0x0010540001497983 */ /* 0x000f280000300800 */
[----:B------:R0:W-:Y:S04]  /*31a50*/  STL [R1+0xf48], R3 ;  /* 0x000f480301007387 */ /* 0x0001e80000100800 */
        /* <DEDUP_REMOVED lines=10> */
[----:B------:R-:W-:-:S02]  /*31b00*/  IMAD R79, R13, UR74, RZ ;  /* 0x0000004a0d4f7c24 */ /* 0x000fc4000f8e02ff */
[----:B------:R-:W-:-:S03]  /*31b10*/  IMAD R82, R68, UR75, RZ ;  /* 0x0000004b44527c24 */ /* 0x000fc6000f8e02ff */
[----:B------:R-:W-:Y:S01]  /*31b20*/  LEA R58, P5, R79, R6, 0x1 ;  /* 0x000000064f3a7211 */ /* 0x000fe200078a08ff */
[----:B------:R-:W-:-:S04]  /*31b30*/  @!UP1 UIADD3 UR10, UPT, UPT, -UR10, 0x100000, URZ ;  /* 0x001000000a0a9890 */ /* 0x000fc8000fffe1ff */
[----:B------:R-:W-:Y:S02]  /*31b40*/  @!UP1 USHF.L.U32 UR11, UR10, 0xb, URZ ;  /* 0x0000000b0a0b9899 */ /* 0x000fe400080006ff */
[----:B------:R-:W-:Y:S01]  /*31b50*/  @!UP1 USHF.L.U32 UR10, UR10, 0x1, URZ ;  /* 0x000000010a0a9899 */ /* 0x000fe200080006ff */
[-C--:B------:R-:W-:Y:S02]  /*31b60*/  LEA.HI.X.SX32 R85, R79, R5.reuse, 0x1, P5 ;  /* 0x000000054f557211 */ /* 0x080fe400028f0eff */
[C---:B0-----:R-:W-:Y:S01]  /*31b70*/  LEA R3, P5, R82.reuse, R6, 0x1 ;  /* 0x0000000652037211 */ /* 0x041fe200078a08ff */
[----:B------:R-:W-:Y:S01]  /*31b80*/  VOTEU.ALL UP1, P1 ;  /* 0x0000000000ff7886 */ /* 0x000fe20000820000 */
[----:B------:R-:W-:Y:S02]  /*31b90*/  STL [R1+0xf54], R58 ;  /* 0x000f543a01007387 */ /* 0x000fe40000100800 */
[----:B------:R-:W-:Y:S02]  /*31ba0*/  LEA.HI.X.SX32 R60, R82, R5, 0x1, P5 ;  /* 0x00000005523c7211 */ /* 0x000fe400028f0eff */
[----:B------:R-:W-:Y:S03]  /*31bb0*/  STL [R1+0xf50], R85 ;  /* 0x000f505501007387 */ /* 0x000fe60000100800 */
[----:B------:R0:W1:Y:S01]  /*31bc0*/  @!UP1 SYNCS.EXCH.64 URZ, [UR5+0x48008], UR10 ;  /* 0x0480080a05ff95b2 */ /* 0x0000620008000100 */
[----:B------:R-:W-:Y:S04]  /*31bd0*/  STL [R1+0xf5c], R3 ;  /* 0x000f5c0301007387 */ /* 0x000fe80000100800 */
[----:B------:R-:W-:Y:S04]  /*31be0*/  STL [R1+0xf58], R60 ;  /* 0x000f583c01007387 */ /* 0x000fe80000100800 */
[----:B------:R-:W4:Y:S01]  /*31bf0*/  LDL.LU R89, [R1+0x102c] ;  /* 0x00102c0001597983 */ /* 0x000f220000300800 */
[----:B------:R-:W-:-:S02]  /*31c00*/  IABS R71, R57 ;  /* 0x0000003900477213 */ /* 0x000fc40000000000 */
[----:B------:R-:W-:Y:S02]  /*31c10*/  IABS R74, R14 ;  /* 0x0000000e004a7213 */ /* 0x000fe40000000000 */
[----:B------:R-:W-:Y:S02]  /*31c20*/  LOP3.LUT R22, R2, 0x40, RZ, 0x3c, !PT ;  /* 0x0000004002167812 */ /* 0x000fe400078e3cff */
[----:B------:R-:W-:Y:S02]  /*31c30*/  PRMT R93, RZ, 0x7610, R93 ;  /* 0x00007610ff5d7816 */ /* 0x000fe4000000005d */
[----:B------:R-:W-:Y:S01]  /*31c40*/  PRMT R88, RZ, 0x7610, R88 ;  /* 0x00007610ff587816 */ /* 0x000fe20000000058 */
[----:B------:R-:W-:Y:S01]  /*31c50*/  IMAD.HI.U32 R68, R8, R10, RZ ;  /* 0x0000000a08447227 */ /* 0x000fe200078e00ff */
[----:B------:R-:W-:Y:S01]  /*31c60*/  ISETP.GE.AND P5, PT, R14, RZ, PT ;  /* 0x000000ff0e00720c */ /* 0x000fe20003fa6270 */
[----:B0-----:R-:W0:Y:S01]  /*31c70*/  LDCU UR10, c[0x0][0x3b0] ;  /* 0x00007600ff0a77ac */ /* 0x001e220008000800 */
[----:B--2---:R-:W-:Y:S01]  /*31c80*/  STL [R1+0x17c4], R0 ;  /* 0x0017c40001007387 */ /* 0x004fe20000100800 */
[----:B------:R-:W-:-:S02]  /*31c90*/  PRMT R79, RZ, 0x7610, R79 ;  /* 0x00007610ff4f7816 */ /* 0x000fc4000000004f */
[----:B------:R-:W-:Y:S01]  /*31ca0*/  PRMT R90, RZ, 0x7610, R90 ;  /* 0x00007610ff5a7816 */ /* 0x000fe2000000005a */
[----:B------:R-:W2:Y:S01]  /*31cb0*/  LDCU UR11, c[0x0][0x3b0] ;  /* 0x00007600ff0b77ac */ /* 0x000ea20008000800 */
[----:B---3--:R3:W-:Y:S04]  /*31cc0*/  STS.U16 [R2+UR5+0x40000], R91 ;  /* 0x0400005b02007988 */ /* 0x0087e80008000405 */
[----:B---3--:R-:W3:Y:S04]  /*31cd0*/  LDL.LU R91, [R1+0x1024] ;  /* 0x00102400015b7983 */ /* 0x008ee80000300800 */
[----:B----4-:R4:W-:Y:S04]  /*31ce0*/  STS.U16 [R2+UR5+0x40800], R86 ;  /* 0x0408005602007988 */ /* 0x0109e80008000405 */
[----:B----4-:R-:W4:Y:S04]  /*31cf0*/  LDL.LU R86, [R1+0x1020] ;  /* 0x0010200001567983 */ /* 0x010f280000300800 */
[----:B------:R-:W2:Y:S04]  /*31d00*/  LDL.LU R57, [R1+0x1018] ;  /* 0x0010180001397983 */ /* 0x000ea80000300800 */
[----:B------:R0:W-:Y:S04]  /*31d10*/  STS.U16 [R2+UR5+0x42800], R87 ;  /* 0x0428005702007988 */ /* 0x0001e80008000405 */
[----:B0-----:R-:W2:Y:S04]  /*31d20*/  LDL.LU R87, [R1+0x101c] ;  /* 0x00101c0001577983 */ /* 0x001ea80000300800 */
[----:B------:R-:W2:Y:S04]  /*31d30*/  LDL.LU R59, [R1+0x1014] ;  /* 0x00101400013b7983 */ /* 0x000ea80000300800 */
[----:B------:R-:W2:Y:S04]  /*31d40*/  LDL.LU R61, [R1+0x1010] ;  /* 0x00101000013d7983 */ /* 0x000ea80000300800 */
[----:B------:R-:W2:Y:S04]  /*31d50*/  LDL.LU R62, [R1+0x100c] ;  /* 0x00100c00013e7983 */ /* 0x000ea80000300800 */
[----:B------:R-:W2:Y:S04]  /*31d60*/  LDL.LU R63, [R1+0x1008] ;  /* 0x00100800013f7983 */ /* 0x000ea80000300800 */
[----:B------:R-:W2:Y:S04]  /*31d70*/  LDL.LU R64, [R1+0x1004] ;  /* 0x0010040001407983 */ /* 0x000ea80000300800 */
[----:B------:R-:W2:Y:S04]  /*31d80*/  LDL.LU R65, [R1+0x1000] ;  /* 0x0010000001417983 */ /* 0x000ea80000300800 */
[----:B------:R0:W-:Y:S04]  /*31d90*/  STS.U16 [R2+UR5+0x42c00], R92 ;  /* 0x042c005c02007988 */ /* 0x0001e80008000405 */
[----:B------:R-:W2:Y:S04]  /*31da0*/  LDL.LU R66, [R1+0xffc] ;  /* 0x000ffc0001427983 */ /* 0x000ea80000300800 */
[----:B0-----:R-:W2:Y:S04]  /*31db0*/  LDL.LU R92, [R1+0xff8] ;  /* 0x000ff800015c7983 */ /* 0x001ea80000300800 */
[----:B------:R-:W2:Y:S04]  /*31dc0*/  LDL.LU R67, [R1+0xff4] ;  /* 0x000ff40001437983 */ /* 0x000ea80000300800 */
[----:B------:R-:W2:Y:S04]  /*31dd0*/  LDL.LU R69, [R1+0xff0] ;  /* 0x000ff00001457983 */ /* 0x000ea80000300800 */
[----:B------:R-:W2:Y:S04]  /*31de0*/  LDL.LU R70, [R1+0xfe8] ;  /* 0x000fe80001467983 */ /* 0x000ea80000300800 */
[----:B------:R0:W-:Y:S04]  /*31df0*/  STS.U16 [R2+UR5+0x40400], R73 ;  /* 0x0404004902007988 */ /* 0x0001e80008000405 */
[----:B------:R-:W2:Y:S04]  /*31e00*/  LDL.LU R72, [R1+0xfec] ;  /* 0x000fec0001487983 */ /* 0x000ea80000300800 */
[----:B------:R1:W-:Y:S04]  /*31e10*/  STS.U16 [R2+UR5+0x43000], R89 ;  /* 0x0430005902007988 */ /* 0x0003e80008000405 */
[----:B0-----:R-:W2:Y:S04]  /*31e20*/  LDL.LU R73, [R1+0xfe4] ;  /* 0x000fe40001497983 */ /* 0x001ea80000300800 */
[----:B-1----:R-:W2:Y:S01]  /*31e30*/  LDL.LU R89, [R1+0xfe0] ;  /* 0x000fe00001597983 */ /* 0x002ea20000300800 */
[----:B------:R-:W-:-:S04]  /*31e40*/  IMAD.MOV.U32 R12, RZ, RZ, R74 ;  /* 0x000000ffff0c7224 */ /* 0x000fc800078e004a */
[----:B------:R-:W-:-:S04]  /*31e50*/  IMAD.HI.U32 R77, R8, R12, RZ ;  /* 0x0000000c084d7227 */ /* 0x000fc800078e00ff */
[----:B------:R-:W-:-:S04]  /*31e60*/  IMAD.MOV R14, RZ, RZ, -R77 ;  /* 0x000000ffff0e7224 */ /* 0x000fc800078e0a4d */
[----:B------:R-:W-:Y:S01]  /*31e70*/  IMAD R12, R7, R14, R12 ;  /* 0x0000000e070c7224 */ /* 0x000fe200078e020c */
[C---:B------:R-:W-:Y:S01]  /*31e80*/  LOP3.LUT R14, R2.reuse, 0x20, RZ, 0x3c, !PT ;  /* 0x00000020020e7812 */ /* 0x040fe200078e3cff */
[----:B------:R-:W-:Y:S04]  /*31e90*/  STS.U16 [R2+UR5+0x40c00], R75 ;  /* 0x040c004b02007988 */ /* 0x000fe80008000405 */
[----:B------:R-:W-:Y:S04]  /*31ea0*/  STS.U16 [R2+UR5+0x41000], R76 ;  /* 0x0410004c02007988 */ /* 0x000fe80008000405 */
[----:B------:R-:W-:Y:S04]  /*31eb0*/  STS.U16 [R2+UR5+0x41400], R78 ;  /* 0x0414004e02007988 */ /* 0x000fe80008000405 */
[----:B------:R-:W-:Y:S04]  /*31ec0*/  STS.U16 [R2+UR5+0x41800], R80 ;  /* 0x0418005002007988 */ /* 0x000fe80008000405 */
[----:B------:R-:W-:Y:S04]  /*31ed0*/  STS.U16 [R2+UR5+0x41c00], R81 ;  /* 0x041c005102007988 */ /* 0x000fe80008000405 */
[----:B------:R-:W-:Y:S04]  /*31ee0*/  STS.U16 [R2+UR5+0x42000], R83 ;  /* 0x0420005302007988 */ /* 0x000fe80008000405 */
[----:B------:R-:W-:Y:S04]  /*31ef0*/  STS.U16 [R2+UR5+0x42400], R84 ;  /* 0x0424005402007988 */ /* 0x000fe80008000405 */
[----:B---3--:R0:W-:Y:S04]  /*31f00*/  STS.U16 [R2+UR5+0x43400], R91 ;  /* 0x0434005b02007988 */ /* 0x0081e80008000405 */
[----:B0-----:R-:W3:Y:S04]  /*31f10*/  LDL.LU R91, [R1+0xfd8] ;  /* 0x000fd800015b7983 */ /* 0x001ee80000300800 */
[----:B----4-:R0:W-:Y:S04]  /*31f20*/  STS.U16 [R2+UR5+0x43800], R86 ;  /* 0x0438005602007988 */ /* 0x0101e80008000405 */
[----:B--2---:R-:W-:Y:S04]  /*31f30*/  STS.U16 [R2+UR5+0x43c00], R57 ;  /* 0x043c003902007988 */ /* 0x004fe80008000405 */
[----:B------:R-:W2:Y:S04]  /*31f40*/  LDL.LU R75, [R1+0xfdc] ;  /* 0x000fdc00014b7983 */ /* 0x000ea80000300800 */
[----:B------:R-:W4:Y:S04]  /*31f50*/  LDL.LU R76, [R1+0xfd4] ;  /* 0x000fd400014c7983 */ /* 0x000f280000300800 */
[----:B------:R-:W2:Y:S04]  /*31f60*/  LDL.LU R78, [R1+0xfd0] ;  /* 0x000fd000014e7983 */ /* 0x000ea80000300800 */
[----:B------:R-:W2:Y:S04]  /*31f70*/  LDL.LU R80, [R1+0xfcc] ;  /* 0x000fcc0001507983 */ /* 0x000ea80000300800 */
[----:B------:R-:W2:Y:S04]  /*31f80*/  LDL.LU R81, [R1+0xfc8] ;  /* 0x000fc80001517983 */ /* 0x000ea80000300800 */
[----:B------:R-:W2:Y:S04]  /*31f90*/  LDL.LU R83, [R1+0xfc4] ;  /* 0x000fc40001537983 */ /* 0x000ea80000300800 */
[----:B------:R1:W-:Y:S04]  /*31fa0*/  STS.U16 [R14+UR5+0x40100], R87 ;  /* 0x040100570e007988 */ /* 0x0003e80008000405 */
[----:B------:R-:W-:Y:S04]  /*31fb0*/  STS.U16 [R14+UR5+0x40500], R59 ;  /* 0x0405003b0e007988 */ /* 0x000fe80008000405 */
[----:B------:R-:W-:Y:S04]  /*31fc0*/  STS.U16 [R14+UR5+0x40900], R61 ;  /* 0x0409003d0e007988 */ /* 0x000fe80008000405 */
[----:B------:R-:W-:Y:S04]  /*31fd0*/  STS.U16 [R14+UR5+0x40d00], R62 ;  /* 0x040d003e0e007988 */ /* 0x000fe80008000405 */
[----:B------:R-:W-:Y:S04]  /*31fe0*/  STS.U16 [R14+UR5+0x41100], R63 ;  /* 0x0411003f0e007988 */ /* 0x000fe80008000405 */
[----:B------:R-:W-:Y:S04]  /*31ff0*/  STS.U16 [R14+UR5+0x41500], R64 ;  /* 0x041500400e007988 */ /* 0x000fe80008000405 */
[----:B------:R-:W4:Y:S04]  /*32000*/  LDL.LU R84, [R1+0xfc0] ;  /* 0x000fc00001547983 */ /* 0x000f280000300800 */
[----:B------:R-:W-:Y:S04]  /*32010*/  STS.U16 [R14+UR5+0x41900], R65 ;  /* 0x041900410e007988 */ /* 0x000fe80008000405 */
[----:B0-----:R-:W4:Y:S04]  /*32020*/  LDL.LU R86, [R1+0xfbc] ;  /* 0x000fbc0001567983 */ /* 0x001f280000300800 */
[----:B------:R-:W-:Y:S04]  /*32030*/  STS.U16 [R14+UR5+0x41d00], R66 ;  /* 0x041d00420e007988 */ /* 0x000fe80008000405 */
[----:B-1----:R-:W4:Y:S04]  /*32040*/  LDL.LU R87, [R1+0xfb8] ;  /* 0x000fb80001577983 */ /* 0x002f280000300800 */
[----:B------:R0:W-:Y:S04]  /*32050*/  STS.U16 [R14+UR5+0x42100], R92 ;  /* 0x0421005c0e007988 */ /* 0x0001e80008000405 */
[----:B0-----:R-:W4:Y:S04]  /*32060*/  LDL.LU R92, [R1+0xfb4] ;  /* 0x000fb400015c7983 */ /* 0x001f280000300800 */
[----:B------:R-:W-:Y:S04]  /*32070*/  STS.U16 [R14+UR5+0x42500], R67 ;  /* 0x042500430e007988 */ /* 0x000fe80008000405 */
[----:B------:R-:W-:Y:S04]  /*32080*/  STS.U16 [R14+UR5+0x42900], R69 ;  /* 0x042900450e007988 */ /* 0x000fe80008000405 */
[----:B------:R-:W-:Y:S04]  /*32090*/  STS.U16 [R14+UR5+0x42d00], R70 ;  /* 0x042d00460e007988 */ /* 0x000fe80008000405 */
[----:B------:R-:W-:Y:S04]  /*320a0*/  STS.U16 [R14+UR5+0x43100], R72 ;  /* 0x043100480e007988 */ /* 0x000fe80008000405 */
[----:B------:R-:W-:Y:S04]  /*320b0*/  STS.U16 [R14+UR5+0x43500], R73 ;  /* 0x043500490e007988 */ /* 0x000fe80008000405 */
[----:B------:R0:W-:Y:S04]  /*320c0*/  STS.U16 [R14+UR5+0x43900], R89 ;  /* 0x043900590e007988 */ /* 0x0001e80008000405 */
[----:B0-----:R-:W4:Y:S04]  /*320d0*/  LDL.LU R89, [R1+0xfb0] ;  /* 0x000fb00001597983 */ /* 0x001f280000300800 */
[----:B---3--:R0:W-:Y:S04]  /*320e0*/  STS.U16 [R14+UR5+0x43d00], R91 ;  /* 0x043d005b0e007988 */ /* 0x0081e80008000405 */
[----:B0-----:R-:W3:Y:S04]  /*320f0*/  LDL.LU R91, [R1+0xfa8] ;  /* 0x000fa800015b7983 */ /* 0x001ee80000300800 */
        /* <DEDUP_REMOVED lines=10> */
[----:B--2---:R0:W-:Y:S04]  /*321a0*/  STS.U16 [R22+UR5+0x40200], R75 ;  /* 0x0402004b16007988 */ /* 0x0041e80008000405 */
[----:B----4-:R1:W-:Y:S04]  /*321b0*/  STS.U16 [R22+UR5+0x40600], R76 ;  /* 0x0406004c16007988 */ /* 0x0103e80008000405 */
[----:B------:R2:W-:Y:S04]  /*321c0*/  STS.U16 [R22+UR5+0x40a00], R78 ;  /* 0x040a004e16007988 */ /* 0x0005e80008000405 */
[----:B------:R-:W-:Y:S04]  /*321d0*/  STS.U16 [R22+UR5+0x40e00], R80 ;  /* 0x040e005016007988 */ /* 0x000fe80008000405 */
[----:B------:R-:W-:Y:S04]  /*321e0*/  STS.U16 [R22+UR5+0x41200], R81 ;  /* 0x0412005116007988 */ /* 0x000fe80008000405 */
[----:B------:R-:W4:Y:S04]  /*321f0*/  LDL.LU R70, [R1+0xf7c] ;  /* 0x000f7c0001467983 */ /* 0x000f280000300800 */
[----:B------:R-:W-:Y:S04]  /*32200*/  STS.U16 [R22+UR5+0x41600], R83 ;  /* 0x0416005316007988 */ /* 0x000fe80008000405 */
[----:B------:R-:W4:Y:S04]  /*32210*/  LDL.LU R72, [R1+0xf78] ;  /* 0x000f780001487983 */ /* 0x000f280000300800 */
[----:B------:R-:W-:Y:S04]  /*32220*/  STS.U16 [R22+UR5+0x41a00], R84 ;  /* 0x041a005416007988 */ /* 0x000fe80008000405 */
[----:B------:R-:W4:Y:S04]  /*32230*/  LDL.LU R73, [R1+0xf74] ;  /* 0x000f740001497983 */ /* 0x000f280000300800 */
[----:B------:R-:W-:Y:S04]  /*32240*/  STS.U16 [R22+UR5+0x41e00], R86 ;  /* 0x041e005616007988 */ /* 0x000fe80008000405 */
[----:B0-----:R-:W4:Y:S04]  /*32250*/  LDL.LU R75, [R1+0xf70] ;  /* 0x000f7000014b7983 */ /* 0x001f280000300800 */
[----:B------:R-:W-:Y:S04]  /*32260*/  STS.U16 [R22+UR5+0x42200], R87 ;  /* 0x0422005716007988 */ /* 0x000fe80008000405 */
[----:B-1----:R-:W4:Y:S04]  /*32270*/  LDL.LU R76, [R1+0xf6c] ;  /* 0x000f6c00014c7983 */ /* 0x002f280000300800 */
[----:B------:R0:W-:Y:S04]  /*32280*/  STS.U16 [R22+UR5+0x42600], R92 ;  /* 0x0426005c16007988 */ /* 0x0001e80008000405 */
[----:B--2---:R-:W2:Y:S04]  /*32290*/  LDL.LU R78, [R1+0xf68] ;  /* 0x000f6800014e7983 */ /* 0x004ea80000300800 */
[----:B0-----:R-:W2:Y:S01]  /*322a0*/  LDL.LU R92, [R1+0xf64] ;  /* 0x000f6400015c7983 */ /* 0x001ea20000300800 */
[----:B------:R-:W-:-:S03]  /*322b0*/  LOP3.LUT R14, R2, 0x60, RZ, 0x3c, !PT ;  /* 0x00000060020e7812 */ /* 0x000fc600078e3cff */
[----:B------:R0:W-:Y:S04]  /*322c0*/  STS.U16 [R22+UR5+0x42a00], R89 ;  /* 0x042a005916007988 */ /* 0x0001e80008000405 */
[----:B------:R-:W2:Y:S04]  /*322d0*/  LDL.LU R80, [R1+0xf60] ;  /* 0x000f600001507983 */ /* 0x000ea80000300800 */
[----:B0-----:R-:W2:Y:S04]  /*322e0*/  LDL.LU R89, [R1+0x3c8] ;  /* 0x0003c80001597983 */ /* 0x001ea80000300800 */
[----:B------:R-:W2:Y:S04]  /*322f0*/  LDL.LU R81, [R1+0x3c4] ;  /* 0x0003c40001517983 */ /* 0x000ea80000300800 */
[----:B------:R-:W2:Y:S04]  /*32300*/  LDL.LU R83, [R1+0x3b8] ;  /* 0x0003b80001537983 */ /* 0x000ea80000300800 */
[----:B------:R-:W2:Y:S04]  /*32310*/  LDL.LU R84, [R1+0x3b0] ;  /* 0x0003b00001547983 */ /* 0x000ea80000300800 */
[----:B------:R-:W2:Y:S04]  /*32320*/  LDL.LU R86, [R1+0x3a8] ;  /* 0x0003a80001567983 */ /* 0x000ea80000300800 */
[----:B------:R-:W2:Y:S04]  /*32330*/  LDL.LU R87, [R1+0x39c] ;  /* 0x00039c0001577983 */ /* 0x000ea80000300800 */
[----:B---3--:R0:W-:Y:S04]  /*32340*/  STS.U16 [R22+UR5+0x42e00], R91 ;  /* 0x042e005b16007988 */ /* 0x0081e80008000405 */
[----:B------:R-:W-:Y:S04]  /*32350*/  STS.U16 [R22+UR5+0x43200], R57 ;  /* 0x0432003916007988 */ /* 0x000fe80008000405 */
[----:B------:R-:W-:Y:S04]  /*32360*/  STS.U16 [R22+UR5+0x43600], R59 ;  /* 0x0436003b16007988 */ /* 0x000fe80008000405 */
[----:B------:R-:W-:Y:S04]  /*32370*/  STS.U16 [R22+UR5+0x43a00], R61 ;  /* 0x043a003d16007988 */ /* 0x000fe80008000405 */
[----:B------:R-:W-:Y:S04]  /*32380*/  STS.U16 [R22+UR5+0x43e00], R62 ;  /* 0x043e003e16007988 */ /* 0x000fe80008000405 */
[----:B------:R-:W-:Y:S04]  /*32390*/  STS.U16 [R14+UR5+0x40300], R63 ;  /* 0x0403003f0e007988 */ /* 0x000fe80008000405 */
[----:B------:R-:W-:Y:S04]  /*323a0*/  STS.U16 [R14+UR5+0x40700], R64 ;  /* 0x040700400e007988 */ /* 0x000fe80008000405 */
[----:B------:R-:W-:Y:S04]  /*323b0*/  STS.U16 [R14+UR5+0x40b00], R65 ;  /* 0x040b00410e007988 */ /* 0x000fe80008000405 */
[----:B------:R-:W-:Y:S04]  /*323c0*/  STS.U16 [R14+UR5+0x40f00], R66 ;  /* 0x040f00420e007988 */ /* 0x000fe80008000405 */
[----:B0-----:R-:W3:Y:S04]  /*323d0*/  LDL.LU R91, [R1+0x398] ;  /* 0x00039800015b7983 */ /* 0x001ee80000300800 */
[----:B------:R-:W-:Y:S04]  /*323e0*/  STS.U16 [R14+UR5+0x41300], R67 ;  /* 0x041300430e007988 */ /* 0x000fe80008000405 */
[----:B------:R-:W-:Y:S04]  /*323f0*/  STL [R1+0x17c8], R2 ;  /* 0x0017c80201007387 */ /* 0x000fe80000100800 */
[----:B------:R-:W-:Y:S04]  /*32400*/  STS.U16 [R14+UR5+0x41700], R69 ;  /* 0x041700450e007988 */ /* 0x000fe80008000405 */
[----:B------:R-:W-:Y:S04]  /*32410*/  STL [R1+0x17a4], R14 ;  /* 0x0017a40e01007387 */ /* 0x000fe80000100800 */
[----:B------:R0:W-:Y:S04]  /*32420*/  STS.U16 [R14+UR5+0x41b00], R4 ;  /* 0x041b00040e007988 */ /* 0x0001e80008000405 */
[----:B0-----:R-:W3:Y:S04]  /*32430*/  LDL.LU R4, [R1+0x1cbc] ;  /* 0x001cbc0001047983 */ /* 0x001ee80000300800 */
[----:B----4-:R-:W-:Y:S04]  /*32440*/  STS.U16 [R14+UR5+0x41f00], R70 ;  /* 0x041f00460e007988 */ /* 0x010fe80008000405 */
[----:B------:R-:W-:Y:S04]  /*32450*/  STS.U16 [R14+UR5+0x42300], R72 ;  /* 0x042300480e007988 */ /* 0x000fe80008000405 */
[----:B------:R-:W-:Y:S04]  /*32460*/  STS.U16 [R14+UR5+0x42700], R73 ;  /* 0x042700490e007988 */ /* 0x000fe80008000405 */
[----:B------:R-:W-:Y:S04]  /*32470*/  STS.U16 [R14+UR5+0x42b00], R75 ;  /* 0x042b004b0e007988 */ /* 0x000fe80008000405 */
[----:B------:R-:W-:Y:S04]  /*32480*/  STS.U16 [R14+UR5+0x42f00], R76 ;  /* 0x042f004c0e007988 */ /* 0x000fe80008000405 */
[----:B--2---:R-:W-:Y:S04]  /*32490*/  STS.U16 [R14+UR5+0x43300], R78 ;  /* 0x0433004e0e007988 */ /* 0x004fe80008000405 */
[----:B------:R0:W-:Y:S04]  /*324a0*/  STS.U16 [R14+UR5+0x43700], R92 ;  /* 0x0437005c0e007988 */ /* 0x0001e80008000405 */
[----:B0-----:R-:W2:Y:S04]  /*324b0*/  LDL.LU R92, [R1+0x38c] ;  /* 0x00038c00015c7983 */ /* 0x001ea80000300800 */
[----:B------:R-:W-:Y:S04]  /*324c0*/  STS.U16 [R14+UR5+0x43b00], R80 ;  /* 0x043b00500e007988 */ /* 0x000fe80008000405 */
[----:B------:R-:W-:Y:S04]  /*324d0*/  STS.U16 [R14+UR5+0x43f00], R15 ;  /* 0x043f000f0e007988 */ /* 0x000fe80008000405 */
[----:B---3--:R0:W-:Y:S04]  /*324e0*/  STS.U16 [R4+UR5], R89 ;  /* 0x0000005904007988 */ /* 0x0081e80008000405 */
[----:B0-----:R-:W3:Y:S04]  /*324f0*/  LDL.LU R89, [R1+0x380] ;  /* 0x0003800001597983 */ /* 0x001ee80000300800 */
        /* <DEDUP_REMOVED lines=18> */
[----:B------:R0:W-:Y:S04]  /*32620*/  STS.U16 [R4+UR5+0x1800], R91 ;  /* 0x0018005b04007988 */ /* 0x0001e80008000405 */
[----:B------:R-:W4:Y:S04]  /*32630*/  LDL.LU R76, [R1+0x2dc] ;  /* 0x0002dc00014c7983 */ /* 0x000f280000300800 */
[----:B--2---:R1:W-:Y:S04]  /*32640*/  STS.U16 [R4+UR5+0x1c00], R92 ;  /* 0x001c005c04007988 */ /* 0x0043e80008000405 */
[----:B0-----:R-:W2:Y:S04]  /*32650*/  LDL.LU R91, [R1+0x2d4] ;  /* 0x0002d400015b7983 */ /* 0x001ea80000300800 */
[----:B------:R-:W4:Y:S04]  /*32660*/  LDL.LU R78, [R1+0x2cc] ;  /* 0x0002cc00014e7983 */ /* 0x000f280000300800 */
[----:B------:R-:W4:Y:S04]  /*32670*/  LDL.LU R80, [R1+0x2c8] ;  /* 0x0002c80001507983 */ /* 0x000f280000300800 */
[----:B-1----:R-:W4:Y:S04]  /*32680*/  LDL.LU R92, [R1+0x2bc] ;  /* 0x0002bc00015c7983 */ /* 0x002f280000300800 */
[----:B------:R0:W-:Y:S04]  /*32690*/  STS.U16 [R4+UR5+0x400], R81 ;  /* 0x0004005104007988 */ /* 0x0001e80008000405 */
[----:B------:R1:W-:Y:S04]  /*326a0*/  STS.U16 [R4+UR5+0x800], R83 ;  /* 0x0008005304007988 */ /* 0x0003e80008000405 */
[----:B0-----:R-:W4:Y:S04]  /*326b0*/  LDL.LU R81, [R1+0x2a8] ;  /* 0x0002a80001517983 */ /* 0x001f280000300800 */
[----:B-1----:R-:W4:Y:S04]  /*326c0*/  LDL.LU R83, [R1+0x29c] ;  /* 0x00029c0001537983 */ /* 0x002f280000300800 */
[----:B------:R0:W-:Y:S04]  /*326d0*/  STS.U16 [R4+UR5+0xc00], R84 ;  /* 0x000c005404007988 */ /* 0x0001e80008000405 */
[----:B------:R1:W-:Y:S04]  /*326e0*/  STS.U16 [R4+UR5+0x1000], R86 ;  /* 0x0010005604007988 */ /* 0x0003e80008000405 */
[----:B------:R1:W-:Y:S04]  /*326f0*/  STS.U16 [R4+UR5+0x1400], R87 ;  /* 0x0014005704007988 */ /* 0x0003e80008000405 */
[----:B0-----:R-:W4:Y:S04]  /*32700*/  LDL.LU R84, [R1+0x298] ;  /* 0x0002980001547983 */ /* 0x001f280000300800 */
[----:B-1----:R-:W4:Y:S04]  /*32710*/  LDL.LU R86, [R1+0x290] ;  /* 0x0002900001567983 */ /* 0x002f280000300800 */
[----:B------:R-:W4:Y:S04]  /*32720*/  LDL.LU R87, [R1+0x288] ;  /* 0x0002880001577983 */ /* 0x000f280000300800 */
[----:B---3--:R0:W-:Y:S04]  /*32730*/  STS.U16 [R4+UR5+0x2000], R89 ;  /* 0x0020005904007988 */ /* 0x0081e80008000405 */
[----:B0-----:R-:W3:Y:S04]  /*32740*/  LDL.LU R89, [R1+0x278] ;  /* 0x0002780001597983 */ /* 0x001ee80000300800 */
[----:B--2---:R0:W-:Y:S04]  /*32750*/  STS.U16 [R4+UR5+0x7000], R91 ;  /* 0x0070005b04007988 */ /* 0x0041e80008000405 */
[----:B0-----:R-:W2:Y:S04]  /*32760*/  LDL.LU R91, [R1+0x270] ;  /* 0x00027000015b7983 */ /* 0x001ea80000300800 */
[----:B----4-:R0:W-:Y:S04]  /*32770*/  STS.U16 [R4+UR5+0x7c00], R92 ;  /* 0x007c005c04007988 */ /* 0x0101e80008000405 */
[----:B0-----:R-:W4:Y:S04]  /*32780*/  LDL.LU R92, [R1+0x264] ;  /* 0x00026400015c7983 */ /* 0x001f280000300800 */
[----:B------:R0:W-:Y:S04]  /*32790*/  STS.U16 [R4+UR5+0x3400], R57 ;  /* 0x0034003904007988 */ /* 0x0001e80008000405 */
[----:B------:R1:W-:Y:S04]  /*327a0*/  STS.U16 [R4+UR5+0x3800], R59 ;  /* 0x0038003b04007988 */ /* 0x0003e80008000405 */
[----:B------:R1:W-:Y:S04]  /*327b0*/  STS.U16 [R4+UR5+0x3c00], R61 ;  /* 0x003c003d04007988 */ /* 0x0003e80008000405 */
[----:B0-----:R-:W4:Y:S04]  /*327c0*/  LDL.LU R57, [R1+0x258] ;  /* 0x0002580001397983 */ /* 0x001f280000300800 */
[----:B-1----:R-:W4:Y:S04]  /*327d0*/  LDL.LU R59, [R1+0x254] ;  /* 0x00025400013b7983 */ /* 0x002f280000300800 */
[----:B------:R0:W-:Y:S04]  /*327e0*/  STS.U16 [R4+UR5+0x4000], R62 ;  /* 0x0040003e04007988 */ /* 0x0001e80008000405 */
[----:B------:R-:W4:Y:S04]  /*327f0*/  LDL.LU R61, [R1+0x248] ;  /* 0x00024800013d7983 */ /* 0x000f280000300800 */
[----:B------:R1:W-:Y:S04]  /*32800*/  STS.U16 [R4+UR5+0x4400], R63 ;  /* 0x0044003f04007988 */ /* 0x0003e80008000405 */
[----:B0-----:R-:W4:Y:S04]  /*32810*/  LDL.LU R62, [R1+0x23c] ;  /* 0x00023c00013e7983 */ /* 0x001f280000300800 */
[----:B------:R0:W-:Y:S04]  /*32820*/  STS.U16 [R4+UR5+0x4800], R64 ;  /* 0x0048004004007988 */ /* 0x0001e80008000405 */
[----:B-1----:R-:W4:Y:S04]  /*32830*/  LDL.LU R63, [R1+0x230] ;  /* 0x00023000013f7983 */ /* 0x002f280000300800 */
        /* <DEDUP_REMOVED lines=34> */
[----:B-1----:R-:W4:Y:S04]  /*32a60*/  LDL.LU R87, [R1+0x114] ;  /* 0x0001140001577983 */ /* 0x002f280000300800 */
[----:B------:R-:W-:Y:S04]  /*32a70*/  STS.U16 [R4+UR5+0x2400], R15 ;  /* 0x0024000f04007988 */ /* 0x000fe80008000405 */
[----:B------:R-:W-:Y:S04]  /*32a80*/  STS.U16 [R4+UR5+0x2800], R14 ;  /* 0x0028000e04007988 */ /* 0x000fe80008000405 */
[----:B---3--:R0:W-:Y:S04]  /*32a90*/  STS.U16 [R4+UR5+0x11400], R89 ;  /* 0x0114005904007988 */ /* 0x0081e80008000405 */
[----:B0-----:R-:W3:Y:S04]  /*32aa0*/  LDL.LU R89, [R1+0x110] ;  /* 0x0001100001597983 */ /* 0x001ee80000300800 */
[----:B--2---:R0:W-:Y:S04]  /*32ab0*/  STS.U16 [R4+UR5+0x11800], R91 ;  /* 0x0118005b04007988 */ /* 0x0041e80008000405 */
[----:B0-----:R-:W2:Y:S04]  /*32ac0*/  LDL.LU R91, [R1+0x104] ;  /* 0x00010400015b7983 */ /* 0x001ea80000300800 */
[----:B----4-:R0:W-:Y:S04]  /*32ad0*/  STS.U16 [R4+UR5+0x11c00], R92 ;  /* 0x011c005c04007988 */ /* 0x0101e80008000405 */
[----:B0-----:R-:W4:Y:S04]  /*32ae0*/  LDL.LU R92, [R1+0x100] ;  /* 0x00010000015c7983 */ /* 0x001f280000300800 */
[----:B------:R-:W4:Y:S04]  /*32af0*/  LDL.LU R15, [R1+0xf4] ;  /* 0x0000f400010f7983 */ /* 0x000f280000300800 */
[----:B------:R-:W4:Y:S04]  /*32b00*/  LDL.LU R14, [R1+0x8] ;  /* 0x00000800010e7983 */ /* 0x000f280000300800 */
[----:B------:R0:W-:Y:S04]  /*32b10*/  STS.U16 [R4+UR5+0x3000], R26 ;  /* 0x0030001a04007988 */ /* 0x0001e80008000405 */
[----:B------:R1:W-:Y:S04]  /*32b20*/  STS.U16 [R4+UR5+0x12000], R57 ;  /* 0x0120003904007988 */ /* 0x0003e80008000405 */
[----:B------:R1:W-:Y:S04]  /*32b30*/  STS.U16 [R4+UR5+0x12400], R59 ;  /* 0x0124003b04007988 */ /* 0x0003e80008000405 */
[----:B0-----:R-:W4:Y:S04]  /*32b40*/  LDL.LU R26, [R1] ;  /* 0x00000000011a7983 */ /* 0x001f280000300800 */
[----:B-1----:R-:W4:Y:S04]  /*32b50*/  LDL.LU R57, [R1+0x1cb8] ;  /* 0x001cb80001397983 */ /* 0x002f280000300800 */
[----:B------:R-:W4:Y:S04]  /*32b60*/  LDL.LU R59, [R1+0x1cb4] ;  /* 0x001cb400013b7983 */ /* 0x000f280000300800 */
[----:B------:R0:W-:Y:S04]  /*32b70*/  STS.U16 [R4+UR5+0x12800], R61 ;  /* 0x0128003d04007988 */ /* 0x0001e80008000405 */
[----:B------:R1:W-:Y:S04]  /*32b80*/  STS.U16 [R4+UR5+0x12c00], R62 ;  /* 0x012c003e04007988 */ /* 0x0003e80008000405 */
[----:B------:R1:W-:Y:S04]  /*32b90*/  STS.U16 [R4+UR5+0x13000], R63 ;  /* 0x0130003f04007988 */ /* 0x0003e80008000405 */
[----:B0-----:R-:W4:Y:S04]  /*32ba0*/  LDL.LU R61, [R1+0x1cb0] ;  /* 0x001cb000013d7983 */ /* 0x001f280000300800 */
        /* <DEDUP_REMOVED lines=28> */
[----:B------:R1:W-:Y:S01]  /*32d70*/  STS.U16 [R4+UR5+0x16800], R83 ;  /* 0x0168005304007988 */ /* 0x0003e20008000405 */
[----:B0-----:R-:W-:-:S03]  /*32d80*/  LOP3.LUT R22, R4, 0x10, RZ, 0x3c, !PT ;  /* 0x0000001004167812 */ /* 0x001fc600078e3cff */
[----:B------:R0:W-:Y:S04]  /*32d90*/  STS.U16 [R4+UR5+0x17000], R84 ;  /* 0x0170005404007988 */ /* 0x0001e80008000405 */
[----:B-1----:R-:W4:Y:S04]  /*32da0*/  LDL.LU R81, [R1+0x1c74] ;  /* 0x001c740001517983 */ /* 0x002f280000300800 */
[----:B------:R-:W4:Y:S04]  /*32db0*/  LDL.LU R83, [R1+0x1c70] ;  /* 0x001c700001537983 */ /* 0x000f280000300800 */
[----:B0-----:R-:W4:Y:S04]  /*32dc0*/  LDL.LU R84, [R1+0x1c6c] ;  /* 0x001c6c0001547983 */ /* 0x001f280000300800 */
[----:B------:R0:W-:Y:S04]  /*32dd0*/  STS.U16 [R4+UR5+0x17400], R86 ;  /* 0x0174005604007988 */ /* 0x0001e80008000405 */
[----:B------:R1:W-:Y:S04]  /*32de0*/  STS.U16 [R4+UR5+0x17800], R87 ;  /* 0x0178005704007988 */ /* 0x0003e80008000405 */
[----:B0-----:R-:W4:Y:S04]  /*32df0*/  LDL.LU R86, [R1+0x1c68] ;  /* 0x001c680001567983 */ /* 0x001f280000300800 */
[----:B---3--:R0:W-:Y:S04]  /*32e00*/  STS.U16 [R4+UR5+0x17c00], R89 ;  /* 0x017c005904007988 */ /* 0x0081e80008000405 */
[----:B-1----:R-:W3:Y:S04]  /*32e10*/  LDL.LU R87, [R1+0x1c64] ;  /* 0x001c640001577983 */ /* 0x002ee80000300800 */
[----:B0-----:R-:W3:Y:S04]  /*32e20*/  LDL.LU R89, [R1+0x1c60] ;  /* 0x001c600001597983 */ /* 0x001ee80000300800 */
[----:B--2---:R0:W-:Y:S04]  /*32e30*/  STS.U16 [R22+UR5+0x80], R91 ;  /* 0x0000805b16007988 */ /* 0x0041e80008000405 */
[----:B0-----:R-:W2:Y:S04]  /*32e40*/  LDL.LU R91, [R1+0x1c5c] ;  /* 0x001c5c00015b7983 */ /* 0x001ea80000300800 */
[----:B----4-:R0:W-:Y:S04]  /*32e50*/  STS.U16 [R22+UR5+0x480], R92 ;  /* 0x0004805c16007988 */ /* 0x0101e80008000405 */
[----:B------:R1:W-:Y:S04]  /*32e60*/  STS.U16 [R22+UR5+0x880], R15 ;  /* 0x0008800f16007988 */ /* 0x0003e80008000405 */
[----:B------:R4:W-:Y:S04]  /*32e70*/  STS.U16 [R22+UR5+0xc80], R14 ;  /* 0x000c800e16007988 */ /* 0x0009e80008000405 */
[----:B0-----:R-:W2:Y:S04]  /*32e80*/  LDL.LU R92, [R1+0x1c58] ;  /* 0x001c5800015c7983 */ /* 0x001ea80000300800 */
[----:B-1----:R-:W2:Y:S04]  /*32e90*/  LDL R15, [R1+0x5cc] ;  /* 0x0005cc00010f7983 */ /* 0x002ea80000100800 */
[----:B----4-:R-:W2:Y:S04]  /*32ea0*/  LDL R14, [R1+0x5d0] ;  /* 0x0005d000010e7983 */ /* 0x010ea80000100800 */
[----:B------:R0:W-:Y:S02]  /*32eb0*/  STS.U16 [R22+UR5+0x1080], R26 ;  /* 0x0010801a16007988 */ /* 0x0001e40008000405 */
[----:B0-----:R-:W-:-:S05]  /*32ec0*/  LOP3.LUT R26, R4, 0x20, RZ, 0x3c, !PT ;  /* 0x00000020041a7812 */ /* 0x001fca00078e3cff */
[----:B------:R0:W-:Y:S04]  /*32ed0*/  STL [R1+0x169c], R26 ;  /* 0x00169c1a01007387 */ /* 0x0001e80000100800 */
[----:B0-----:R-:W4:Y:S04]  /*32ee0*/  LDL.LU R26, [R1+0x1c54] ;  /* 0x001c5400011a7983 */ /* 0x001f280000300800 */
[----:B------:R0:W-:Y:S04]  /*32ef0*/  STL [R1+0x17d0], R4 ;  /* 0x0017d00401007387 */ /* 0x0001e80000100800 */
[----:B0-----:R-:W4:Y:S04]  /*32f00*/  LDL R4, [R1+0x169c] ;  /* 0x00169c0001047983 */ /* 0x001f280000100800 */
[----:B--2---:R-:W2:Y:S04]  /*32f10*/  @P2 LDG.E.U16 R93, desc[UR16][R14.64] ;  /* 0x000000100e5d2981 */ /* 0x004ea8000c1e1500 */
[----:B------:R-:W-:Y:S04]  /*32f20*/  STS.U16 [R22+UR5+0x1480], R92 ;  /* 0x0014805c16007988 */ /* 0x000fe80008000405 */
[----:B------:R-:W-:Y:S04]  /*32f30*/  STS.U16 [R22+UR5+0x1880], R91 ;  /* 0x0018805b16007988 */ /* 0x000fe80008000405 */
[----:B---3--:R-:W-:Y:S04]  /*32f40*/  STS.U16 [R22+UR5+0x1c80], R89 ;  /* 0x001c805916007988 */ /* 0x008fe80008000405 */
        /* <DEDUP_REMOVED lines=52> */
[----:B----4-:R-:W-:Y:S04]  /*33290*/  STS.U16 [R22+UR5+0x17080], R26 ;  /* 0x0170801a16007988 */ /* 0x010fe80008000405 */
[----:B------:R-:W-:Y:S04]  /*332a0*/  STS.U16 [R22+UR5+0x17480], R25 ;  /* 0x0174801916007988 */ /* 0x000fe80008000405 */
[----:B------:R-:W-:Y:S04]  /*332b0*/  STS.U16 [R22+UR5+0x17880], R24 ;  /* 0x0178801816007988 */ /* 0x000fe80008000405 */
[----:B------:R0:W-:Y:S04]  /*332c0*/  STS.U16 [R22+UR5+0x17c80], R23 ;  /* 0x017c801716007988 */ /* 0x0001e80008000405 */
[----:B0-----:R-:W3:Y:S04]  /*332d0*/  LDL.LU R22, [R1+0x1c50] ;  /* 0x001c500001167983 */ /* 0x001ee80000300800 */
[----:B------:R-:W-:Y:S04]  /*332e0*/  STL [R1+0x182c], R4 ;  /* 0x00182c0401007387 */ /* 0x000fe80000100800 */
[----:B--2---:R0:W-:Y:S04]  /*332f0*/  STL [R1+0x1694], R93 ;  /* 0x0016945d01007387 */ /* 0x0041e80000100800 */
[----:B0-----:R-:W2:Y:S04]  /*33300*/  LDL.LU R93, [R1+0x1c4c] ;  /* 0x001c4c00015d7983 */ /* 0x001ea80000300800 */
[----:B------:R-:W4:Y:S04]  /*33310*/  LDL R14, [R1+0x5d4] ;  /* 0x0005d400010e7983 */ /* 0x000f280000100800 */
[----:B------:R-:W4:Y:S02]  /*33320*/  LDL R15, [R1+0x5d8] ;  /* 0x0005d800010f7983 */ /* 0x000f240000100800 */
[----:B----4-:R-:W-:-:S04]  /*33330*/  @P2 LOP3.LUT R15, R15, R14, RZ, 0x3c, !PT ;  /* 0x0000000e0f0f2212 */ /* 0x010fc800078e3cff */
[----:B------:R-:W-:-:S04]  /*33340*/  @P2 LOP3.LUT R14, R15, R14, RZ, 0x3c, !PT ;  /* 0x0000000e0f0e2212 */ /* 0x000fc800078e3cff */
[----:B------:R-:W-:-:S05]  /*33350*/  @P2 LOP3.LUT R15, R15, R14, RZ, 0x3c, !PT ;  /* 0x0000000e0f0f2212 */ /* 0x000fca00078e3cff */
[----:B------:R-:W4:Y:S04]  /*33360*/  @P2 LDG.E.U16 R88, desc[UR16][R14.64] ;  /* 0x000000100e582981 */ /* 0x000f28000c1e1500 */
[----:B----4-:R0:W-:Y:S04]  /*33370*/  STL [R1+0x17b8], R88 ;  /* 0x0017b85801007387 */ /* 0x0101e80000100800 */
[----:B0-----:R-:W4:Y:S04]  /*33380*/  LDL.LU R88, [R1+0x1c48] ;  /* 0x001c480001587983 */ /* 0x001f280000300800 */
        /* <DEDUP_REMOVED lines=11> */
[----:B----4-:R-:W-:-:S02]  /*33440*/  PRMT R88, RZ, 0x7610, R88 ;  /* 0x00007610ff587816 */ /* 0x010fc40000000058 */
[----:B---3--:R-:W-:-:S04]  /*33450*/  @P2 LOP3.LUT R15, R15, R14, RZ, 0x3c, !PT ;  /* 0x0000000e0f0f2212 */ /* 0x008fc800078e3cff */
        /* <DEDUP_REMOVED lines=1905> */
[----:B------:R-:W4:Y:S02]  /*3ab70*/  LDL R15, [R1+0xcb4] ;  /* 0x000cb400010f7983 */ /* 0x000f240000100800 */
[----:B----4-:R-:W-:-:S04]  /*3ab80*/  @P2 LOP3.LUT R15, R15, R14, RZ, 0x3c, !PT ;  /* 0x0000000e0f0f2212 */ /* 0x010fc800078e3cff */
[----:B------:R-:W-:-:S04]  /*3ab90*/  @P2 LOP3.LUT R14, R15, R14, RZ, 0x3c, !PT ;  /* 0x0000000e0f0e2212 */ /* 0x000fc800078e3cff */
[----:B------:R-:W-:-:S05]  /*3aba0*/  @P2 LOP3.LUT R15, R15, R14, RZ, 0x3c, !PT ;  /* 0x0000000e0f0f2212 */ /* 0x000fca00078e3cff */
[----:B------:R0:W4:Y:S04]  /*3abb0*/  @P2 LDG.E.U16 R79, desc[UR16][R14.64] ;  /* 0x000000100e4f2981 */ /* 0x000128000c1e1500 */
[----:B------:R-:W0:Y:S04]  /*3abc0*/  LDL R14, [R1+0xcb8] ;  /* 0x000cb800010e7983 */ /* 0x000e280000100800 */
[----:B------:R-:W0:Y:S01]  /*3abd0*/  LDL R15, [R1+0xcbc] ;  /* 0x000cbc00010f7983 */ /* 0x000e220000100800 */
[----:B--2---:R-:W-:Y:S02]  /*3abe0*/  PRMT R93, RZ, 0x7610, R93 ;  /* 0x00007610ff5d7816 */ /* 0x004fe4000000005d */
[----:B0-----:R-:W-:-:S04]  /*3abf0*/  @P2 LOP3.LUT R15, R15, R14, RZ, 0x3c, !PT ;  /* 0x0000000e0f0f2212 */ /* 0x001fc800078e3cff */
[----:B------:R-:W-:-:S04]  /*3ac00*/  @P2 LOP3.LUT R14, R15, R14, RZ, 0x3c, !PT ;  /* 0x0000000e0f0e2212 */ /* 0x000fc800078e3cff */
[----:B------:R-:W-:-:S05]  /*3ac10*/  @P2 LOP3.LUT R15, R15, R14, RZ, 0x3c, !PT ;  /* 0x0000000e0f0f2212 */ /* 0x000fca00078e3cff */
[----:B------:R-:W2:Y:S04]  /*3ac20*/  @P2 LDG.E.U16 R93, desc[UR16][R14.64] ;  /* 0x000000100e5d2981 */ /* 0x000ea8000c1e1500 */
[----:B----4-:R-:W-:Y:S04]  /*3ac30*/  STL [R1+0x17d4], R79 ;  /* 0x0017d44f01007387 */ /* 0x010fe80000100800 */
        /* <DEDUP_REMOVED lines=211> */
[----:B----4-:R-:W-:Y:S04]  /*3b970*/  STL [R1+0x17e4], R75 ;  /* 0x0017e44b01007387 */ /* 0x010fe80000100800 */
        /* <DEDUP_REMOVED lines=38> */
[----:B------:R-:W-:Y:S02]  /*3bbe0*/  IMAD.MOV.U32 R13, RZ, RZ, R71 ;  /* 0x000000ffff0d7224 */ /* 0x000fe400078e0047 */
[----:B------:R-:W-:-:S02]  /*3bbf0*/  IMAD.MOV R68, RZ, RZ, -R68 ;  /* 0x000000ffff447224 */ /* 0x000fc400078e0a44 */
[----:B------:R-:W-:-:S04]  /*3bc00*/  IMAD.HI.U32 R74, R8, R13, RZ ;  /* 0x0000000d084a7227 */ /* 0x000fc800078e00ff */
[----:B------:R-:W-:Y:S02]  /*3bc10*/  IMAD R10, R7, R68, R10 ;  /* 0x00000044070a7224 */ /* 0x000fe400078e020a */
[--C-:B------:R-:W-:Y:S01]  /*3bc20*/  IMAD.MOV R68, RZ, RZ, -R74.reuse ;  /* 0x000000ffff447224 */ /* 0x100fe200078e0a4a */
[----:B------:R-:W-:Y:S02]  /*3bc30*/  PRMT R74, RZ, 0x7610, R74 ;  /* 0x00007610ff4a7816 */ /* 0x000fe4000000004a */
[----:B0-----:R-:W-:-:S04]  /*3bc40*/  @P2 LOP3.LUT R15, R15, R14, RZ, 0x3c, !PT ;  /* 0x0000000e0f0f2212 */ /* 0x001fc800078e3cff */
[----:B------:R-:W-:-:S04]  /*3bc50*/  @P2 LOP3.LUT R14, R15, R14, RZ, 0x3c, !PT ;  /* 0x0000000e0f0e2212 */ /* 0x000fc800078e3cff */
[----:B------:R-:W-:Y:S01]  /*3bc60*/  @P2 LOP3.LUT R15, R15, R14, RZ, 0x3c, !PT ;  /* 0x0000000e0f0f2212 */ /* 0x000fe200078e3cff */
[----:B----4-:R0:W-:Y:S04]  /*3bc70*/  STL [R1+0x12c], R77 ;  /* 0x00012c4d01007387 */ /* 0x0101e80000100800 */
[----:B------:R1:W4:Y:S01]  /*3bc80*/  @P2 LDG.E.U16 R74, desc[UR16][R14.64] ;  /* 0x000000100e4a2981 */ /* 0x000322000c1e1500 */
[----:B--2---:R-:W-:-:S03]  /*3bc90*/  PRMT R93, RZ, 0x7610, R93 ;  /* 0x00007610ff5d7816 */ /* 0x004fc6000000005d */
[----:B0-----:R-:W2:Y:S04]  /*3bca0*/  LDL R77, [R1+0xdec] ;  /* 0x000dec00014d7983 */ /* 0x001ea80000100800 */
[----:B------:R-:W1:Y:S04]  /*3bcb0*/  LDL R14, [R1+0xda8] ;  /* 0x000da800010e7983 */ /* 0x000e680000100800 */
[----:B------:R-:W1:Y:S02]  /*3bcc0*/  LDL R15, [R1+0xdac] ;  /* 0x000dac00010f7983 */ /* 0x000e640000100800 */
[----:B-1----:R-:W-:-:S04]  /*3bcd0*/  @P2 LOP3.LUT R15, R15, R14, RZ, 0x3c, !PT ;  /* 0x0000000e0f0f2212 */ /* 0x002fc800078e3cff */
        /* <DEDUP_REMOVED lines=57> */
[----:B--2---:R0:W-:Y:S04]  /*3c070*/  STL [R1], R93 ;  /* 0x0000005d01007387 */ /* 0x0041e80000100800 */
[----:B0-----:R-:W2:Y:S04]  /*3c080*/  LDL.LU R93, [R1+0x187c] ;  /* 0x00187c00015d7983 */ /* 0x001ea80000300800 */
[----:B------:R-:W4:Y:S04]  /*3c090*/  LDL R14, [R1+0xde0] ;  /* 0x000de000010e7983 */ /* 0x000f280000100800 */
[----:B------:R-:W4:Y:S01]  /*3c0a0*/  LDL R15, [R1+0xde4] ;  /* 0x000de400010f7983 */ /* 0x000f220000100800 */
[----:B---3--:R-:W-:-:S02]  /*3c0b0*/  PRMT R88, RZ, 0x7610, R88 ;  /* 0x00007610ff587816 */ /* 0x008fc40000000058 */
[----:B----4-:R-:W-:-:S04]  /*3c0c0*/  @P2 LOP3.LUT R15, R15, R14, RZ, 0x3c, !PT ;  /* 0x0000000e0f0f2212 */ /* 0x010fc800078e3cff */
[----:B------:R-:W-:-:S04]  /*3c0d0*/  @P2 LOP3.LUT R14, R15, R14, RZ, 0x3c, !PT ;  /* 0x0000000e0f0e2212 */ /* 0x000fc800078e3cff */
[----:B------:R-:W-:-:S05]  /*3c0e0*/  @P2 LOP3.LUT R15, R15, R14, RZ, 0x3c, !PT ;  /* 0x0000000e0f0f2212 */ /* 0x000fca00078e3cff */
[----:B------:R-:W3:Y:S01]  /*3c0f0*/  @P2 LDG.E.U16 R88, desc[UR16][R14.64] ;  /* 0x000000100e582981 */ /* 0x000ee2000c1e1500 */
[----:B--2---:R-:W-:-:S03]  /*3c100*/  PRMT R93, RZ, 0x7610, R93 ;  /* 0x00007610ff5d7816 */ /* 0x004fc6000000005d */
[----:B---3--:R0:W-:Y:S04]  /*3c110*/  STL [R1+0x4c], R88 ;  /* 0x00004c5801007387 */ /* 0x0081e80000100800 */
[----:B0-----:R-:W2:Y:S04]  /*3c120*/  LDL.LU R88, [R1+0x1878] ;  /* 0x0018780001587983 */ /* 0x001ea80000300800 */
[----:B------:R-:W3:Y:S01]  /*3c130*/  LDL R15, [R1+0xde8] ;  /* 0x000de800010f7983 */ /* 0x000ee20000100800 */
[----:B------:R-:W-:-:S03]  /*3c140*/  @P2 IMAD.MOV.U32 R14, RZ, RZ, R77 ;  /* 0x000000ffff0e2224 */ /* 0x000fc600078e004d */
[----:B------:R-:W4:Y:S04]  /*3c150*/  LDL R77, [R1+0xe3c] ;  /* 0x000e3c00014d7983 */ /* 0x000f280000100800 */
[----:B---3--:R-:W3:Y:S04]  /*3c160*/  @P2 LDG.E.U16 R93, desc[UR16][R14.64] ;  /* 0x000000100e5d2981 */ /* 0x008ee8000c1e1500 */
        /* <DEDUP_REMOVED lines=20> */
[----:B------:R-:W2:Y:S04]  /*3c2b0*/  LDL R14, [R1+0xe00] ;  /* 0x000e0000010e7983 */ /* 0x000ea80000100800 */
[----:B------:R-:W2:Y:S01]  /*3c2c0*/  LDL R15, [R1+0xe04] ;  /* 0x000e0400010f7983 */ /* 0x000ea20000100800 */
[----:B------:R-:W-:-:S02]  /*3c2d0*/  PRMT R72, RZ, 0x7610, R72 ;  /* 0x00007610ff487816 */ /* 0x000fc40000000048 */
        /* <DEDUP_REMOVED lines=9> */
[----:B------:R-:W-:Y:S01]  /*3c370*/  @P2 LOP3.LUT R15, R15, R14, RZ, 0x3c, !PT ;  /* 0x0000000e0f0f2212 */ /* 0x000fe200078e3cff */
[----:B--2---:R-:W-:Y:S04]  /*3c380*/  STL [R1+0x17f0], R72 ;  /* 0x0017f04801007387 */ /* 0x004fe80000100800 */
[----:B------:R0:W2:Y:S04]  /*3c390*/  @P2 LDG.E.U16 R93, desc[UR16][R14.64] ;  /* 0x000000100e5d2981 */ /* 0x0000a8000c1e1500 */
[----:B------:R-:W0:Y:S04]  /*3c3a0*/  LDL R14, [R1+0xe18] ;  /* 0x000e1800010e7983 */ /* 0x000e280000100800 */
[----:B------:R-:W0:Y:S01]  /*3c3b0*/  LDL R15, [R1+0xe1c] ;  /* 0x000e1c00010f7983 */ /* 0x000e220000100800 */
[----:B------:R-:W-:-:S02]  /*3c3c0*/  PRMT R88, RZ, 0x7610, R88 ;  /* 0x00007610ff587816 */ /* 0x000fc40000000058 */
[----:B0-----:R-:W-:-:S04]  /*3c3d0*/  @P2 LOP3.LUT R15, R15, R14, RZ, 0x3c, !PT ;  /* 0x0000000e0f0f2212 */ /* 0x001fc800078e3cff */
[----:B------:R-:W-:-:S04]  /*3c3e0*/  @P2 LOP3.LUT R14, R15, R14, RZ, 0x3c, !PT ;  /* 0x0000000e0f0e2212 */ /* 0x000fc800078e3cff */
[----:B------:R-:W-:-:S05]  /*3c3f0*/  @P2 LOP3.LUT R15, R15, R14, RZ, 0x3c, !PT ;  /* 0x0000000e0f0f2212 */ /* 0x000fca00078e3cff */
[----:B------:R-:W3:Y:S04]  /*3c400*/  @P2 LDG.E.U16 R88, desc[UR16][R14.64] ;  /* 0x000000100e582981 */ /* 0x000ee8000c1e1500 */
[----:B--2---:R-:W-:Y:S04]  /*3c410*/  STL [R1+0x17f4], R93 ;  /* 0x0017f45d01007387 */ /* 0x004fe80000100800 */
[----:B---3--:R0:W-:Y:S04]  /*3c420*/  STL [R1+0x98], R88 ;  /* 0x0000985801007387 */ /* 0x0081e80000100800 */
[----:B0-----:R-:W2:Y:S04]  /*3c430*/  LDL.LU R88, [R1+0x1868] ;  /* 0x0018680001587983 */ /* 0x001ea80000300800 */
[----:B------:R-:W3:Y:S04]  /*3c440*/  LDL R14, [R1+0xe20] ;  /* 0x000e2000010e7983 */ /* 0x000ee80000100800 */
[----:B------:R-:W3:Y:S01]  /*3c450*/  LDL R15, [R1+0xe24] ;  /* 0x000e2400010f7983 */ /* 0x000ee20000100800 */
[----:B------:R-:W-:-:S02]  /*3c460*/  PRMT R75, RZ, 0x7610, R75 ;  /* 0x00007610ff4b7816 */ /* 0x000fc4000000004b */
[----:B---3--:R-:W-:-:S04]  /*3c470*/  @P2 LOP3.LUT R15, R15, R14, RZ, 0x3c, !PT ;  /* 0x0000000e0f0f2212 */ /* 0x008fc800078e3cff */
[----:B------:R-:W-:-:S04]  /*3c480*/  @P2 LOP3.LUT R14, R15, R14, RZ, 0x3c, !PT ;  /* 0x0000000e0f0e2212 */ /* 0x000fc800078e3cff */
[----:B------:R-:W-:-:S05]  /*3c490*/  @P2 LOP3.LUT R15, R15, R14, RZ, 0x3c, !PT ;  /* 0x0000000e0f0f2212 */ /* 0x000fca00078e3cff */
[----:B------:R0:W3:Y:S04]  /*3c4a0*/  @P2 LDG.E.U16 R75, desc[UR16][R14.64] ;  /* 0x000000100e4b2981 */ /* 0x0000e8000c1e1500 */
[----:B------:R-:W0:Y:S04]  /*3c4b0*/  LDL R14, [R1+0xe28] ;  /* 0x000e2800010e7983 */ /* 0x000e280000100800 */
[----:B------:R-:W0:Y:S01]  /*3c4c0*/  LDL R15, [R1+0xe2c] ;  /* 0x000e2c00010f7983 */ /* 0x000e220000100800 */
[----:B--2---:R-:W-:Y:S02]  /*3c4d0*/  PRMT R88, RZ, 0x7610, R88 ;  /* 0x00007610ff587816 */ /* 0x004fe40000000058 */
[----:B0-----:R-:W-:-:S04]  /*3c4e0*/  @P2 LOP3.LUT R15, R15, R14, RZ, 0x3c, !PT ;  /* 0x0000000e0f0f2212 */ /* 0x001fc800078e3cff */
[----:B------:R-:W-:-:S04]  /*3c4f0*/  @P2 LOP3.LUT R14, R15, R14, RZ, 0x3c, !PT ;  /* 0x0000000e0f0e2212 */ /* 0x000fc800078e3cff */
[----:B------:R-:W-:-:S05]  /*3c500*/  @P2 LOP3.LUT R15, R15, R14, RZ, 0x3c, !PT ;  /* 0x0000000e0f0f2212 */ /* 0x000fca00078e3cff */
[----:B------:R-:W2:Y:S04]  /*3c510*/  @P2 LDG.E.U16 R88, desc[UR16][R14.64] ;  /* 0x000000100e582981 */ /* 0x000ea8000c1e1500 */
[----:B---3--:R0:W-:Y:S04]  /*3c520*/  STL [R1+0xe8], R75 ;  /* 0x0000e84b01007387 */ /* 0x0081e80000100800 */
[----:B0-----:R-:W3:Y:S04]  /*3c530*/  LDL R75, [R1+0xe6c] ;  /* 0x000e6c00014b7983 */ /* 0x001ee80000100800 */
[----:B--2---:R0:W-:Y:S04]  /*3c540*/  STL [R1+0x120], R88 ;  /* 0x0001205801007387 */ /* 0x0041e80000100800 */
[----:B0-----:R-:W2:Y:S04]  /*3c550*/  LDL.LU R88, [R1+0x1864] ;  /* 0x0018640001587983 */ /* 0x001ea80000300800 */
[----:B------:R-:W2:Y:S04]  /*3c560*/  LDL R14, [R1+0xe30] ;  /* 0x000e3000010e7983 */ /* 0x000ea80000100800 */
[----:B------:R-:W2:Y:S01]  /*3c570*/  LDL R15, [R1+0xe34] ;  /* 0x000e3400010f7983 */ /* 0x000ea20000100800 */
[----:B------:R-:W-:-:S04]  /*3c580*/  IMAD.HI.U32 R71, R8, R9, RZ ;  /* 0x0000000908477227 */ /* 0x000fc800078e00ff */
[----:B------:R-:W-:-:S04]  /*3c590*/  IMAD.MOV R71, RZ, RZ, -R71 ;  /* 0x000000ffff477224 */ /* 0x000fc800078e0a47 */
[----:B------:R-:W-:Y:S01]  /*3c5a0*/  IMAD R9, R7, R71, R9 ;  /* 0x0000004707097224 */ /* 0x000fe200078e0209 */
[----:B------:R-:W-:Y:S02]  /*3c5b0*/  PRMT R71, RZ, 0x7610, R71 ;  /* 0x00007610ff477816 */ /* 0x000fe40000000047 */
[----:B--2---:R-:W-:-:S04]  /*3c5c0*/  @P2 LOP3.LUT R15, R15, R14, RZ, 0x3c, !PT ;  /* 0x0000000e0f0f2212 */ /* 0x004fc800078e3cff */
[----:B------:R-:W-:-:S04]  /*3c5d0*/  @P2 LOP3.LUT R14, R15, R14, RZ, 0x3c, !PT ;  /* 0x0000000e0f0e2212 */ /* 0x000fc800078e3cff */
[----:B------:R-:W-:-:S05]  /*3c5e0*/  @P2 LOP3.LUT R15, R15, R14, RZ, 0x3c, !PT ;  /* 0x0000000e0f0f2212 */ /* 0x000fca00078e3cff */
[----:B------:R4:W2:Y:S04]  /*3c5f0*/  @P2 LDG.E.U16 R71, desc[UR16][R14.64] ;  /* 0x000000100e472981 */ /* 0x0008a8000c1e1500 */
[----:B------:R-:W3:Y:S01]  /*3c600*/  LDL R15, [R1+0xe38] ;  /* 0x000e3800010f7983 */ /* 0x000ee20000100800 */
[----:B------:R-:W-:Y:S01]  /*3c610*/  PRMT R92, RZ, 0x7610, R92 ;  /* 0x00007610ff5c7816 */ /* 0x000fe2000000005c */
[----:B----4-:R-:W-:Y:S02]  /*3c620*/  @P2 IMAD.MOV.U32 R14, RZ, RZ, R77 ;  /* 0x000000ffff0e2224 */ /* 0x010fe400078e004d */
[----:B--2---:R-:W-:Y:S04]  /*3c630*/  STL [R1+0x17f8], R71 ;  /* 0x0017f84701007387 */ /* 0x004fe80000100800 */
[----:B------:R-:W2:Y:S04]  /*3c640*/  LDL R77, [R1+0xe84] ;  /* 0x000e8400014d7983 */ /* 0x000ea80000100800 */
[----:B---3--:R0:W3:Y:S04]  /*3c650*/  @P2 LDG.E.U16 R92, desc[UR16][R14.64] ;  /* 0x000000100e5c2981 */ /* 0x0080e8000c1e1500 */
[----:B------:R-:W0:Y:S04]  /*3c660*/  LDL R14, [R1+0xe40] ;  /* 0x000e4000010e7983 */ /* 0x000e280000100800 */
[----:B------:R-:W0:Y:S02]  /*3c670*/  LDL R15, [R1+0xe44] ;  /* 0x000e4400010f7983 */ /* 0x000e240000100800 */
[----:B0-----:R-:W-:-:S04]  /*3c680*/  @P2 LOP3.LUT R15, R15, R14, RZ, 0x3c, !PT ;  /* 0x0000000e0f0f2212 */ /* 0x001fc800078e3cff */
[----:B------:R-:W-:-:S04]  /*3c690*/  @P2 LOP3.LUT R14, R15, R14, RZ, 0x3c, !PT ;  /* 0x0000000e0f0e2212 */ /* 0x000fc800078e3cff */
[----:B------:R-:W-:-:S05]  /*3c6a0*/  @P2 LOP3.LUT R15, R15, R14, RZ, 0x3c, !PT ;  /* 0x0000000e0f0f2212 */ /* 0x000fca00078e3cff */
[----:B------:R-:W4:Y:S04]  /*3c6b0*/  @P2 LDG.E.U16 R90, desc[UR16][R14.64] ;  /* 0x000000100e5a2981 */ /* 0x000f28000c1e1500 */
[----:B---3--:R0:W-:Y:S04]  /*3c6c0*/  STL [R1+0x17fc], R92 ;  /* 0x0017fc5c01007387 */ /* 0x0081e80000100800 */
[----:B0-----:R-:W3:Y:S04]  /*3c6d0*/  LDL R92, [R1+0xe64] ;  /* 0x000e6400015c7983 */ /* 0x001ee80000100800 */
[----:B----4-:R0:W-:Y:S04]  /*3c6e0*/  STL [R1+0x48], R90 ;  /* 0x0000485a01007387 */ /* 0x0101e80000100800 */
[----:B0-----:R-:W4:Y:S04]  /*3c6f0*/  LDL.LU R90, [R1+0x1860] ;  /* 0x00186000015a7983 */ /* 0x001f280000300800 */
[----:B------:R-:W2:Y:S04]  /*3c700*/  LDL R14, [R1+0xe48] ;  /* 0x000e4800010e7983 */ /* 0x000ea80000100800 */
[----:B------:R-:W2:Y:S01]  /*3c710*/  LDL R15, [R1+0xe4c] ;  /* 0x000e4c00010f7983 */ /* 0x000ea20000100800 */
[----:B------:R-:W-:-:S02]  /*3c720*/  PRMT R88, RZ, 0x7610, R88 ;  /* 0x00007610ff587816 */ /* 0x000fc40000000058 */
[----:B--2---:R-:W-:-:S04]  /*3c730*/  @P2 LOP3.LUT R15, R15, R14, RZ, 0x3c, !PT ;  /* 0x0000000e0f0f2212 */ /* 0x004fc800078e3cff */
[----:B------:R-:W-:-:S04]  /*3c740*/  @P2 LOP3.LUT R14, R15, R14, RZ, 0x3c, !PT ;  /* 0x0000000e0f0e2212 */ /* 0x000fc800078e3cff */
[----:B------:R-:W-:-:S05]  /*3c750*/  @P2 LOP3.LUT R15, R15, R14, RZ, 0x3c, !PT ;  /* 0x0000000e0f0f2212 */ /* 0x000fca00078e3cff */
[----:B------:R-:W2:Y:S04]  /*3c760*/  @P2 LDG.E.U16 R88, desc[UR16][R14.64] ;  /* 0x000000100e582981 */ /* 0x000ea8000c1e1500 */
[----:B--2---:R0:W-:Y:S04]  /*3c770*/  STL [R1+0x94], R88 ;  /* 0x0000945801007387 */ /* 0x0041e80000100800 */
[----:B0-----:R-:W2:Y:S04]  /*3c780*/  LDL.LU R88, [R1+0x185c] ;  /* 0x00185c0001587983 */ /* 0x001ea80000300800 */
[----:B------:R-:W2:Y:S04]  /*3c790*/  LDL R14, [R1+0xe50] ;  /* 0x000e5000010e7983 */ /* 0x000ea80000100800 */
[----:B------:R-:W2:Y:S01]  /*3c7a0*/  LDL R15, [R1+0xe54] ;  /* 0x000e5400010f7983 */ /* 0x000ea20000100800 */
[----:B----4-:R-:W-:-:S02]  /*3c7b0*/  PRMT R90, RZ, 0x7610, R90 ;  /* 0x00007610ff5a7816 */ /* 0x010fc4000000005a */
[----:B--2---:R-:W-:-:S04]  /*3c7c0*/  @P2 LOP3.LUT R15, R15, R14, RZ, 0x3c, !PT ;  /* 0x0000000e0f0f2212 */ /* 0x004fc800078e3cff */
        /* <DEDUP_REMOVED lines=11> */
[----:B------:R-:W4:Y:S01]  /*3c880*/  @P2 LDG.E.U16 R88, desc[UR16][R14.64] ;  /* 0x000000100e582981 */ /* 0x000f22000c1e1500 */
[----:B------:R-:W-:-:S03]  /*3c890*/  PRMT R70, RZ, 0x7610, R70 ;  /* 0x00007610ff467816 */ /* 0x000fc60000000046 */
[----:B----4-:R0:W-:Y:S04]  /*3c8a0*/  STL [R1+0x11c], R88 ;  /* 0x00011c5801007387 */ /* 0x0101e80000100800 */
[----:B0-----:R-:W4:Y:S04]  /*3c8b0*/  LDL.LU R88, [R1+0x1854] ;  /* 0x0018540001587983 */ /* 0x001f280000300800 */
[----:B------:R-:W2:Y:S01]  /*3c8c0*/  LDL R15, [R1+0xe60] ;  /* 0x000e6000010f7983 */ /* 0x000ea20000100800 */
[----:B---3--:R-:W-:Y:S01]  /*3c8d0*/  @P2 IMAD.MOV.U32 R14, RZ, RZ, R92 ;  /* 0x000000ffff0e2224 */ /* 0x008fe200078e005c */
[----:B------:R-:W-:-:S02]  /*3c8e0*/  PRMT R91, RZ, 0x7610, R91 ;  /* 0x00007610ff5b7816 */ /* 0x000fc4000000005b */
[----:B------:R-:W3:Y:S04]  /*3c8f0*/  LDL R92, [R1+0xea4] ;  /* 0x000ea400015c7983 */ /* 0x000ee80000100800 */
[----:B--2---:R0:W2:Y:S04]  /*3c900*/  @P2 LDG.E.U16 R70, desc[UR16][R14.64] ;  /* 0x000000100e462981 */ /* 0x0040a8000c1e1500 */
[----:B------:R-:W3:Y:S01]  /*3c910*/  LDL R15, [R1+0xe68] ;  /* 0x000e6800010f7983 */ /* 0x000ee20000100800 */
[----:B0-----:R-:W-:-:S03]  /*3c920*/  @P2 IMAD.MOV.U32 R14, RZ, RZ, R75 ;  /* 0x000000ffff0e2224 */ /* 0x001fc600078e004b */
[----:B--2---:R-:W-:Y:S01]  /*3c930*/  STL [R1+0x1800], R70 ;  /* 0x0018004601007387 */ /* 0x004fe20000100800 */
[----:B----4-:R-:W-:-:S03]  /*3c940*/  PRMT R88, RZ, 0x7610, R88 ;  /* 0x00007610ff587816 */ /* 0x010fc60000000058 */
        /* <DEDUP_REMOVED lines=13> */
[----:B------:R-:W2:Y:S04]  /*3ca20*/  LDL R15, [R1+0xe7c] ;  /* 0x000e7c00010f7983 */ /* 0x000ea80000100800 */
[----:B------:R-:W-:Y:S04]  /*3ca30*/  STS.U16 [R4+UR5+0x100], R22 ;  /* 0x0001001604007988 */ /* 0x000fe80008000405 */
[----:B------:R-:W-:Y:S04]  /*3ca40*/  STS.U16 [R4+UR5+0x500], R21 ;  /* 0x0005001504007988 */ /* 0x000fe80008000405 */
[----:B------:R-:W-:Y:S04]  /*3ca50*/  STS.U16 [R4+UR5+0x900], R20 ;  /* 0x0009001404007988 */ /* 0x000fe80008000405 */
[----:B------:R0:W-:Y:S02]  /*3ca60*/  STS.U16 [R4+UR5+0xd00], R19 ;  /* 0x000d001304007988 */ /* 0x0001e40008000405 */
[----:B0-----:R-:W-:-:S02]  /*3ca70*/  PRMT R19, RZ, 0x7610, R19 ;  /* 0x00007610ff137816 */ /* 0x001fc40000000013 */
[----:B--2---:R-:W-:-:S04]  /*3ca80*/  @P2 LOP3.LUT R15, R15, R14, RZ, 0x3c, !PT ;  /* 0x0000000e0f0f2212 */ /* 0x004fc800078e3cff */
[----:B------:R-:W-:-:S04]  /*3ca90*/  @P2 LOP3.LUT R14, R15, R14, RZ, 0x3c, !PT ;  /* 0x0000000e0f0e2212 */ /* 0x000fc800078e3cff */
[----:B------:R-:W-:-:S05]  /*3caa0*/  @P2 LOP3.LUT R15, R15, R14, RZ, 0x3c, !PT ;  /* 0x0000000e0f0f2212 */ /* 0x000fca00078e3cff */
[----:B------:R0:W2:Y:S04]  /*3cab0*/  @P2 LDG.E.U16 R19, desc[UR16][R14.64] ;  /* 0x000000100e132981 */ /* 0x0000a8000c1e1500 */
[----:B------:R-:W3:Y:S01]  /*3cac0*/  LDL R15, [R1+0xe80] ;  /* 0x000e8000010f7983 */ /* 0x000ee20000100800 */
[----:B------:R-:W-:Y:S01]  /*3cad0*/  PRMT R76, RZ, 0x7610, R76 ;  /* 0x00007610ff4c7816 */ /* 0x000fe2000000004c */
[----:B0-----:R-:W-:Y:S02]  /*3cae0*/  @P2 IMAD.MOV.U32 R14, RZ, RZ, R77 ;  /* 0x000000ffff0e2224 */ /* 0x001fe400078e004d */
[----:B--2---:R0:W-:Y:S04]  /*3caf0*/  STL [R1+0x90], R19 ;  /* 0x0000901301007387 */ /* 0x0041e80000100800 */
[----:B---3--:R1:W2:Y:S01]  /*3cb00*/  @P2 LDG.E.U16 R76, desc[UR16][R14.64] ;  /* 0x000000100e4c2981 */ /* 0x0082a2000c1e1500 */
[----:B----4-:R-:W-:-:S03]  /*3cb10*/  PRMT R88, RZ, 0x7610, R88 ;  /* 0x00007610ff587816 */ /* 0x010fc60000000058 */
[----:B0-----:R-:W3:Y:S04]  /*3cb20*/  LDL R19, [R1+0xebc] ;  /* 0x000ebc0001137983 */ /* 0x001ee80000100800 */
[----:B------:R-:W1:Y:S04]  /*3cb30*/  LDL R14, [R1+0xe88] ;  /* 0x000e8800010e7983 */ /* 0x000e680000100800 */
[----:B------:R-:W1:Y:S02]  /*3cb40*/  LDL R15, [R1+0xe8c] ;  /* 0x000e8c00010f7983 */ /* 0x000e640000100800 */
[----:B-1----:R-:W-:-:S04]  /*3cb50*/  @P2 LOP3.LUT R15, R15, R14, RZ, 0x3c, !PT ;  /* 0x0000000e0f0f2212 */ /* 0x002fc800078e3cff */
[----:B------:R-:W-:-:S04]  /*3cb60*/  @P2 LOP3.LUT R14, R15, R14, RZ, 0x3c, !PT ;  /* 0x0000000e0f0e2212 */ /* 0x000fc800078e3cff */
[----:B------:R-:W-:-:S05]  /*3cb70*/  @P2 LOP3.LUT R15, R15, R14, RZ, 0x3c, !PT ;  /* 0x0000000e0f0f2212 */ /* 0x000fca00078e3cff */
[----:B------:R-:W4:Y:S04]  /*3cb80*/  @P2 LDG.E.U16 R88, desc[UR16][R14.64] ;  /* 0x000000100e582981 */ /* 0x000f28000c1e1500 */
[----:B--2---:R0:W-:Y:S04]  /*3cb90*/  STL [R1+0xe0], R76 ;  /* 0x0000e04c01007387 */ /* 0x0041e80000100800 */
[----:B------:R-:W2:Y:S04]  /*3cba0*/  LDL R77, [R1+0xec4] ;  /* 0x000ec400014d7983 */ /* 0x000ea80000100800 */
[----:B0-----:R-:W2:Y:S04]  /*3cbb0*/  LDL R76, [R1+0xec0] ;  /* 0x000ec000014c7983 */ /* 0x001ea80000100800 */
        /* <DEDUP_REMOVED lines=11> */
[----:B------:R-:W-:Y:S02]  /*3cc70*/  PRMT R90, RZ, 0x7610, R90 ;  /* 0x00007610ff5a7816 */ /* 0x000fe4000000005a */
[----:B0-----:R-:W-:-:S04]  /*3cc80*/  @P2 LOP3.LUT R15, R15, R14, RZ, 0x3c, !PT ;  /* 0x0000000e0f0f2212 */ /* 0x001fc800078e3cff */
[----:B------:R-:W-:-:S04]  /*3cc90*/  @P2 LOP3.LUT R14, R15, R14, RZ, 0x3c, !PT ;  /* 0x0000000e0f0e2212 */ /* 0x000fc800078e3cff */
[----:B------:R-:W-:-:S05]  /*3cca0*/  @P2 LOP3.LUT R15, R15, R14, RZ, 0x3c, !PT ;  /* 0x0000000e0f0f2212 */ /* 0x000fca00078e3cff */
[----:B------:R0:W3:Y:S01]  /*3ccb0*/  @P2 LDG.E.U16 R90, desc[UR16][R14.64] ;  /* 0x000000100e5a2981 */ /* 0x0000e2000c1e1500 */
[----:B------:R-:W-:-:S03]  /*3ccc0*/  PRMT R93, RZ, 0x7610, R93 ;  /* 0x00007610ff5d7816 */ /* 0x000fc6000000005d */
[----:B--2---:R-:W-:Y:S01]  /*3ccd0*/  STL [R1+0x1808], R69 ;  /* 0x0018084501007387 */ /* 0x004fe20000100800 */
[----:B0-----:R-:W-:Y:S02]  /*3cce0*/  @P2 IMAD.MOV.U32 R14, RZ, RZ, R92 ;  /* 0x000000ffff0e2224 */ /* 0x001fe400078e005c */
[----:B------:R-:W-:-:S05]  /*3ccf0*/  @P2 IMAD.MOV.U32 R15, RZ, RZ, R91 ;  /* 0x000000ffff0f2224 */ /* 0x000fca00078e005b */
[----:B------:R0:W2:Y:S04]  /*3cd00*/  @P2 LDG.E.U16 R93, desc[UR16][R14.64] ;  /* 0x000000100e5d2981 */ /* 0x0000a8000c1e1500 */
[----:B---3--:R-:W-:Y:S04]  /*3cd10*/  STL [R1+0x180c], R90 ;  /* 0x00180c5a01007387 */ /* 0x008fe80000100800 */
[----:B------:R-:W3:Y:S01]  /*3cd20*/  LDL R15, [R1+0xea8] ;  /* 0x000ea800010f7983 */ /* 0x000ee20000100800 */
[----:B------:R-:W-:Y:S01]  /*3cd30*/  PRMT R73, RZ, 0x7610, R73 ;  /* 0x00007610ff497816 */ /* 0x000fe20000000049 */
[----:B0-----:R-:W-:-:S02]  /*3cd40*/  @P2 IMAD.MOV.U32 R14, RZ, RZ, R75 ;  /* 0x000000ffff0e2224 */ /* 0x001fc400078e004b */
[----:B------:R-:W3:Y:S04]  /*3cd50*/  LDL R91, [R1+0xed8] ;  /* 0x000ed800015b7983 */ /* 0x000ee80000100800 */
[----:B------:R-:W3:Y:S04]  /*3cd60*/  LDL R92, [R1+0xedc] ;  /* 0x000edc00015c7983 */ /* 0x000ee80000100800 */
[----:B--2---:R0:W-:Y:S01]  /*3cd70*/  STL [R1+0x40], R93 ;  /* 0x0000405d01007387 */ /* 0x0041e20000100800 */
[----:B----4-:R-:W-:-:S03]  /*3cd80*/  PRMT R88, RZ, 0x7610, R88 ;  /* 0x00007610ff587816 */ /* 0x010fc60000000058 */
[----:B0-----:R-:W2:Y:S04]  /*3cd90*/  LDL R93, [R1+0xee0] ;  /* 0x000ee000015d7983 */ /* 0x001ea80000100800 */
        /* <DEDUP_REMOVED lines=8> */
[----:B------:R-:W3:Y:S04]  /*3ce20*/  LDL R75, [R1+0xeec] ;  /* 0x000eec00014b7983 */ /* 0x000ee80000100800 */
[----:B0-----:R-:W2:Y:S04]  /*3ce30*/  LDL R73, [R1+0xee8] ;  /* 0x000ee80001497983 */ /* 0x001ea80000100800 */
[----:B----4-:R0:W-:Y:S04]  /*3ce40*/  STL [R1+0xdc], R88 ;  /* 0x0000dc5801007387 */ /* 0x0101e80000100800 */
[----:B0-----:R-:W4:Y:S04]  /*3ce50*/  LDL.LU R88, [R1+0x1848] ;  /* 0x0018480001587983 */ /* 0x001f280000300800 */
[----:B------:R-:W2:Y:S04]  /*3ce60*/  LDL R15, [R1+0xeb8] ;  /* 0x000eb800010f7983 */ /* 0x000ea80000100800 */
[----:B------:R0:W-:Y:S01]  /*3ce70*/  STS.U16 [R4+UR5+0x1100], R18 ;  /* 0x0011001204007988 */ /* 0x0001e20008000405 */
[----:B------:R-:W-:Y:S01]  /*3ce80*/  @P2 IMAD.MOV.U32 R14, RZ, RZ, R19 ;  /* 0x000000ffff0e2224 */ /* 0x000fe200078e0013 */
[----:B0-----:R-:W-:-:S06]  /*3ce90*/  PRMT R18, RZ, 0x7610, R18 ;  /* 0x00007610ff127816 */ /* 0x001fcc0000000012 */
[----:B--2---:R0:W2:Y:S01]  /*3cea0*/  @P2 LDG.E.U16 R18, desc[UR16][R14.64] ;  /* 0x000000100e122981 */ /* 0x0040a2000c1e1500 */
[----:B------:R-:W-:Y:S01]  /*3ceb0*/  IMAD R13, R7, R68, R13 ;  /* 0x00000044070d7224 */ /* 0x000fe200078e020d */
[----:B------:R-:W-:Y:S01]  /*3cec0*/  PRMT R68, RZ, 0x7610, R68 ;  /* 0x00007610ff447816 */ /* 0x000fe20000000044 */
[----:B0-----:R-:W-:Y:S02]  /*3ced0*/  @P2 IMAD.MOV.U32 R14, RZ, RZ, R77 ;  /* 0x000000ffff0e2224 */ /* 0x001fe400078e004d */
[----:B------:R-:W-:-:S05]  /*3cee0*/  @P2 IMAD.MOV.U32 R15, RZ, RZ, R76 ;  /* 0x000000ffff0f2224 */ /* 0x000fca00078e004c */
[----:B------:R-:W3:Y:S04]  /*3cef0*/  @P2 LDG.E.U16 R68, desc[UR16][R14.64] ;  /* 0x000000100e442981 */ /* 0x000ee8000c1e1500 */
[----:B--2---:R0:W-:Y:S04]  /*3cf00*/  STL [R1+0x114], R18 ;  /* 0x0001141201007387 */ /* 0x0041e80000100800 */
[----:B------:R-:W2:Y:S04]  /*3cf10*/  LDL R14, [R1+0xec8] ;  /* 0x000ec800010e7983 */ /* 0x000ea80000100800 */
[----:B------:R-:W2:Y:S01]  /*3cf20*/  LDL R15, [R1+0xecc] ;  /* 0x000ecc00010f7983 */ /* 0x000ea20000100800 */
[----:B------:R-:W-:-:S03]  /*3cf30*/  PRMT R89, RZ, 0x7610, R89 ;  /* 0x00007610ff597816 */ /* 0x000fc60000000059 */
[----:B------:R-:W4:Y:S04]  /*3cf40*/  LDL R19, [R1+0xef4] ;  /* 0x000ef40001137983 */ /* 0x000f280000100800 */
[----:B------:R-:W4:Y:S04]  /*3cf50*/  LDL R76, [R1+0xef8] ;  /* 0x000ef800014c7983 */ /* 0x000f280000100800 */
[----:B------:R-:W4:Y:S04]  /*3cf60*/  LDL R77, [R1+0xefc] ;  /* 0x000efc00014d7983 */ /* 0x000f280000100800 */
[----:B0-----:R-:W4:Y:S04]  /*3cf70*/  LDL R18, [R1+0xef0] ;  /* 0x000ef00001127983 */ /* 0x001f280000100800 */
[----:B---3--:R-:W-:Y:S01]  /*3cf80*/  STL [R1+0x1810], R68 ;  /* 0x0018104401007387 */ /* 0x008fe20000100800 */
[----:B--2---:R-:W-:-:S04]  /*3cf90*/  @P2 LOP3.LUT R15, R15, R14, RZ, 0x3c, !PT ;  /* 0x0000000e0f0f2212 */ /* 0x004fc800078e3cff */
[----:B------:R-:W-:-:S04]  /*3cfa0*/  @P2 LOP3.LUT R14, R15, R14, RZ, 0x3c, !PT ;  /* 0x0000000e0f0e2212 */ /* 0x000fc800078e3cff */
[----:B------:R-:W-:-:S05]  /*3cfb0*/  @P2 LOP3.LUT R15, R15, R14, RZ, 0x3c, !PT ;  /* 0x0000000e0f0f2212 */ /* 0x000fca00078e3cff */
[----:B------:R0:W2:Y:S04]  /*3cfc0*/  @P2 LDG.E.U16 R89, desc[UR16][R14.64] ;  /* 0x000000100e592981 */ /* 0x0000a8000c1e1500 */
[----:B------:R-:W0:Y:S04]  /*3cfd0*/  LDL R14, [R1+0xed0] ;  /* 0x000ed000010e7983 */ /* 0x000e280000100800 */
[----:B------:R-:W0:Y:S01]  /*3cfe0*/  LDL R15, [R1+0xed4] ;  /* 0x000ed400010f7983 */ /* 0x000e220000100800 */
[----:B------:R-:W-:Y:S02]  /*3cff0*/  PRMT R78, RZ, 0x7610, R78 ;  /* 0x00007610ff4e7816 */ /* 0x000fe4000000004e */
[----:B------:R-:W-:-:S02]  /*3d000*/  PRMT R90, RZ, 0x7610, R90 ;  /* 0x00007610ff5a7816 */ /* 0x000fc4000000005a */
[----:B0-----:R-:W-:-:S04]  /*3d010*/  @P2 LOP3.LUT R15, R15, R14, RZ, 0x3c, !PT ;  /* 0x0000000e0f0f2212 */ /* 0x001fc800078e3cff */
[----:B------:R-:W-:-:S04]  /*3d020*/  @P2 LOP3.LUT R14, R15, R14, RZ, 0x3c, !PT ;  /* 0x0000000e0f0e2212 */ /* 0x000fc800078e3cff */
[----:B------:R-:W-:-:S05]  /*3d030*/  @P2 LOP3.LUT R15, R15, R14, RZ, 0x3c, !PT ;  /* 0x0000000e0f0f2212 */ /* 0x000fca00078e3cff */
[----:B------:R0:W3:Y:S04]  /*3d040*/  @P2 LDG.E.U16 R78, desc[UR16][R14.64] ;  /* 0x000000100e4e2981 */ /* 0x0000e8000c1e1500 */
[----:B--2---:R1:W-:Y:S01]  /*3d050*/  STL [R1+0x1814], R89 ;  /* 0x0018145901007387 */ /* 0x0043e20000100800 */
[----:B0-----:R-:W-:Y:S02]  /*3d060*/  @P2 IMAD.MOV.U32 R14, RZ, RZ, R92 ;  /* 0x000000ffff0e2224 */ /* 0x001fe400078e005c */
[----:B------:R-:W-:Y:S01]  /*3d070*/  @P2 IMAD.MOV.U32 R15, RZ, RZ, R91 ;  /* 0x000000ffff0f2224 */ /* 0x000fe200078e005b */
[----:B-1----:R-:W-:-:S04]  /*3d080*/  PRMT R89, RZ, 0x7610, R89 ;  /* 0x00007610ff597816 */ /* 0x002fc80000000059 */
[----:B------:R4:W2:Y:S04]  /*3d090*/  @P2 LDG.E.U16 R90, desc[UR16][R14.64] ;  /* 0x000000100e5a2981 */ /* 0x0008a8000c1e1500 */
[----:B------:R0:W-:Y:S01]  /*3d0a0*/  STS.U16 [R4+UR5+0x1500], R17 ;  /* 0x0015001104007988 */ /* 0x0001e20008000405 */
[----:B----4-:R-:W-:Y:S02]  /*3d0b0*/  @P2 IMAD.MOV.U32 R14, RZ, RZ, R88 ;  /* 0x000000ffff0e2224 */ /* 0x010fe400078e0058 */
[----:B------:R-:W-:Y:S01]  /*3d0c0*/  @P2 IMAD.MOV.U32 R15, RZ, RZ, R93 ;  /* 0x000000ffff0f2224 */ /* 0x000fe200078e005d */
[----:B0-----:R-:W-:-:S04]  /*3d0d0*/  PRMT R17, RZ, 0x7610, R17 ;  /* 0x00007610ff117816 */ /* 0x001fc80000000011 */
[----:B------:R0:W4:Y:S01]  /*3d0e0*/  @P2 LDG.E.U16 R89, desc[UR16][R14.64] ;  /* 0x000000100e592981 */ /* 0x000122000c1e1500 */
[----:B------:R-:W-:Y:S01]  /*3d0f0*/  PRMT R67, RZ, 0x7610, R67 ;  /* 0x00007610ff437816 */ /* 0x000fe20000000043 */
[----:B0-----:R-:W-:Y:S02]  /*3d100*/  @P2 IMAD.MOV.U32 R14, RZ, RZ, R75 ;  /* 0x000000ffff0e2224 */ /* 0x001fe400078e004b */
[----:B------:R-:W-:-:S05]  /*3d110*/  @P2 IMAD.MOV.U32 R15, RZ, RZ, R73 ;  /* 0x000000ffff0f2224 */ /* 0x000fca00078e0049 */
[----:B------:R0:W2:Y:S02]  /*3d120*/  @P2 LDG.E.U16 R17, desc[UR16][R14.64] ;  /* 0x000000100e112981 */ /* 0x0000a4000c1e1500 */
[----:B0-----:R-:W-:Y:S02]  /*3d130*/  @P2 IMAD.MOV.U32 R14, RZ, RZ, R19 ;  /* 0x000000ffff0e2224 */ /* 0x001fe400078e0013 */
[----:B------:R-:W-:-:S05]  /*3d140*/  @P2 IMAD.MOV.U32 R15, RZ, RZ, R18 ;  /* 0x000000ffff0f2224 */ /* 0x000fca00078e0012 */
[----:B------:R0:W2:Y:S04]  /*3d150*/  @P2 LDG.E.U16 R67, desc[UR16][R14.64] ;  /* 0x000000100e432981 */ /* 0x0000a8000c1e1500 */
[----:B---3--:R1:W-:Y:S04]  /*3d160*/  STL [R1+0x3c], R78 ;  /* 0x00003c4e01007387 */ /* 0x0083e80000100800 */
[----:B-1----:R-:W3:Y:S04]  /*3d170*/  LDL R78, [R1+0xf04] ;  /* 0x000f0400014e7983 */ /* 0x002ee80000100800 */
[----:B------:R-:W3:Y:S01]  /*3d180*/  LDL.LU R88, [R1+0x1844] ;  /* 0x0018440001587983 */ /* 0x000ee20000300800 */
[----:B0-----:R-:W-:-:S02]  /*3d190*/  @P2 IMAD.MOV.U32 R14, RZ, RZ, R77 ;  /* 0x000000ffff0e2224 */ /* 0x001fc400078e004d */
[----:B------:R-:W-:Y:S01]  /*3d1a0*/  @P2 IMAD.MOV.U32 R15, RZ, RZ, R76 ;  /* 0x000000ffff0f2224 */ /* 0x000fe200078e004c */
[----:B----4-:R0:W-:Y:S04]  /*3d1b0*/  STL [R1+0xd8], R89 ;  /* 0x0000d85901007387 */ /* 0x0101e80000100800 */
[----:B0-----:R-:W4:Y:S04]  /*3d1c0*/  LDL R89, [R1+0xf10] ;  /* 0x000f100001597983 */ /* 0x001f280000100800 */
[----:B--2---:R0:W-:Y:S04]  /*3d1d0*/  STL [R1+0x88], R90 ;  /* 0x0000885a01007387 */ /* 0x0041e80000100800 */
[----:B------:R-:W2:Y:S04]  /*3d1e0*/  LDL R91, [R1+0xf18] ;  /* 0x000f1800015b7983 */ /* 0x000ea80000100800 */
[----:B------:R-:W2:Y:S04]  /*3d1f0*/  LDL R92, [R1+0xf1c] ;  /* 0x000f1c00015c7983 */ /* 0x000ea80000100800 */
[----:B------:R-:W2:Y:S04]  /*3d200*/  LDL R93, [R1+0xf20] ;  /* 0x000f2000015d7983 */ /* 0x000ea80000100800 */
[----:B0-----:R-:W2:Y:S04]  /*3d210*/  LDL R90, [R1+0xf14] ;  /* 0x000f1400015a7983 */ /* 0x001ea80000100800 */
[----:B------:R0:W-:Y:S04]  /*3d220*/  STL [R1+0x110], R17 ;  /* 0x0001101101007387 */ /* 0x0001e80000100800 */
[----:B------:R-:W2:Y:S04]  /*3d230*/  LDL R18, [R1+0xf28] ;  /* 0x000f280001127983 */ /* 0x000ea80000100800 */
[----:B------:R-:W2:Y:S04]  /*3d240*/  LDL R19, [R1+0xf2c] ;  /* 0x000f2c0001137983 */ /* 0x000ea80000100800 */
[----:B0-----:R-:W2:Y:S04]  /*3d250*/  LDL R17, [R1+0xf24] ;  /* 0x000f240001117983 */ /* 0x001ea80000100800 */
[----:B------:R-:W-:Y:S01]  /*3d260*/  STL [R1+0x1818], R67 ;  /* 0x0018184301007387 */ /* 0x000fe20000100800 */
[----:B------:R-:W-:-:S03]  /*3d270*/  PRMT R21, RZ, 0x7610, R21 ;  /* 0x00007610ff157816 */ /* 0x000fc60000000015 */
[----:B------:R-:W2:Y:S04]  /*3d280*/  LDL R73, [R1+0xf30] ;  /* 0x000f300001497983 */ /* 0x000ea80000100800 */
[----:B------:R-:W2:Y:S04]  /*3d290*/  LDL R75, [R1+0xf34] ;  /* 0x000f3400014b7983 */ /* 0x000ea80000100800 */
[----:B------:R-:W2:Y:S04]  /*3d2a0*/  LDL R76, [R1+0xf38] ;  /* 0x000f3800014c7983 */ /* 0x000ea80000100800 */
[----:B------:R-:W2:Y:S01]  /*3d2b0*/  LDL R77, [R1+0xf3c] ;  /* 0x000f3c00014d7983 */ /* 0x000ea20000100800 */
[----:B---3--:R-:W-:-:S06]  /*3d2c0*/  PRMT R88, RZ, 0x7610, R88 ;  /* 0x00007610ff587816 */ /* 0x008fcc0000000058 */
[----:B------:R0:W3:Y:S04]  /*3d2d0*/  @P2 LDG.E.U16 R88, desc[UR16][R14.64] ;  /* 0x000000100e582981 */ /* 0x0000e8000c1e1500 */
[----:B------:R-:W2:Y:S01]  /*3d2e0*/  LDL R15, [R1+0xf00] ;  /* 0x000f0000010f7983 */ /* 0x000ea20000100800 */
[----:B0-----:R-:W-:-:S03]  /*3d2f0*/  @P2 IMAD.MOV.U32 R14, RZ, RZ, R78 ;  /* 0x000000ffff0e2224 */ /* 0x001fc600078e004e */
[----:B---3--:R-:W-:Y:S01]  /*3d300*/  STL [R1+0x181c], R88 ;  /* 0x00181c5801007387 */ /* 0x008fe20000100800 */
[----:B------:R-:W-:-:S03]  /*3d310*/  PRMT R79, RZ, 0x7610, R79 ;  /* 0x00007610ff4f7816 */ /* 0x000fc6000000004f */
[----:B------:R-:W3:Y:S04]  /*3d320*/  LDL R78, [R1+0xf40] ;  /* 0x000f4000014e7983 */ /* 0x000ee80000100800 */
[----:B--2---:R0:W2:Y:S04]  /*3d330*/  @P2 LDG.E.U16 R21, desc[UR16][R14.64] ;  /* 0x000000100e152981 */ /* 0x0040a8000c1e1500 */
[----:B------:R-:W0:Y:S04]  /*3d340*/  LDL R14, [R1+0xf08] ;  /* 0x000f0800010e7983 */ /* 0x000e280000100800 */
[----:B------:R-:W0:Y:S02]  /*3d350*/  LDL R15, [R1+0xf0c] ;  /* 0x000f0c00010f7983 */ /* 0x000e240000100800 */
[----:B0-----:R-:W-:-:S04]  /*3d360*/  @P2 LOP3.LUT R15, R15, R14, RZ, 0x3c, !PT ;  /* 0x0000000e0f0f2212 */ /* 0x001fc800078e3cff */
[----:B------:R-:W-:-:S04]  /*3d370*/  @P2 LOP3.LUT R14, R15, R14, RZ, 0x3c, !PT ;  /* 0x0000000e0f0e2212 */ /* 0x000fc800078e3cff */
[----:B------:R-:W-:-:S05]  /*3d380*/  @P2 LOP3.LUT R15, R15, R14, RZ, 0x3c, !PT ;  /* 0x0000000e0f0f2212 */ /* 0x000fca00078e3cff */
[----:B------:R0:W3:Y:S04]  /*3d390*/  @P2 LDG.E.U16 R79, desc[UR16][R14.64] ;  /* 0x000000100e4f2981 */ /* 0x0000e8000c1e1500 */
[----:B--2---:R1:W-:Y:S04]  /*3d3a0*/  STL [R1+0x38], R21 ;  /* 0x0000381501007387 */ /* 0x0043e80000100800 */
[----:B-1----:R-:W2:Y:S01]  /*3d3b0*/  LDL R21, [R1+0xf44] ;  /* 0x000f440001157983 */ /* 0x002ea20000100800 */
[----:B------:R-:W-:Y:S01]  /*3d3c0*/  PRMT R88, RZ, 0x7610, R88 ;  /* 0x00007610ff587816 */ /* 0x000fe20000000058 */
[----:B0-----:R-:W-:-:S02]  /*3d3d0*/  @P2 IMAD.MOV.U32 R14, RZ, RZ, R90 ;  /* 0x000000ffff0e2224 */ /* 0x001fc400078e005a */
[----:B----4-:R-:W-:Y:S01]  /*3d3e0*/  @P2 IMAD.MOV.U32 R15, RZ, RZ, R89 ;  /* 0x000000ffff0f2224 */ /* 0x010fe200078e0059 */
[----:B------:R-:W-:-:S04]  /*3d3f0*/  PRMT R71, RZ, 0x7610, R71 ;  /* 0x00007610ff477816 */ /* 0x000fc80000000047 */
[----:B------:R0:W4:Y:S01]  /*3d400*/  @P2 LDG.E.U16 R88, desc[UR16][R14.64] ;  /* 0x000000100e582981 */ /* 0x000122000c1e1500 */
[----:B------:R-:W-:Y:S01]  /*3d410*/  PRMT R66, RZ, 0x7610, R66 ;  /* 0x00007610ff427816 */ /* 0x000fe20000000042 */
[----:B0-----:R-:W-:Y:S02]  /*3d420*/  @P2 IMAD.MOV.U32 R14, RZ, RZ, R92 ;  /* 0x000000ffff0e2224 */ /* 0x001fe400078e005c */
[----:B------:R-:W-:-:S05]  /*3d430*/  @P2 IMAD.MOV.U32 R15, RZ, RZ, R91 ;  /* 0x000000ffff0f2224 */ /* 0x000fca00078e005b */
[----:B------:R0:W2:Y:S04]  /*3d440*/  @P2 LDG.E.U16 R71, desc[UR16][R14.64] ;  /* 0x000000100e472981 */ /* 0x0000a8000c1e1500 */
[----:B---3--:R1:W-:Y:S04]  /*3d450*/  STL [R1+0x84], R79 ;  /* 0x0000844f01007387 */ /* 0x0083e80000100800 */
[----:B-1----:R-:W3:Y:S01]  /*3d460*/  LDL R79, [R1+0xf48] ;  /* 0x000f4800014f7983 */ /* 0x002ee20000100800 */
[----:B0-----:R-:W-:Y:S02]  /*3d470*/  @P2 IMAD.MOV.U32 R14, RZ, RZ, R17 ;  /* 0x000000ffff0e2224 */ /* 0x001fe400078e0011 */
[----:B------:R-:W-:Y:S01]  /*3d480*/  @P2 IMAD.MOV.U32 R15, RZ, RZ, R93 ;  /* 0x000000ffff0f2224 */ /* 0x000fe200078e005d */
[----:B------:R-:W-:-:S02]  /*3d490*/  PRMT R87, RZ, 0x7610, R87 ;  /* 0x00007610ff577816 */ /* 0x000fc40000000057 */
[----:B------:R-:W-:Y:S02]  /*3d4a0*/  PRMT R20, RZ, 0x7610, R20 ;  /* 0x00007610ff147816 */ /* 0x000fe40000000014 */
[----:B------:R-:W-:Y:S02]  /*3d4b0*/  PRMT R69, RZ, 0x7610, R69 ;  /* 0x00007610ff457816 */ /* 0x000fe40000000045 */
[----:B------:R-:W-:Y:S01]  /*3d4c0*/  PRMT R67, RZ, 0x7610, R67 ;  /* 0x00007610ff437816 */ /* 0x000fe20000000043 */
[----:B------:R0:W4:Y:S04]  /*3d4d0*/  @P2 LDG.E.U16 R66, desc[UR16][R14.64] ;  /* 0x000000100e422981 */ /* 0x000128000c1e1500 */
[----:B------:R1:W-:Y:S01]  /*3d4e0*/  STS.U16 [R4+UR5+0x1900], R16 ;  /* 0x0019001004007988 */ /* 0x0003e20008000405 */
[----:B------:R-:W-:-:S03]  /*3d4f0*/  PRMT R65, RZ, 0x7610, R65 ;  /* 0x00007610ff417816 */ /* 0x000fc60000000041 */
[----:B------:R-:W4:Y:S01]  /*3d500*/  LDL.LU R17, [R1+0x10ec] ;  /* 0x0010ec0001117983 */ /* 0x000f220000300800 */
        /* <DEDUP_REMOVED lines=9> */
[----:B-1----:R-:W-:Y:S01]  /*3d5a0*/  PRMT R16, RZ, 0x7610, R16 ;  /* 0x00007610ff107816 */ /* 0x002fe20000000010 */
[----:B--2---:R-:W-:Y:S02]  /*3d5b0*/  @P2 IMAD.MOV.U32 R14, RZ, RZ, R21 ;  /* 0x000000ffff0e2224 */ /* 0x004fe400078e0015 */
[----:B------:R-:W-:-:S05]  /*3d5c0*/  @P2 IMAD.MOV.U32 R15, RZ, RZ, R78 ;  /* 0x000000ffff0f2224 */ /* 0x000fca00078e004e */
[----:B------:R0:W2:Y:S02]  /*3d5d0*/  @P2 LDG.E.U16 R67, desc[UR16][R14.64] ;  /* 0x000000100e432981 */ /* 0x0000a4000c1e1500 */
[----:B0-----:R-:W-:Y:S02]  /*3d5e0*/  @P2 IMAD.MOV.U32 R14, RZ, RZ, R11 ;  /* 0x000000ffff0e2224 */ /* 0x001fe400078e000b */
[----:B---3--:R-:W-:-:S05]  /*3d5f0*/  @P2 IMAD.MOV.U32 R15, RZ, RZ, R79 ;  /* 0x000000ffff0f2224 */ /* 0x008fca00078e004f */
[----:B------:R0:W3:Y:S02]  /*3d600*/  @P2 LDG.E.U16 R16, desc[UR16][R14.64] ;  /* 0x000000100e102981 */ /* 0x0000e4000c1e1500 */
[----:B0-----:R-:W-:Y:S02]  /*3d610*/  @P2 IMAD.MOV.U32 R14, RZ, RZ, R58 ;  /* 0x000000ffff0e2224 */ /* 0x001fe400078e003a */
[----:B------:R-:W-:-:S05]  /*3d620*/  @P2 IMAD.MOV.U32 R15, RZ, RZ, R85 ;  /* 0x000000ffff0f2224 */ /* 0x000fca00078e0055 */
[----:B------:R0:W2:Y:S04]  /*3d630*/  @P2 LDG.E.U16 R65, desc[UR16][R14.64] ;  /* 0x000000100e412981 */ /* 0x0000a8000c1e1500 */
[----:B----4-:R-:W-:Y:S04]  /*3d640*/  STL [R1+0x1820], R66 ;  /* 0x0018204201007387 */ /* 0x010fe80000100800 */
[----:B------:R-:W4:Y:S04]  /*3d650*/  LDL.LU R18, [R1+0x10e4] ;  /* 0x0010e40001127983 */ /* 0x000f280000300800 */
[----:B------:R-:W4:Y:S04]  /*3d660*/  LDL.LU R19, [R1+0x10e0] ;  /* 0x0010e00001137983 */ /* 0x000f280000300800 */
[----:B------:R-:W-:Y:S01]  /*3d670*/  STL [R1+0x1824], R87 ;  /* 0x0018245701007387 */ /* 0x000fe20000100800 */
[----:B------:R-:W-:Y:S01]  /*3d680*/  PRMT R86, RZ, 0x7610, R86 ;  /* 0x00007610ff567816 */ /* 0x000fe20000000056 */
[----:B0-----:R-:W-:-:S02]  /*3d690*/  @P2 IMAD.MOV.U32 R14, RZ, RZ, R3 ;  /* 0x000000ffff0e2224 */ /* 0x001fc400078e0003 */
[----:B------:R-:W-:-:S05]  /*3d6a0*/  @P2 IMAD.MOV.U32 R15, RZ, RZ, R60 ;  /* 0x000000ffff0f2224 */ /* 0x000fca00078e003c */
[----:B------:R4:W4:Y:S04]  /*3d6b0*/  @P2 LDG.E.U16 R86, desc[UR16][R14.64] ;  /* 0x000000100e562981 */ /* 0x000928000c1e1500 */
[----:B------:R0:W-:Y:S04]  /*3d6c0*/  STL [R1+0x34], R20 ;  /* 0x0000341401007387 */ /* 0x0001e80000100800 */
[----:B0-----:R-:W4:Y:S04]  /*3d6d0*/  LDL.LU R20, [R1+0x10dc] ;  /* 0x0010dc0001147983 */ /* 0x001f280000300800 */
[----:B------:R-:W4:Y:S04]  /*3d6e0*/  LDL.LU R21, [R1+0x10d4] ;  /* 0x0010d40001157983 */ /* 0x000f280000300800 */
[----:B------:R-:W4:Y:S04]  /*3d6f0*/  LDL.LU R11, [R1+0x1840] ;  /* 0x00184000010b7983 */ /* 0x000f280000300800 */
[----:B------:R-:W-:Y:S04]  /*3d700*/  STL [R1+0xd4], R88 ;  /* 0x0000d45801007387 */ /* 0x000fe80000100800 */
[----:B------:R-:W4:Y:S04]  /*3d710*/  LDL.LU R79, [R1+0x10c4] ;  /* 0x0010c400014f7983 */ /* 0x000f280000300800 */
[----:B------:R-:W-:Y:S04]  /*3d720*/  STL [R1+0x10c], R71 ;  /* 0x00010c4701007387 */ /* 0x000fe80000100800 */
[----:B------:R-:W4:Y:S04]  /*3d730*/  LDL.LU R85, [R1+0x183c] ;  /* 0x00183c0001557983 */ /* 0x000f280000300800 */
[----:B------:R-:W4:Y:S04]  /*3d740*/  LDL.LU R58, [R1+0x1838] ;  /* 0x00183800013a7983 */ /* 0x000f280000300800 */
[----:B--2---:R-:W-:Y:S04]  /*3d750*/  STL [R1+0x1828], R65 ;  /* 0x0018284101007387 */ /* 0x004fe80000100800 */
[----:B---3--:R4:W-:Y:S04]  /*3d760*/  STL [R1+0x108], R16 ;  /* 0x0001081001007387 */ /* 0x0089e80000100800 */
[----:B------:R-:W2:Y:S04]  /*3d770*/  LDL.LU R60, [R1+0x1834] ;  /* 0x00183400013c7983 */ /* 0x000ea80000300800 */
[----:B------:R-:W3:Y:S04]  /*3d780*/  LDL.LU R3, [R1+0x1830] ;  /* 0x0018300001037983 */ /* 0x000ee80000300800 */
[----:B------:R-:W2:Y:S04]  /*3d790*/  LDL.LU R14, [R1+0x168] ;  /* 0x00016800010e7983 */ /* 0x000ea80000300800 */
[----:B------:R-:W-:Y:S04]  /*3d7a0*/  STL [R1+0x80], R69 ;  /* 0x0000804501007387 */ /* 0x000fe80000100800 */
[----:B------:R0:W-:Y:S01]  /*3d7b0*/  STL [R1+0xd0], R67 ;  /* 0x0000d04301007387 */ /* 0x0001e20000100800 */
[----:B----4-:R-:W-:-:S02]  /*3d7c0*/  SEL R16, R11, R17, !P3 ;  /* 0x000000110b107207 */ /* 0x010fc40005800000 */
[----:B------:R-:W-:-:S03]  /*3d7d0*/  SEL R15, R11, R18, !P3 ;  /* 0x000000120b0f7207 */ /* 0x000fc60005800000 */
[----:B------:R-:W-:Y:S01]  /*3d7e0*/  IMAD R17, R16, UR7, RZ ;  /* 0x0000000710117c24 */ /* 0x000fe2000f8e02ff */
[----:B------:R-:W1:Y:S01]  /*3d7f0*/  LDCU UR7, c[0x0][0x3b0] ;  /* 0x00007600ff0777ac */ /* 0x000e620008000800 */
[----:B------:R-:W-:Y:S01]  /*3d800*/  SEL R16, R11, R19, !P3 ;  /* 0x000000130b107207 */ /* 0x000fe20005800000 */
[----:B------:R-:W-:Y:S01]  /*3d810*/  IMAD R19, R15, UR10, RZ ;  /* 0x0000000a0f137c24 */ /* 0x000fe2000f8e02ff */
[C---:B------:R-:W-:Y:S02]  /*3d820*/  SEL R15, R11.reuse, R20, !P3 ;  /* 0x000000140b0f7207 */ /* 0x040fe40005800000 */
[----:B------:R-:W-:Y:S02]  /*3d830*/  PRMT R85, RZ, 0x7610, R85 ;  /* 0x00007610ff557816 */ /* 0x000fe40000000055 */
[----:B------:R-:W-:Y:S01]  /*3d840*/  SEL R18, R11, R21, !P3 ;  /* 0x000000150b127207 */ /* 0x000fe20005800000 */
[----:B------:R-:W-:Y:S01]  /*3d850*/  IMAD R20, R16, UR11, RZ ;  /* 0x0000000b10147c24 */ /* 0x000fe2000f8e02ff */
[----:B------:R-:W-:Y:S01]  /*3d860*/  PRMT R72, RZ, 0x7610, R72 ;  /* 0x00007610ff487816 */ /* 0x000fe20000000048 */
[----:B------:R-:W-:Y:S01]  /*3d870*/  IMAD R21, R15, UR12, RZ ;  /* 0x0000000c0f157c24 */ /* 0x000fe2000f8e02ff */
[----:B------:R-:W-:Y:S01]  /*3d880*/  SEL R15, R11, R79, !P3 ;  /* 0x0000004f0b0f7207 */ /* 0x000fe20005800000 */
[----:B------:R-:W4:Y:S01]  /*3d890*/  LDCU UR10, c[0x0][0x3b0] ;  /* 0x00007600ff0a77ac */ /* 0x000f220008000800 */
[----:B------:R-:W-:Y:S01]  /*3d8a0*/  PRMT R54, RZ, 0x7610, R54 ;  /* 0x00007610ff367816 */ /* 0x000fe20000000036 */
[----:B------:R-:W0:Y:S01]  /*3d8b0*/  LDCU UR11, c[0x0][0x3b0] ;  /* 0x00007600ff0b77ac */ /* 0x000e220008000800 */
[----:B------:R-:W-:-:S02]  /*3d8c0*/  PRMT R64, RZ, 0x7610, R64 ;  /* 0x00007610ff407816 */ /* 0x000fc40000000040 */
[----:B------:R-:W-:Y:S02]  /*3d8d0*/  PRMT R84, RZ, 0x7610, R84 ;  /* 0x00007610ff547816 */ /* 0x000fe40000000054 */
[----:B------:R-:W-:Y:S02]  /*3d8e0*/  PRMT R74, RZ, 0x7610, R74 ;  /* 0x00007610ff4a7816 */ /* 0x000fe4000000004a */
[----:B------:R-:W-:Y:S01]  /*3d8f0*/  PRMT R4, RZ, 0x7610, R4 ;  /* 0x00007610ff047816 */ /* 0x000fe20000000004 */
[----:B------:R-:W0:Y:S01]  /*3d900*/  LDCU UR12, c[0x0][0x3b0] ;  /* 0x00007600ff0c77ac */ /* 0x000e220008000800 */
[----:B-1----:R-:W-:Y:S01]  /*3d910*/  IMAD R18, R18, UR7, RZ ;  /* 0x0000000712127c24 */ /* 0x002fe2000f8e02ff */
[----:B------:R-:W1:Y:S01]  /*3d920*/  LDCU UR7, c[0x0][0x3b0] ;  /* 0x00007600ff0777ac */ /* 0x000e620008000800 */
[----:B--2---:R-:W-:Y:S01]  /*3d930*/  @!P4 IMAD.MOV R14, RZ, RZ, -R14 ;  /* 0x000000ffff0ec224 */ /* 0x004fe200078e0a0e */
[----:B0-----:R-:W-:-:S04]  /*3d940*/  LEA R67, P4, R17, R6, 0x1 ;  /* 0x0000000611437211 */ /* 0x001fc800078808ff */
[----:B------:R-:W-:Y:S02]  /*3d950*/  LEA.HI.X.SX32 R17, R17, R5, 0x1, P4 ;  /* 0x0000000511117211 */ /* 0x000fe400020f0eff */
[----:B------:R-:W-:Y:S01]  /*3d960*/  LEA R77, P4, R19, R6, 0x1 ;  /* 0x00000006134d7211 */ /* 0x000fe200078808ff */
[----:B------:R-:W-:-:S03]  /*3d970*/  @P2 IMAD.MOV.U32 R16, RZ, RZ, R67 ;  /* 0x000000ffff102224 */ /* 0x000fc600078e0043 */
[----:B------:R-:W-:Y:S02]  /*3d980*/  LEA.HI.X.SX32 R87, R19, R5, 0x1, P4 ;  /* 0x0000000513577211 */ /* 0x000fe400020f0eff */
[----:B------:R-:W-:Y:S01]  /*3d990*/  LEA R78, P4, R20, R6, 0x1 ;  /* 0x00000006144e7211 */ /* 0x000fe200078808ff */
[----:B------:R-:W-:Y:S04]  /*3d9a0*/  STL [R1+0xf64], R67 ;  /* 0x000f644301007387 */ /* 0x000fe80000100800 */
[----:B------:R0:W-:Y:S04]  /*3d9b0*/  STL [R1+0xf60], R17 ;  /* 0x000f601101007387 */ /* 0x0001e80000100800 */
[----:B------:R2:W3:Y:S01]  /*3d9c0*/  @P2 LDG.E.U16 R85, desc[UR16][R16.64] ;  /* 0x0000001010552981 */ /* 0x0004e2000c1e1500 */
[----:B------:R-:W-:-:S02]  /*3d9d0*/  PRMT R19, RZ, 0x7610, R19 ;  /* 0x00007610ff137816 */ /* 0x000fc40000000013 */
[-C--:B------:R-:W-:Y:S02]  /*3d9e0*/  LEA.HI.X.SX32 R79, R20, R5.reuse, 0x1, P4 ;  /* 0x00000005144f7211 */ /* 0x080fe400020f0eff */
[CC--:B------:R-:W-:Y:S01]  /*3d9f0*/  LEA R69, P4, R21.reuse, R6.reuse, 0x1 ;  /* 0x0000000615457211 */ /* 0x0c0fe200078808ff */
[----:B--2---:R-:W-:Y:S02]  /*3da00*/  @P2 IMAD.MOV.U32 R16, RZ, RZ, R77 ;  /* 0x000000ffff102224 */ /* 0x004fe400078e004d */
[----:B0-----:R-:W-:Y:S01]  /*3da10*/  @P2 IMAD.MOV.U32 R17, RZ, RZ, R87 ;  /* 0x000000ffff112224 */ /* 0x001fe200078e0057 */
[-C--:B------:R-:W-:Y:S02]  /*3da20*/  LEA.HI.X.SX32 R71, R21, R5.reuse, 0x1, P4 ;  /* 0x0000000515477211 */ /* 0x080fe400020f0eff */
[C---:B------:R-:W-:Y:S02]  /*3da30*/  LEA R67, P4, R18.reuse, R6, 0x1 ;  /* 0x0000000612437211 */ /* 0x040fe400078808ff */
[----:B------:R0:W2:Y:S02]  /*3da40*/  @P2 LDG.E.U16 R19, desc[UR16][R16.64] ;  /* 0x0000001010132981 */ /* 0x0000a4000c1e1500 */
[----:B------:R-:W-:-:S02]  /*3da50*/  LEA.HI.X.SX32 R20, R18, R5, 0x1, P4 ;  /* 0x0000000512147211 */ /* 0x000fc400020f0eff */
[----:B------:R-:W-:Y:S01]  /*3da60*/  PRMT R18, RZ, 0x7610, R18 ;  /* 0x00007610ff127816 */ /* 0x000fe20000000012 */
[----:B0-----:R-:W-:Y:S02]  /*3da70*/  @P2 IMAD.MOV.U32 R16, RZ, RZ, R78 ;  /* 0x000000ffff102224 */ /* 0x001fe400078e004e */
[----:B------:R-:W-:Y:S01]  /*3da80*/  @P2 IMAD.MOV.U32 R17, RZ, RZ, R79 ;  /* 0x000000ffff112224 */ /* 0x000fe200078e004f */
[----:B------:R0:W-:Y:S04]  /*3da90*/  STL [R1+0xf6c], R77 ;  /* 0x000f6c4d01007387 */ /* 0x0001e80000100800 */
[----:B------:R0:W3:Y:S04]  /*3daa0*/  @P2 LDG.E.U16 R72, desc[UR16][R16.64] ;  /* 0x0000001010482981 */ /* 0x0000e8000c1e1500 */
[----:B------:R-:W-:Y:S04]  /*3dab0*/  STL [R1+0xf68], R87 ;  /* 0x000f685701007387 */ /* 0x000fe80000100800 */
[----:B------:R0:W-:Y:S04]  /*3dac0*/  STL [R1+0xf74], R78 ;  /* 0x000f744e01007387 */ /* 0x0001e80000100800 */
[----:B------:R-:W3:Y:S04]  /*3dad0*/  LDL.LU R73, [R1+0x10f0] ;  /* 0x0010f00001497983 */ /* 0x000ee80000300800 */
[----:B------:R-:W3:Y:S04]  /*3dae0*/  LDL.LU R75, [R1+0x10e8] ;  /* 0x0010e800014b7983 */ /* 0x000ee80000300800 */
[----:B------:R-:W3:Y:S01]  /*3daf0*/  LDL.LU R76, [R1+0x10d0] ;  /* 0x0010d000014c7983 */ /* 0x000ee20000300800 */
[----:B0-----:R-:W-:-:S02]  /*3db00*/  @P2 IMAD.MOV.U32 R16, RZ, RZ, R69 ;  /* 0x000000ffff102224 */ /* 0x001fc400078e0045 */
[----:B------:R-:W-:-:S05]  /*3db10*/  @P2 IMAD.MOV.U32 R17, RZ, RZ, R71 ;  /* 0x000000ffff112224 */ /* 0x000fca00078e0047 */
[----:B------:R0:W3:Y:S04]  /*3db20*/  @P2 LDG.E.U16 R18, desc[UR16][R16.64] ;  /* 0x0000001010122981 */ /* 0x0000e8000c1e1500 */
[----:B------:R-:W-:Y:S01]  /*3db30*/  STL [R1+0xf70], R79 ;  /* 0x000f704f01007387 */ /* 0x000fe20000100800 */
[----:B----4-:R-:W-:-:S03]  /*3db40*/  IMAD R15, R15, UR10, RZ ;  /* 0x0000000a0f0f7c24 */ /* 0x010fc6000f8e02ff */
[----:B------:R-:W-:Y:S04]  /*3db50*/  STL [R1+0xf7c], R69 ;  /* 0x000f7c4501007387 */ /* 0x000fe80000100800 */
[----:B------:R-:W-:Y:S04]  /*3db60*/  STL [R1+0xf78], R71 ;  /* 0x000f784701007387 */ /* 0x000fe80000100800 */
[----:B------:R-:W4:Y:S04]  /*3db70*/  LDL.LU R77, [R1+0x1094] ;  /* 0x00109400014d7983 */ /* 0x000f280000300800 */
[----:B------:R-:W-:Y:S01]  /*3db80*/  STL [R1+0xf84], R67 ;  /* 0x000f844301007387 */ /* 0x000fe20000100800 */
[----:B------:R-:W1:Y:S01]  /*3db90*/  LDCU UR10, c[0x0][0x3b0] ;  /* 0x00007600ff0a77ac */ /* 0x000e620008000800 */
[----:B0-----:R-:W-:-:S02]  /*3dba0*/  @P2 IMAD.MOV.U32 R16, RZ, RZ, R67 ;  /* 0x000000ffff102224 */ /* 0x001fc400078e0043 */
[----:B------:R-:W-:-:S05]  /*3dbb0*/  @P2 IMAD.MOV.U32 R17, RZ, RZ, R20 ;  /* 0x000000ffff112224 */ /* 0x000fca00078e0014 */
[----:B------:R0:W4:Y:S04]  /*3dbc0*/  @P2 LDG.E.U16 R54, desc[UR16][R16.64] ;  /* 0x0000001010362981 */ /* 0x000128000c1e1500 */
[----:B--2---:R2:W-:Y:S04]  /*3dbd0*/  STL [R1+0x30], R19 ;  /* 0x0000301301007387 */ /* 0x0045e80000100800 */
[----:B------:R-:W4:Y:S04]  /*3dbe0*/  LDL.LU R78, [R1+0x1098] ;  /* 0x00109800014e7983 */ /* 0x000f280000300800 */
[----:B------:R-:W-:Y:S01]  /*3dbf0*/  STL [R1+0xf80], R20 ;  /* 0x000f801401007387 */ /* 0x000fe20000100800 */
[----:B--2---:R-:W-:-:S04]  /*3dc00*/  LEA R19, P4, R15, R6, 0x1 ;  /* 0x000000060f137211 */ /* 0x004fc800078808ff */
[----:B------:R-:W-:Y:S01]  /*3dc10*/  LEA.HI.X.SX32 R15, R15, R5, 0x1, P4 ;  /* 0x000000050f0f7211 */ /* 0x000fe200020f0eff */
[----:B------:R-:W-:Y:S01]  /*3dc20*/  STL [R1+0xf8c], R19 ;  /* 0x000f8c1301007387 */ /* 0x000fe20000100800 */
[----:B------:R-:W-:-:S03]  /*3dc30*/  ISETP.GT.U32.AND P4, PT, R7, R10, PT ;  /* 0x0000000a0700720c */ /* 0x000fc60003f84070 */
[----:B------:R2:W-:Y:S04]  /*3dc40*/  STL [R1+0xf88], R15 ;  /* 0x000f880f01007387 */ /* 0x0005e80000100800 */
[----:B------:R-:W4:Y:S01]  /*3dc50*/  LDL.LU R79, [R1+0x1090] ;  /* 0x00109000014f7983 */ /* 0x000f220000300800 */
[----:B0-----:R-:W-:Y:S02]  /*3dc60*/  @P2 IMAD.MOV.U32 R16, RZ, RZ, R19 ;  /* 0x000000ffff102224 */ /* 0x001fe400078e0013 */
[----:B------:R-:W-:-:S05]  /*3dc70*/  @P2 IMAD.MOV.U32 R17, RZ, RZ, R15 ;  /* 0x000000ffff112224 */ /* 0x000fca00078e000f */
[----:B------:R0:W4:Y:S04]  /*3dc80*/  @P2 LDG.E.U16 R64, desc[UR16][R16.64] ;  /* 0x0000001010402981 */ /* 0x000128000c1e1500 */
[----:B---3--:R3:W-:Y:S01]  /*3dc90*/  STL [R1+0xcc], R18 ;  /* 0x0000cc1201007387 */ /* 0x0087e20000100800 */
[C---:B--2---:R-:W-:Y:S02]  /*3dca0*/  SEL R15, R11.reuse, R75, !P3 ;  /* 0x0000004b0b0f7207 */ /* 0x044fe40005800000 */
[----:B---3--:R-:W-:Y:S01]  /*3dcb0*/  SEL R18, R11, R73, !P3 ;  /* 0x000000490b127207 */ /* 0x008fe20005800000 */
[----:B------:R-:W-:-:S04]  /*3dcc0*/  @!P4 IMAD.IADD R10, R10, 0x1, -R7 ;  /* 0x000000010a0ac824 */ /* 0x000fc800078e0a07 */
[----:B-1----:R-:W-:Y:S02]  /*3dcd0*/  IMAD R18, R18, UR7, RZ ;  /* 0x0000000712127c24 */ /* 0x002fe4000f8e02ff */
[----:B0-----:R-:W-:Y:S01]  /*3dce0*/  IMAD R17, R15, UR10, RZ ;  /* 0x0000000a0f117c24 */ /* 0x001fe2000f8e02ff */
[C---:B------:R-:W-:Y:S01]  /*3dcf0*/  SEL R16, R11.reuse, R76, !P3 ;  /* 0x0000004c0b107207 */ /* 0x040fe20005800000 */
[----:B------:R-:W0:Y:S01]  /*3dd00*/  LDCU UR7, c[0x0][0x3b0] ;  /* 0x00007600ff0777ac */ /* 0x000e220008000800 */
[C---:B------:R-:W-:Y:S02]  /*3dd10*/  LEA R69, P4, R18.reuse, R6, 0x1 ;  /* 0x0000000612457211 */ /* 0x040fe400078808ff */
[----:B----4-:R-:W-:Y:S02]  /*3dd20*/  SEL R15, R11, R77, !P3 ;  /* 0x0000004d0b0f7207 */ /* 0x010fe40005800000 */
[----:B------:R-:W-:Y:S01]  /*3dd30*/  PRMT R70, RZ, 0x7610, R70 ;  /* 0x00007610ff467816 */ /* 0x000fe20000000046 */
[----:B------:R-:W1:Y:S01]  /*3dd40*/  LDCU UR10, c[0x0][0x3b0] ;  /* 0x00007600ff0a77ac */ /* 0x000e620008000800 */
[----:B------:R-:W-:-:S02]  /*3dd50*/  LEA.HI.X.SX32 R71, R18, R5, 0x1, P4 ;  /* 0x0000000512477211 */ /* 0x000fc400020f0eff */
[CC--:B------:R-:W-:Y:S01]  /*3dd60*/  LEA R75, P4, R17.reuse, R6.reuse, 0x1 ;  /* 0x00000006114b7211 */ /* 0x0c0fe200078808ff */
[----:B------:R-:W-:Y:S02]  /*3dd70*/  IMAD R19, R16, UR11, RZ ;  /* 0x0000000b10137c24 */ /* 0x000fe4000f8e02ff */
[----:B------:R-:W-:Y:S01]  /*3dd80*/  @P2 IMAD.MOV.U32 R16, RZ, RZ, R69 ;  /* 0x000000ffff102224 */ /* 0x000fe200078e0045 */
[----:B------:R-:W-:Y:S01]  /*3dd90*/  STL [R1+0xf94], R69 ;  /* 0x000f944501007387 */ /* 0x000fe20000100800 */
[-C--:B------:R-:W-:Y:S01]  /*3dda0*/  LEA.HI.X.SX32 R76, R17, R5.reuse, 0x1, P4 ;  /* 0x00000005114c7211 */ /* 0x080fe200020f0eff */
[----:B------:R-:W-:Y:S01]  /*3ddb0*/  @P2 IMAD.MOV.U32 R17, RZ, RZ, R71 ;  /* 0x000000ffff112224 */ /* 0x000fe200078e0047 */
[----:B------:R-:W-:Y:S01]  /*3ddc0*/  LEA R67, P4, R19, R6, 0x1 ;  /* 0x0000000613437211 */ /* 0x000fe200078808ff */
[----:B------:R-:W-:Y:S01]  /*3ddd0*/  IMAD R20, R15, UR12, RZ ;  /* 0x0000000c0f147c24 */ /* 0x000fe2000f8e02ff */
[----:B------:R-:W-:Y:S04]  /*3dde0*/  STL [R1+0x7c], R72 ;  /* 0x00007c4801007387 */ /* 0x000fe80000100800 */
[----:B------:R2:W3:Y:S01]  /*3ddf0*/  @P2 LDG.E.U16 R84, desc[UR16][R16.64] ;  /* 0x0000001010542981 */ /* 0x0004e2000c1e1500 */
[----:B------:R-:W-:-:S02]  /*3de00*/  LEA.HI.X.SX32 R73, R19, R5, 0x1, P4 ;  /* 0x0000000513497211 */ /* 0x000fc400020f0eff */
[----:B------:R-:W-:Y:S01]  /*3de10*/  PRMT R53, RZ, 0x7610, R53 ;  /* 0x00007610ff357816 */ /* 0x000fe20000000035 */
[----:B------:R-:W4:Y:S01]  /*3de20*/  LDCU UR11, c[0x0][0x3b0] ;  /* 0x00007600ff0b77ac */ /* 0x000f220008000800 */
[----:B------:R-:W-:Y:S02]  /*3de30*/  PRMT R63, RZ, 0x7610, R63 ;  /* 0x00007610ff3f7816 */ /* 0x000fe4000000003f */
[----:B------:R-:W-:Y:S02]  /*3de40*/  PRMT R83, RZ, 0x7610, R83 ;  /* 0x00007610ff537816 */ /* 0x000fe40000000053 */
[----:B------:R-:W-:Y:S02]  /*3de50*/  PRMT R68, RZ, 0x7610, R68 ;  /* 0x00007610ff447816 */ /* 0x000fe40000000044 */
[----:B------:R-:W-:Y:S01]  /*3de60*/  PRMT R66, RZ, 0x7610, R66 ;  /* 0x00007610ff427816 */ /* 0x000fe20000000042 */
[----:B------:R-:W0:Y:S01]  /*3de70*/  LDCU UR12, c[0x0][0x3b0] ;  /* 0x00007600ff0c77ac */ /* 0x000e220008000800 */
[----:B--2---:R-:W-:-:S02]  /*3de80*/  @P2 IMAD.MOV.U32 R16, RZ, RZ, R75 ;  /* 0x000000ffff102224 */ /* 0x004fc400078e004b */
[----:B------:R-:W-:-:S05]  /*3de90*/  @P2 IMAD.MOV.U32 R17, RZ, RZ, R76 ;  /* 0x000000ffff112224 */ /* 0x000fca00078e004c */
[----:B------:R2:W3:Y:S02]  /*3dea0*/  @P2 LDG.E.U16 R74, desc[UR16][R16.64] ;  /* 0x00000010104a2981 */ /* 0x0004e4000c1e1500 */
[----:B--2---:R-:W-:Y:S02]  /*3deb0*/  @P2 IMAD.MOV.U32 R16, RZ, RZ, R67 ;  /* 0x000000ffff102224 */ /* 0x004fe400078e0043 */
[----:B------:R-:W-:-:S05]  /*3dec0*/  @P2 IMAD.MOV.U32 R17, RZ, RZ, R73 ;  /* 0x000000ffff112224 */ /* 0x000fca00078e0049 */
[----:B------:R2:W3:Y:S04]  /*3ded0*/  @P2 LDG.E.U16 R4, desc[UR16][R16.64] ;  /* 0x0000001010042981 */ /* 0x0004e8000c1e1500 */
[----:B------:R0:W-:Y:S04]  /*3dee0*/  STL [R1+0xf90], R71 ;  /* 0x000f904701007387 */ /* 0x0001e80000100800 */
[----:B------:R-:W-:Y:S04]  /*3def0*/  STL [R1+0xf9c], R75 ;  /* 0x000f9c4b01007387 */ /* 0x000fe80000100800 */
[----:B------:R-:W4:Y:S04]  /*3df00*/  LDL.LU R77, [R1+0x1088] ;  /* 0x00108800014d7983 */ /* 0x000f280000300800 */
[----:B------:R-:W-:Y:S04]  /*3df10*/  STL [R1+0xf98], R76 ;  /* 0x000f984c01007387 */ /* 0x000fe80000100800 */
[----:B------:R-:W-:Y:S01]  /*3df20*/  STL [R1+0xfa4], R67 ;  /* 0x000fa44301007387 */ /* 0x000fe20000100800 */
[----:B0-----:R-:W-:-:S04]  /*3df30*/  LEA R71, P4, R20, R6, 0x1 ;  /* 0x0000000614477211 */ /* 0x001fc800078808ff */
[----:B------:R-:W-:Y:S01]  /*3df40*/  LEA.HI.X.SX32 R72, R20, R5, 0x1, P4 ;  /* 0x0000000514487211 */ /* 0x000fe200020f0eff */
[----:B--2---:R-:W-:-:S04]  /*3df50*/  @P2 IMAD.MOV.U32 R16, RZ, RZ, R71 ;  /* 0x000000ffff102224 */ /* 0x004fc800078e0047 */
[----:B------:R-:W-:-:S05]  /*3df60*/  @P2 IMAD.MOV.U32 R17, RZ, RZ, R72 ;  /* 0x000000ffff112224 */ /* 0x000fca00078e0048 */
[----:B------:R0:W2:Y:S01]  /*3df70*/  @P2 LDG.E.U16 R70, desc[UR16][R16.64] ;  /* 0x0000001010462981 */ /* 0x0000a2000c1e1500 */
[----:B------:R-:W-:-:S03]  /*3df80*/  SEL R18, R11, R78, !P3 ;  /* 0x0000004e0b127207 */ /* 0x000fc60005800000 */
[----:B------:R-:W2:Y:S02]  /*3df90*/  LDL.LU R78, [R1+0x10bc] ;  /* 0x0010bc00014e7983 */ /* 0x000ea40000300800 */
[----:B------:R-:W-:Y:S01]  /*3dfa0*/  IMAD R18, R18, UR7, RZ ;  /* 0x0000000712127c24 */ /* 0x000fe2000f8e02ff */
[----:B------:R-:W0:Y:S04]  /*3dfb0*/  LDCU UR7, c[0x0][0x3b0] ;  /* 0x00007600ff0777ac */ /* 0x000e280008000800 */
[C---:B------:R-:W-:Y:S02]  /*3dfc0*/  LEA R69, P4, R18.reuse, R6, 0x1 ;  /* 0x0000000612457211 */ /* 0x040fe400078808ff */
[----:B------:R-:W-:Y:S02]  /*3dfd0*/  SEL R15, R11, R79, !P3 ;  /* 0x0000004f0b0f7207 */ /* 0x000fe40005800000 */
[----:B------:R-:W2:Y:S01]  /*3dfe0*/  LDL.LU R79, [R1+0x10b8] ;  /* 0x0010b800014f7983 */ /* 0x000ea20000300800 */
[----:B------:R-:W-:-:S03]  /*3dff0*/  LEA.HI.X.SX32 R18, R18, R5, 0x1, P4 ;  /* 0x0000000512127211 */ /* 0x000fc600020f0eff */
[----:B------:R-:W-:Y:S04]  /*3e000*/  STL [R1+0xfa0], R73 ;  /* 0x000fa04901007387 */ /* 0x000fe80000100800 */
[----:B------:R-:W-:Y:S04]  /*3e010*/  STL [R1+0xfac], R71 ;  /* 0x000fac4701007387 */ /* 0x000fe80000100800 */
[----:B------:R-:W-:Y:S04]  /*3e020*/  STL [R1+0xfa8], R72 ;  /* 0x000fa84801007387 */ /* 0x000fe80000100800 */
[----:B------:R-:W-:Y:S04]  /*3e030*/  STL [R1+0xfb4], R69 ;  /* 0x000fb44501007387 */ /* 0x000fe80000100800 */
[----:B------:R-:W-:Y:S04]  /*3e040*/  STL [R1+0xfb0], R18 ;  /* 0x000fb01201007387 */ /* 0x000fe80000100800 */
[----:B---3--:R3:W-:Y:S04]  /*3e050*/  STL [R1+0x78], R4 ;  /* 0x0000780401007387 */ /* 0x0087e80000100800 */
[----:B---3--:R-:W3:Y:S01]  /*3e060*/  LDL.LU R4, [R1+0x10d8] ;  /* 0x0010d80001047983 */ /* 0x008ee20000300800 */
[----:B-1----:R-:W-:Y:S01]  /*3e070*/  IMAD R15, R15, UR10, RZ ;  /* 0x0000000a0f0f7c24 */ /* 0x002fe2000f8e02ff */
[----:B------:R-:W1:Y:S04]  /*3e080*/  LDCU UR10, c[0x0][0x3b0] ;  /* 0x00007600ff0a77ac */ /* 0x000e680008000800 */
[----:B------:R-:W-:Y:S01]  /*3e090*/  LEA R19, P4, R15, R6, 0x1 ;  /* 0x000000060f137211 */ /* 0x000fe200078808ff */
[----:B0-----:R-:W-:-:S03]  /*3e0a0*/  @P2 IMAD.MOV.U32 R16, RZ, RZ, R69 ;  /* 0x000000ffff102224 */ /* 0x001fc600078e0045 */
[----:B------:R-:W-:Y:S02]  /*3e0b0*/  LEA.HI.X.SX32 R67, R15, R5, 0x1, P4 ;  /* 0x000000050f437211 */ /* 0x000fe400020f0eff */
[----:B------:R-:W-:Y:S01]  /*3e0c0*/  ISETP.GT.U32.AND P4, PT, R7, R10, PT ;  /* 0x0000000a0700720c */ /* 0x000fe20003f84070 */
[----:B------:R-:W-:Y:S01]  /*3e0d0*/  @P2 IMAD.MOV.U32 R17, RZ, RZ, R18 ;  /* 0x000000ffff112224 */ /* 0x000fe200078e0012 */
[----:B----4-:R-:W-:-:S04]  /*3e0e0*/  SEL R15, R11, R77, !P3 ;  /* 0x0000004d0b0f7207 */ /* 0x010fc80005800000 */
[----:B------:R0:W4:Y:S01]  /*3e0f0*/  @P2 LDG.E.U16 R53, desc[UR16][R16.64] ;  /* 0x0000001010352981 */ /* 0x000122000c1e1500 */
[----:B------:R-:W-:-:S03]  /*3e100*/  IMAD R18, R15, UR7, RZ ;  /* 0x000000070f127c24 */ /* 0x000fc6000f8e02ff */
[----:B------:R-:W-:Y:S01]  /*3e110*/  STL [R1+0xfbc], R19 ;  /* 0x000fbc1301007387 */ /* 0x000fe20000100800 */
[----:B0-----:R-:W-:Y:S02]  /*3e120*/  @P2 IMAD.MOV.U32 R16, RZ, RZ, R19 ;  /* 0x000000ffff102224 */ /* 0x001fe400078e0013 */
[----:B------:R-:W-:Y:S02]  /*3e130*/  @P2 IMAD.MOV.U32 R17, RZ, RZ, R67 ;  /* 0x000000ffff112224 */ /* 0x000fe400078e0043 */
[----:B------:R-:W-:Y:S01]  /*3e140*/  @!P4 IMAD.IADD R10, R10, 0x1, -R7 ;  /* 0x000000010a0ac824 */ /* 0x000fe200078e0a07 */
[----:B------:R-:W0:Y:S02]  /*3e150*/  LDCU UR7, c[0x0][0x3b0] ;  /* 0x00007600ff0777ac */ /* 0x000e240008000800 */
[----:B------:R1:W4:Y:S04]  /*3e160*/  @P2 LDG.E.U16 R63, desc[UR16][R16.64] ;  /* 0x00000010103f2981 */ /* 0x000328000c1e1500 */
[----:B------:R0:W-:Y:S04]  /*3e170*/  STL [R1+0xfb8], R67 ;  /* 0x000fb84301007387 */ /* 0x0001e80000100800 */
[----:B------:R-:W4:Y:S04]  /*3e180*/  LDL.LU R77, [R1+0x109c] ;  /* 0x00109c00014d7983 */ /* 0x000f280000300800 */
[----:B------:R-:W-:Y:S01]  /*3e190*/  STL [R1+0x2c], R74 ;  /* 0x00002c4a01007387 */ /* 0x000fe20000100800 */
[----:B-1----:R-:W-:-:S04]  /*3e1a0*/  LEA R17, P4, R18, R6, 0x1 ;  /* 0x0000000612117211 */ /* 0x002fc800078808ff */
[----:B0-----:R-:W-:Y:S02]  /*3e1b0*/  LEA.HI.X.SX32 R67, R18, R5, 0x1, P4 ;  /* 0x0000000512437211 */ /* 0x001fe400020f0eff */
[----:B--2---:R-:W-:Y:S02]  /*3e1c0*/  SEL R15, R11, R78, !P3 ;  /* 0x0000004e0b0f7207 */ /* 0x004fe40005800000 */
[----:B------:R-:W2:Y:S04]  /*3e1d0*/  LDL.LU R78, [R1+0x10a4] ;  /* 0x0010a400014e7983 */ /* 0x000ea80000300800 */
[----:B------:R0:W-:Y:S01]  /*3e1e0*/  STL [R1+0xfc4], R17 ;  /* 0x000fc41101007387 */ /* 0x0001e20000100800 */
[----:B------:R-:W-:Y:S01]  /*3e1f0*/  IMAD R19, R15, UR10, RZ ;  /* 0x0000000a0f137c24 */ /* 0x000fe2000f8e02ff */
[----:B------:R-:W-:Y:S01]  /*3e200*/  PRMT R20, RZ, 0x7610, R20 ;  /* 0x00007610ff147816 */ /* 0x000fe20000000014 */
[----:B------:R-:W1:Y:S01]  /*3e210*/  LDCU UR10, c[0x0][0x3b0] ;  /* 0x00007600ff0a77ac */ /* 0x000e620008000800 */
[----:B------:R-:W-:-:S02]  /*3e220*/  SEL R16, R11, R79, !P3 ;  /* 0x0000004f0b107207 */ /* 0x000fc40005800000 */
[----:B------:R-:W2:Y:S04]  /*3e230*/  LDL.LU R79, [R1+0x10b4] ;  /* 0x0010b400014f7983 */ /* 0x000ea80000300800 */
[----:B------:R-:W-:Y:S01]  /*3e240*/  STL [R1+0xfc0], R67 ;  /* 0x000fc04301007387 */ /* 0x000fe20000100800 */
[----:B------:R-:W-:Y:S02]  /*3e250*/  IMAD R18, R16, UR11, RZ ;  /* 0x0000000b10127c24 */ /* 0x000fe4000f8e02ff */
[----:B------:R-:W-:Y:S02]  /*3e260*/  @P2 IMAD.MOV.U32 R16, RZ, RZ, R17 ;  /* 0x000000ffff102224 */ /* 0x000fe400078e0011 */
[----:B0-----:R-:W-:Y:S01]  /*3e270*/  @P2 IMAD.MOV.U32 R17, RZ, RZ, R67 ;  /* 0x000000ffff112224 */ /* 0x001fe200078e0043 */
[----:B------:R0:W-:Y:S01]  /*3e280*/  STL [R1+0xc8], R70 ;  /* 0x0000c84601007387 */ /* 0x0001e20000100800 */
[----:B------:R-:W1:Y:S03]  /*3e290*/  LDCU UR11, c[0x0][0x3b0] ;  /* 0x00007600ff0b77ac */ /* 0x000e660008000800 */
[----:B------:R0:W2:Y:S02]  /*3e2a0*/  @P2 LDG.E.U16 R83, desc[UR16][R16.64] ;  /* 0x0000001010532981 */ /* 0x0000a4000c1e1500 */
[----:B0-----:R-:W-:-:S04]  /*3e2b0*/  LEA R70, P4, R19, R6, 0x1 ;  /* 0x0000000613467211 */ /* 0x001fc800078808ff */
[----:B------:R-:W-:Y:S01]  /*3e2c0*/  LEA.HI.X.SX32 R16, R19, R5, 0x1, P4 ;  /* 0x0000000513107211 */ /* 0x000fe200020f0eff */
[----:B------:R-:W-:Y:S04]  /*3e2d0*/  STL [R1+0xfcc], R70 ;  /* 0x000fcc4601007387 */ /* 0x000fe80000100800 */
[----:B------:R-:W-:Y:S01]  /*3e2e0*/  @P2 IMAD.MOV.U32 R17, RZ, RZ, R16 ;  /* 0x000000ffff112224 */ /* 0x000fe200078e0010 */
[----:B---3--:R-:W-:Y:S02]  /*3e2f0*/  SEL R15, R11, R4, !P3 ;  /* 0x000000040b0f7207 */ /* 0x008fe40005800000 */
[----:B------:R-:W3:Y:S04]  /*3e300*/  LDL.LU R4, [R1+0x10a8] ;  /* 0x0010a80001047983 */ /* 0x000ee80000300800 */
[----:B------:R0:W-:Y:S02]  /*3e310*/  STL [R1+0xfc8], R16 ;  /* 0x000fc81001007387 */ /* 0x0001e40000100800 */
[----:B0-----:R-:W-:-:S05]  /*3e320*/  @P2 IMAD.MOV.U32 R16, RZ, RZ, R70 ;  /* 0x000000ffff102224 */ /* 0x001fca00078e0046 */
[----:B------:R0:W2:Y:S01]  /*3e330*/  @P2 LDG.E.U16 R68, desc[UR16][R16.64] ;  /* 0x0000001010442981 */ /* 0x0000a2000c1e1500 */
[----:B------:R-:W-:-:S04]  /*3e340*/  LEA R67, P4, R18, R6, 0x1 ;  /* 0x0000000612437211 */ /* 0x000fc800078808ff */
[----:B------:R-:W-:Y:S01]  /*3e350*/  LEA.HI.X.SX32 R69, R18, R5, 0x1, P4 ;  /* 0x0000000512457211 */ /* 0x000fe200020f0eff */
[----:B------:R-:W-:Y:S02]  /*3e360*/  IMAD R19, R15, UR7, RZ ;  /* 0x000000070f137c24 */ /* 0x000fe4000f8e02ff */
[----:B0-----:R-:W-:Y:S02]  /*3e370*/  @P2 IMAD.MOV.U32 R16, RZ, RZ, R67 ;  /* 0x000000ffff102224 */ /* 0x001fe400078e0043 */
[----:B------:R-:W-:Y:S01]  /*3e380*/  @P2 IMAD.MOV.U32 R17, RZ, RZ, R69 ;  /* 0x000000ffff112224 */ /* 0x000fe200078e0045 */
[----:B------:R-:W-:Y:S04]  /*3e390*/  STL [R1+0xfd4], R67 ;  /* 0x000fd44301007387 */ /* 0x000fe80000100800 */
[----:B------:R-:W-:Y:S01]  /*3e3a0*/  STL [R1+0xfd0], R69 ;  /* 0x000fd04501007387 */ /* 0x000fe20000100800 */
[----:B------:R-:W0:Y:S03]  /*3e3b0*/  LDCU UR7, c[0x0][0x3b0] ;  /* 0x00007600ff0777ac */ /* 0x000e260008000800 */
[----:B------:R0:W3:Y:S04]  /*3e3c0*/  @P2 LDG.E.U16 R20, desc[UR16][R16.64] ;  /* 0x0000001010142981 */ /* 0x0000e8000c1e1500 */
[----:B--2---:R2:W-:Y:S04]  /*3e3d0*/  STL [R1+0x28], R68 ;  /* 0x0000284401007387 */ /* 0x0045e80000100800 */
[----:B------:R-:W3:Y:S01]  /*3e3e0*/  LDL.LU R75, [R1+0x10cc] ;  /* 0x0010cc00014b7983 */ /* 0x000ee20000300800 */
[----:B--2---:R-:W-:-:S04]  /*3e3f0*/  LEA R68, P4, R19, R6, 0x1 ;  /* 0x0000000613447211 */ /* 0x004fc800078808ff */
[----:B------:R-:W-:Y:S01]  /*3e400*/  LEA.HI.X.SX32 R19, R19, R5, 0x1, P4 ;  /* 0x0000000513137211 */ /* 0x000fe200020f0eff */
[----:B0-----:R-:W-:-:S04]  /*3e410*/  @P2 IMAD.MOV.U32 R16, RZ, RZ, R68 ;  /* 0x000000ffff102224 */ /* 0x001fc800078e0044 */
[----:B------:R-:W-:-:S05]  /*3e420*/  @P2 IMAD.MOV.U32 R17, RZ, RZ, R19 ;  /* 0x000000ffff112224 */ /* 0x000fca00078e0013 */
[----:B------:R0:W2:Y:S01]  /*3e430*/  @P2 LDG.E.U16 R66, desc[UR16][R16.64] ;  /* 0x0000001010422981 */ /* 0x0000a2000c1e1500 */
[----:B----4-:R-:W-:-:S03]  /*3e440*/  SEL R15, R11, R77, !P3 ;  /* 0x0000004d0b0f7207 */ /* 0x010fc60005800000 */
[----:B------:R-:W-:Y:S04]  /*3e450*/  STL [R1+0xfdc], R68 ;  /* 0x000fdc4401007387 */ /* 0x000fe80000100800 */
[----:B---3--:R3:W-:Y:S01]  /*3e460*/  STL [R1+0x74], R20 ;  /* 0x0000741401007387 */ /* 0x0087e20000100800 */
[----:B------:R-:W-:Y:S01]  /*3e470*/  SEL R18, R11, R78, !P3 ;  /* 0x0000004e0b127207 */ /* 0x000fe20005800000 */
[----:B---3--:R-:W-:Y:S02]  /*3e480*/  IMAD R20, R15, UR12, RZ ;  /* 0x0000000c0f147c24 */ /* 0x008fe4000f8e02ff */
[----:B------:R3:W-:Y:S02]  /*3e490*/  STL [R1+0xfd8], R19 ;  /* 0x000fd81301007387 */ /* 0x0007e40000100800 */
[----:B-1----:R-:W-:Y:S01]  /*3e4a0*/  IMAD R18, R18, UR10, RZ ;  /* 0x0000000a12127c24 */ /* 0x002fe2000f8e02ff */
[----:B------:R-:W-:-:S02]  /*3e4b0*/  SEL R15, R11, R79, !P3 ;  /* 0x0000004f0b0f7207 */ /* 0x000fc40005800000 */
[----:B------:R-:W-:Y:S02]  /*3e4c0*/  PRMT R52, RZ, 0x7610, R52 ;  /* 0x00007610ff347816 */ /* 0x000fe40000000034 */
[C---:B------:R-:W-:Y:S01]  /*3e4d0*/  LEA R67, P4, R20.reuse, R6, 0x1 ;  /* 0x0000000614437211 */ /* 0x040fe200078808ff */
[----:B------:R-:W1:Y:S01]  /*3e4e0*/  LDCU UR10, c[0x0][0x3b0] ;  /* 0x00007600ff0a77ac */ /* 0x000e620008000800 */
[----:B------:R-:W-:Y:S02]  /*3e4f0*/  PRMT R62, RZ, 0x7610, R62 ;  /* 0x00007610ff3e7816 */ /* 0x000fe4000000003e */
[----:B------:R-:W-:Y:S02]  /*3e500*/  PRMT R82, RZ, 0x7610, R82 ;  /* 0x00007610ff527816 */ /* 0x000fe40000000052 */
[----:B0-----:R-:W-:Y:S01]  /*3e510*/  LEA.HI.X.SX32 R16, R20, R5, 0x1, P4 ;  /* 0x0000000514107211 */ /* 0x001fe200020f0eff */
[----:B------:R-:W-:Y:S04]  /*3e520*/  STL [R1+0xfe4], R67 ;  /* 0x000fe44301007387 */ /* 0x000fe80000100800 */
[----:B------:R-:W4:Y:S01]  /*3e530*/  LDL.LU R76, [R1+0x10c8] ;  /* 0x0010c800014c7983 */ /* 0x000f220000300800 */
[----:B------:R-:W-:Y:S01]  /*3e540*/  @P2 IMAD.MOV.U32 R17, RZ, RZ, R16 ;  /* 0x000000ffff112224 */ /* 0x000fe200078e0010 */
[----:B------:R-:W-:-:S02]  /*3e550*/  PRMT R65, RZ, 0x7610, R65 ;  /* 0x00007610ff417816 */ /* 0x000fc40000000041 */
[----:B------:R0:W-:Y:S01]  /*3e560*/  STL [R1+0xfe0], R16 ;  /* 0x000fe01001007387 */ /* 0x0001e20000100800 */
[----:B---3--:R-:W-:Y:S01]  /*3e570*/  IMAD R19, R15, UR11, RZ ;  /* 0x0000000b0f137c24 */ /* 0x008fe2000f8e02ff */
[----:B------:R-:W-:Y:S01]  /*3e580*/  SEL R15, R11, R4, !P3 ;  /* 0x000000040b0f7207 */ /* 0x000fe20005800000 */
[----:B------:R-:W3:Y:S01]  /*3e590*/  LDCU UR11, c[0x0][0x3b0] ;  /* 0x00007600ff0b77ac */ /* 0x000ee20008000800 */
[----:B------:R-:W1:Y:S01]  /*3e5a0*/  LDCU UR12, c[0x0][0x3b0] ;  /* 0x00007600ff0c77ac */ /* 0x000e620008000800 */
[----:B0-----:R-:W-:-:S05]  /*3e5b0*/  @P2 IMAD.MOV.U32 R16, RZ, RZ, R67 ;  /* 0x000000ffff102224 */ /* 0x001fca00078e0043 */
[----:B------:R0:W3:Y:S01]  /*3e5c0*/  @P2 LDG.E.U16 R52, desc[UR16][R16.64] ;  /* 0x0000001010342981 */ /* 0x0000e2000c1e1500 */
[----:B------:R-:W-:Y:S01]  /*3e5d0*/  IMAD R20, R15, UR7, RZ ;  /* 0x000000070f147c24 */ /* 0x000fe2000f8e02ff */
[----:B------:R-:W0:Y:S01]  /*3e5e0*/  LDCU UR7, c[0x0][0x3b0] ;  /* 0x00007600ff0777ac */ /* 0x000e220008000800 */
[----:B------:R-:W-:Y:S01]  /*3e5f0*/  SEL R15, R11, R75, !P3 ;  /* 0x0000004b0b0f7207 */ /* 0x000fe20005800000 */
[----:B--2---:R2:W-:Y:S02]  /*3e600*/  STL [R1+0xc4], R66 ;  /* 0x0000c44201007387 */ /* 0x0045e40000100800 */
[----:B--2---:R-:W-:-:S04]  /*3e610*/  LEA R66, P4, R18, R6, 0x1 ;  /* 0x0000000612427211 */ /* 0x004fc800078808ff */
[----:B0-----:R-:W-:Y:S01]  /*3e620*/  LEA.HI.X.SX32 R16, R18, R5, 0x1, P4 ;  /* 0x0000000512107211 */ /* 0x001fe200020f0eff */
[----:B------:R-:W-:Y:S04]  /*3e630*/  STL [R1+0xfec], R66 ;  /* 0x000fec4201007387 */ /* 0x000fe80000100800 */
[----:B------:R-:W2:Y:S04]  /*3e640*/  LDL.LU R77, [R1+0x1080] ;  /* 0x00108000014d7983 */ /* 0x000ea80000300800 */
[----:B------:R-:W2:Y:S01]  /*3e650*/  LDL.LU R78, [R1+0x1084] ;  /* 0x00108400014e7983 */ /* 0x000ea20000300800 */
[----:B------:R-:W-:-:S03]  /*3e660*/  LEA R4, P4, R19, R6, 0x1 ;  /* 0x0000000613047211 */ /* 0x000fc600078808ff */
[----:B------:R-:W2:Y:S04]  /*3e670*/  LDL.LU R79, [R1+0x107c] ;  /* 0x00107c00014f7983 */ /* 0x000ea80000300800 */
[----:B------:R0:W-:Y:S01]  /*3e680*/  STL [R1+0xfe8], R16 ;  /* 0x000fe81001007387 */ /* 0x0001e20000100800 */
[----:B------:R-:W-:Y:S01]  /*3e690*/  @P2 IMAD.MOV.U32 R17, RZ, RZ, R16 ;  /* 0x000000ffff112224 */ /* 0x000fe200078e0010 */
[----:B------:R-:W-:Y:S01]  /*3e6a0*/  LEA.HI.X.SX32 R67, R19, R5, 0x1, P4 ;  /* 0x0000000513437211 */ /* 0x000fe200020f0eff */
[----:B0-----:R-:W-:Y:S01]  /*3e6b0*/  @P2 IMAD.MOV.U32 R16, RZ, RZ, R66 ;  /* 0x000000ffff102224 */ /* 0x001fe200078e0042 */
[----:B------:R-:W-:-:S04]  /*3e6c0*/  LEA R66, P4, R20, R6, 0x1 ;  /* 0x0000000614427211 */ /* 0x000fc800078808ff */
[----:B------:R0:W2:Y:S01]  /*3e6d0*/  @P2 LDG.E.U16 R62, desc[UR16][R16.64] ;  /* 0x00000010103e2981 */ /* 0x0000a2000c1e1500 */
[----:B------:R-:W-:Y:S02]  /*3e6e0*/  LEA.HI.X.SX32 R68, R20, R5, 0x1, P4 ;  /* 0x0000000514447211 */ /* 0x000fe400020f0eff */
[----:B------:R-:W-:Y:S01]  /*3e6f0*/  PRMT R19, RZ, 0x7610, R19 ;  /* 0x00007610ff137816 */ /* 0x000fe20000000013 */
[----:B-1----:R-:W-:Y:S02]  /*3e700*/  IMAD R18, R15, UR10, RZ ;  /* 0x0000000a0f127c24 */ /* 0x002fe4000f8e02ff */
[----:B0-----:R-:W-:Y:S02]  /*3e710*/  @P2 IMAD.MOV.U32 R16, RZ, RZ, R4 ;  /* 0x000000ffff102224 */ /* 0x001fe400078e0004 */
[----:B------:R-:W-:Y:S01]  /*3e720*/  @P2 IMAD.MOV.U32 R17, RZ, RZ, R67 ;  /* 0x000000ffff112224 */ /* 0x000fe200078e0043 */
[----:B------:R0:W-:Y:S01]  /*3e730*/  STL [R1+0xff4], R4 ;  /* 0x000ff40401007387 */ /* 0x0001e20000100800 */
[----:B------:R-:W-:-:S02]  /*3e740*/  PRMT R20, RZ, 0x7610, R20 ;  /* 0x00007610ff147816 */ /* 0x000fc40000000014 */
[----:B----4-:R-:W-:Y:S01]  /*3e750*/  SEL R15, R11, R76, !P3 ;  /* 0x0000004c0b0f7207 */ /* 0x010fe20005800000 */
[----:B------:R-:W1:Y:S01]  /*3e760*/  LDCU UR10, c[0x0][0x3b0] ;  /* 0x00007600ff0a77ac */ /* 0x000e620008000800 */
[----:B------:R4:W2:Y:S04]  /*3e770*/  @P2 LDG.E.U16 R82, desc[UR16][R16.64] ;  /* 0x0000001010522981 */ /* 0x0008a8000c1e1500 */
[----:B------:R3:W-:Y:S04]  /*3e780*/  STL [R1+0xff0], R67 ;  /* 0x000ff04301007387 */ /* 0x0007e80000100800 */
[----:B0-----:R-:W2:Y:S01]  /*3e790*/  LDL.LU R4, [R1+0x1078] ;  /* 0x0010780001047983 */ /* 0x001ea20000300800 */
[----:B----4-:R-:W-:-:S02]  /*3e7a0*/  @P2 IMAD.MOV.U32 R16, RZ, RZ, R66 ;  /* 0x000000ffff102224 */ /* 0x010fc400078e0042 */
[----:B------:R-:W-:Y:S01]  /*3e7b0*/  @P2 IMAD.MOV.U32 R17, RZ, RZ, R68 ;  /* 0x000000ffff112224 */ /* 0x000fe200078e0044 */
[C---:B---3--:R-:W-:Y:S01]  /*3e7c0*/  LEA R67, P4, R18.reuse, R6, 0x1 ;  /* 0x0000000612437211 */ /* 0x048fe200078808ff */
[----:B------:R-:W-:Y:S04]  /*3e7d0*/  STL [R1+0xffc], R66 ;  /* 0x000ffc4201007387 */ /* 0x000fe80000100800 */
[----:B------:R0:W3:Y:S04]  /*3e7e0*/  @P2 LDG.E.U16 R19, desc[UR16][R16.64] ;  /* 0x0000001010132981 */ /* 0x0000e8000c1e1500 */
[----:B------:R4:W-:Y:S02]  /*3e7f0*/  STL [R1+0xff8], R68 ;  /* 0x000ff84401007387 */ /* 0x0009e40000100800 */
[----:B----4-:R-:W-:Y:S01]  /*3e800*/  LEA.HI.X.SX32 R68, R18, R5, 0x1, P4 ;  /* 0x0000000512447211 */ /* 0x010fe200020f0eff */
[----:B0-----:R-:W-:-:S04]  /*3e810*/  @P2 IMAD.MOV.U32 R16, RZ, RZ, R67 ;  /* 0x000000ffff102224 */ /* 0x001fc800078e0043 */
[----:B------:R-:W-:-:S05]  /*3e820*/  @P2 IMAD.MOV.U32 R17, RZ, RZ, R68 ;  /* 0x000000ffff112224 */ /* 0x000fca00078e0044 */
[----:B------:R0:W4:Y:S04]  /*3e830*/  @P2 LDG.E.U16 R20, desc[UR16][R16.64] ;  /* 0x0000001010142981 */ /* 0x000128000c1e1500 */
[----:B------:R-:W-:Y:S04]  /*3e840*/  STL [R1+0x1004], R67 ;  /* 0x0010044301007387 */ /* 0x000fe80000100800 */
[----:B---3--:R3:W-:Y:S02]  /*3e850*/  STL [R1+0x24], R19 ;  /* 0x0000241301007387 */ /* 0x0087e40000100800 */
[----:B---3--:R-:W-:-:S02]  /*3e860*/  IMAD R19, R15, UR11, RZ ;  /* 0x0000000b0f137c24 */ /* 0x008fc4000f8e02ff */
[----:B------:R-:W-:Y:S01]  /*3e870*/  STL [R1+0x1000], R68 ;  /* 0x0010004401007387 */ /* 0x000fe20000100800 */
[C---:B--2---:R-:W-:Y:S02]  /*3e880*/  SEL R18, R11.reuse, R77, !P3 ;  /* 0x0000004d0b127207 */ /* 0x044fe40005800000 */
[----:B------:R-:W-:Y:S01]  /*3e890*/  SEL R15, R11, R78, !P3 ;  /* 0x0000004e0b0f7207 */ /* 0x000fe20005800000 */
[----:B------:R-:W2:Y:S01]  /*3e8a0*/  LDCU UR11, c[0x0][0x3b0] ;  /* 0x00007600ff0b77ac */ /* 0x000ea20008000800 */
[----:B------:R-:W-:-:S04]  /*3e8b0*/  LEA R66, P4, R19, R6, 0x1 ;  /* 0x0000000613427211 */ /* 0x000fc800078808ff */
[----:B0-----:R-:W-:Y:S01]  /*3e8c0*/  LEA.HI.X.SX32 R16, R19, R5, 0x1, P4 ;  /* 0x0000000513107211 */ /* 0x001fe200020f0eff */
[----:B------:R-:W-:Y:S04]  /*3e8d0*/  STL [R1+0x100c], R66 ;  /* 0x00100c4201007387 */ /* 0x000fe80000100800 */
[----:B----4-:R-:W-:Y:S01]  /*3e8e0*/  STL [R1+0x70], R20 ;  /* 0x0000701401007387 */ /* 0x010fe20000100800 */
[----:B------:R-:W-:-:S03]  /*3e8f0*/  @P2 IMAD.MOV.U32 R17, RZ, RZ, R16 ;  /* 0x000000ffff112224 */ /* 0x000fc600078e0010 */
[----:B------:R0:W-:Y:S01]  /*3e900*/  STL [R1+0x1008], R16 ;  /* 0x0010081001007387 */ /* 0x0001e20000100800 */
[----:B-1----:R-:W-:Y:S02]  /*3e910*/  IMAD R19, R15, UR10, RZ ;  /* 0x0000000a0f137c24 */ /* 0x002fe4000f8e02ff */
[----:B0-----:R-:W-:Y:S02]  /*3e920*/  @P2 IMAD.MOV.U32 R16, RZ, RZ, R66 ;  /* 0x000000ffff102224 */ /* 0x001fe400078e0042 */
[----:B------:R-:W-:Y:S01]  /*3e930*/  IMAD R20, R18, UR7, RZ ;  /* 0x0000000712147c24 */ /* 0x000fe2000f8e02ff */
[C---:B------:R-:W-:Y:S01]  /*3e940*/  SEL R15, R11.reuse, R4, !P3 ;  /* 0x000000040b0f7207 */ /* 0x040fe20005800000 */
[----:B------:R-:W3:Y:S04]  /*3e950*/  LDL.LU R75, [R1+0x10c0] ;  /* 0x0010c000014b7983 */ /* 0x000ee80000300800 */
[----:B------:R0:W4:Y:S01]  /*3e960*/  @P2 LDG.E.U16 R65, desc[UR16][R16.64] ;  /* 0x0000001010412981 */ /* 0x000122000c1e1500 */
[----:B------:R-:W-:-:S02]  /*3e970*/  SEL R18, R11, R79, !P3 ;  /* 0x0000004f0b127207 */ /* 0x000fc40005800000 */
[C---:B------:R-:W-:Y:S02]  /*3e980*/  LEA R67, P4, R20.reuse, R6, 0x1 ;  /* 0x0000000614437211 */ /* 0x040fe400078808ff */
[----:B------:R-:W-:Y:S02]  /*3e990*/  PRMT R51, RZ, 0x7610, R51 ;  /* 0x00007610ff337816 */ /* 0x000fe40000000033 */
[----:B------:R-:W-:Y:S02]  /*3e9a0*/  PRMT R61, RZ, 0x7610, R61 ;  /* 0x00007610ff3d7816 */ /* 0x000fe4000000003d */
[----:B------:R-:W-:Y:S01]  /*3e9b0*/  PRMT R81, RZ, 0x7610, R81 ;  /* 0x00007610ff517816 */ /* 0x000fe20000000051 */
[----:B------:R-:W1:Y:S01]  /*3e9c0*/  LDCU UR7, c[0x0][0x3b0] ;  /* 0x00007600ff0777ac */ /* 0x000e620008000800 */
[----:B------:R-:W-:Y:S04]  /*3e9d0*/  STL [R1+0x1014], R67 ;  /* 0x0010144301007387 */ /* 0x000fe80000100800 */
[----:B------:R-:W3:Y:S04]  /*3e9e0*/  LDL.LU R76, [R1+0x10ac] ;  /* 0x0010ac00014c7983 */ /* 0x000ee80000300800 */
[----:B------:R-:W3:Y:S01]  /*3e9f0*/  LDL.LU R77, [R1+0x106c] ;  /* 0x00106c00014d7983 */ /* 0x000ee20000300800 */
[----:B0-----:R-:W-:-:S02]  /*3ea00*/  LEA.HI.X.SX32 R16, R20, R5, 0x1, P4 ;  /* 0x0000000514107211 */ /* 0x001fc400020f0eff */
[----:B------:R-:W-:Y:S01]  /*3ea10*/  LEA R4, P4, R19, R6, 0x1 ;  /* 0x0000000613047211 */ /* 0x000fe200078808ff */
[----:B------:R-:W-:Y:S02]  /*3ea20*/  IMAD R18, R18, UR12, RZ ;  /* 0x0000000c12127c24 */ /* 0x000fe4000f8e02ff */
[----:B--2---:R-:W-:Y:S01]  /*3ea30*/  IMAD R15, R15, UR11, RZ ;  /* 0x0000000b0f0f7c24 */ /* 0x004fe2000f8e02ff */
[----:B------:R-:W0:Y:S01]  /*3ea40*/  LDCU UR11, c[0x0][0x3b0] ;  /* 0x00007600ff0b77ac */ /* 0x000e220008000800 */
[----:B------:R2:W-:Y:S04]  /*3ea50*/  STL [R1+0x1010], R16 ;  /* 0x0010101001007387 */ /* 0x0005e80000100800 */
[----:B------:R-:W-:Y:S01]  /*3ea60*/  STL [R1+0x101c], R4 ;  /* 0x00101c0401007387 */ /* 0x000fe20000100800 */
[----:B------:R-:W-:Y:S01]  /*3ea70*/  @P2 IMAD.MOV.U32 R17, RZ, RZ, R16 ;  /* 0x000000ffff112224 */ /* 0x000fe200078e0010 */
[----:B------:R-:W-:Y:S01]  /*3ea80*/  PRMT R21, RZ, 0x7610, R21 ;  /* 0x00007610ff157816 */ /* 0x000fe20000000015 */
[----:B------:R-:W0:Y:S01]  /*3ea90*/  LDCU UR10, c[0x0][0x3b0] ;  /* 0x00007600ff0a77ac */ /* 0x000e220008000800 */
[----:B------:R-:W-:Y:S01]  /*3eaa0*/  PRMT R2, RZ, 0x7610, R2 ;  /* 0x00007610ff027816 */ /* 0x000fe20000000002 */
[----:B------:R-:W0:Y:S01]  /*3eab0*/  LDCU UR12, c[0x0][0x3b0] ;  /* 0x00007600ff0c77ac */ /* 0x000e220008000800 */
[----:B--2---:R-:W-:-:S05]  /*3eac0*/  @P2 IMAD.MOV.U32 R16, RZ, RZ, R67 ;  /* 0x000000ffff102224 */ /* 0x004fca00078e0043 */
[----:B------:R2:W3:Y:S02]  /*3ead0*/  @P2 LDG.E.U16 R51, desc[UR16][R16.64] ;  /* 0x0000001010332981 */ /* 0x0004e4000c1e1500 */
[----:B--2---:R-:W-:Y:S02]  /*3eae0*/  @P2 IMAD.MOV.U32 R16, RZ, RZ, R4 ;  /* 0x000000ffff102224 */ /* 0x004fe400078e0004 */
[----:B----4-:R2:W-:Y:S02]  /*3eaf0*/  STL [R1+0xc0], R65 ;  /* 0x0000c04101007387 */ /* 0x0105e40000100800 */
[----:B--2---:R-:W-:Y:S02]  /*3eb00*/  LEA.HI.X.SX32 R65, R19, R5, 0x1, P4 ;  /* 0x0000000513417211 */ /* 0x004fe400020f0eff */
[----:B------:R-:W-:-:S03]  /*3eb10*/  LEA R66, P4, R18, R6, 0x1 ;  /* 0x0000000612427211 */ /* 0x000fc600078808ff */
[----:B------:R-:W-:Y:S01]  /*3eb20*/  @P2 IMAD.MOV.U32 R17, RZ, RZ, R65 ;  /* 0x000000ffff112224 */ /* 0x000fe200078e0041 */
[----:B------:R-:W-:Y:S02]  /*3eb30*/  LEA.HI.X.SX32 R18, R18, R5, 0x1, P4 ;  /* 0x0000000512127211 */ /* 0x000fe400020f0eff */
[----:B------:R-:W-:Y:S01]  /*3eb40*/  LEA R20, P4, R15, R6, 0x1 ;  /* 0x000000060f147211 */ /* 0x000fe200078808ff */
[----:B------:R2:W-:Y:S04]  /*3eb50*/  STL [R1+0x1018], R65 ;  /* 0x0010184101007387 */ /* 0x0005e80000100800 */
[----:B------:R4:W3:Y:S01]  /*3eb60*/  @P2 LDG.E.U16 R61, desc[UR16][R16.64] ;  /* 0x00000010103d2981 */ /* 0x0008e2000c1e1500 */
[----:B------:R-:W-:-:S03]  /*3eb70*/  PRMT R19, RZ, 0x7610, R19 ;  /* 0x00007610ff137816 */ /* 0x000fc60000000013 */
[----:B------:R-:W3:Y:S01]  /*3eb80*/  LDL.LU R78, [R1+0x1074] ;  /* 0x00107400014e7983 */ /* 0x000ee20000300800 */
[----:B--2---:R-:W-:Y:S01]  /*3eb90*/  LEA.HI.X.SX32 R65, R15, R5, 0x1, P4 ;  /* 0x000000050f417211 */ /* 0x004fe200020f0eff */
[----:B----4-:R-:W-:Y:S02]  /*3eba0*/  @P2 IMAD.MOV.U32 R16, RZ, RZ, R66 ;  /* 0x000000ffff102224 */ /* 0x010fe400078e0042 */
[----:B------:R-:W-:-:S05]  /*3ebb0*/  @P2 IMAD.MOV.U32 R17, RZ, RZ, R18 ;  /* 0x000000ffff112224 */ /* 0x000fca00078e0012 */
[----:B------:R2:W4:Y:S02]  /*3ebc0*/  @P2 LDG.E.U16 R81, desc[UR16][R16.64] ;  /* 0x0000001010512981 */ /* 0x000524000c1e1500 */
[----:B--2---:R-:W-:Y:S02]  /*3ebd0*/  @P2 IMAD.MOV.U32 R16, RZ, RZ, R20 ;  /* 0x000000ffff102224 */ /* 0x004fe400078e0014 */
[----:B------:R-:W-:-:S05]  /*3ebe0*/  @P2 IMAD.MOV.U32 R17, RZ, RZ, R65 ;  /* 0x000000ffff112224 */ /* 0x000fca00078e0041 */
[----:B------:R2:W4:Y:S01]  /*3ebf0*/  @P2 LDG.E.U16 R19, desc[UR16][R16.64] ;  /* 0x0000001010132981 */ /* 0x000522000c1e1500 */
[----:B------:R-:W-:Y:S02]  /*3ec00*/  ISETP.GT.U32.AND P4, PT, R7, R9, PT ;  /* 0x000000090700720c */ /* 0x000fe40003f84070 */
[----:B---3--:R-:W-:Y:S01]  /*3ec10*/  SEL R15, R11, R75, !P3 ;  /* 0x0000004b0b0f7207 */ /* 0x008fe20005800000 */
[----:B------:R-:W-:Y:S04]  /*3ec20*/  STL [R1+0x1024], R66 ;  /* 0x0010244201007387 */ /* 0x000fe80000100800 */
[----:B------:R-:W3:Y:S04]  /*3ec30*/  LDL.LU R79, [R1+0x1064] ;  /* 0x00106400014f7983 */ /* 0x000ee80000300800 */
[----:B------:R-:W3:Y:S04]  /*3ec40*/  LDL.LU R4, [R1+0x105c] ;  /* 0x00105c0001047983 */ /* 0x000ee80000300800 */
[----:B------:R1:W-:Y:S04]  /*3ec50*/  STL [R1+0x1020], R18 ;  /* 0x0010201201007387 */ /* 0x0003e80000100800 */
[----:B------:R0:W-:Y:S04]  /*3ec60*/  STL [R1+0x102c], R20 ;  /* 0x00102c1401007387 */ /* 0x0001e80000100800 */
[----:B------:R0:W-:Y:S01]  /*3ec70*/  STL [R1+0x1028], R65 ;  /* 0x0010284101007387 */ /* 0x0001e20000100800 */
[----:B-1----:R-:W-:-:S02]  /*3ec80*/  IMAD R18, R15, UR7, RZ ;  /* 0x000000070f127c24 */ /* 0x002fc4000f8e02ff */
[----:B------:R-:W-:Y:S01]  /*3ec90*/  @!P4 IMAD.IADD R9, R9, 0x1, -R7 ;  /* 0x000000010909c824 */ /* 0x000fe200078e0a07 */
[----:B--2---:R-:W-:Y:S01]  /*3eca0*/  SEL R16, R11, R77, !P3 ;  /* 0x0000004d0b107207 */ /* 0x004fe20005800000 */
[----:B----4-:R-:W-:Y:S01]  /*3ecb0*/  STL [R1+0x20], R19 ;  /* 0x0000201301007387 */ /* 0x010fe20000100800 */
[----:B------:R-:W-:-:S03]  /*3ecc0*/  LEA R17, P4, R18, R6, 0x1 ;  /* 0x0000000612117211 */ /* 0x000fc600078808ff */
[----:B0-----:R-:W-:Y:S01]  /*3ecd0*/  IMAD R20, R16, UR11, RZ ;  /* 0x0000000b10147c24 */ /* 0x001fe2000f8e02ff */
[----:B------:R-:W-:Y:S01]  /*3ece0*/  SEL R15, R11, R76, !P3 ;  /* 0x0000004c0b0f7207 */ /* 0x000fe20005800000 */
[----:B------:R-:W0:Y:S01]  /*3ecf0*/  LDCU UR7, c[0x0][0x3b0] ;  /* 0x00007600ff0777ac */ /* 0x000e220008000800 */
[----:B------:R-:W-:Y:S01]  /*3ed00*/  LEA.HI.X.SX32 R65, R18, R5, 0x1, P4 ;  /* 0x0000000512417211 */ /* 0x000fe200020f0eff */
[----:B------:R1:W-:Y:S01]  /*3ed10*/  STL [R1+0x1034], R17 ;  /* 0x0010341101007387 */ /* 0x0003e20000100800 */
[----:B------:R-:W-:Y:S01]  /*3ed20*/  @P2 IMAD.MOV.U32 R16, RZ, RZ, R17 ;  /* 0x000000ffff102224 */ /* 0x000fe200078e0011 */
[----:B------:R-:W-:Y:S02]  /*3ed30*/  PRMT R50, RZ, 0x7610, R50 ;  /* 0x00007610ff327816 */ /* 0x000fe40000000032 */
[----:B------:R-:W-:Y:S02]  /*3ed40*/  PRMT R59, RZ, 0x7610, R59 ;  /* 0x00007610ff3b7816 */ /* 0x000fe4000000003b */
[----:B------:R-:W-:Y:S01]  /*3ed50*/  PRMT R80, RZ, 0x7610, R80 ;  /* 0x00007610ff507816 */ /* 0x000fe20000000050 */
[----:B------:R-:W2:Y:S01]  /*3ed60*/  LDCU UR11, c[0x0][0x3b0] ;  /* 0x00007600ff0b77ac */ /* 0x000ea20008000800 */
[----:B-1----:R-:W-:-:S05]  /*3ed70*/  @P2 IMAD.MOV.U32 R17, RZ, RZ, R65 ;  /* 0x000000ffff112224 */ /* 0x002fca00078e0041 */
[----:B------:R1:W4:Y:S01]  /*3ed80*/  @P2 LDG.E.U16 R21, desc[UR16][R16.64] ;  /* 0x0000001010152981 */ /* 0x000322000c1e1500 */
[----:B------:R-:W-:-:S03]  /*3ed90*/  IMAD R19, R15, UR10, RZ ;  /* 0x0000000a0f137c24 */ /* 0x000fc6000f8e02ff */
[----:B------:R0:W-:Y:S01]  /*3eda0*/  STL [R1+0x1030], R65 ;  /* 0x0010304101007387 */ /* 0x0001e20000100800 */
[C---:B------:R-:W-:Y:S02]  /*3edb0*/  SEL R18, R11.reuse, R78, !P3 ;  /* 0x0000004e0b127207 */ /* 0x040fe40005800000 */
[----:B---3--:R-:W-:Y:S01]  /*3edc0*/  SEL R15, R11, R79, !P3 ;  /* 0x0000004f0b0f7207 */ /* 0x008fe20005800000 */
[----:B------:R-:W3:Y:S01]  /*3edd0*/  LDCU UR10, c[0x0][0x3b0] ;  /* 0x00007600ff0a77ac */ /* 0x000ee20008000800 */
[----:B------:R-:W-:-:S04]  /*3ede0*/  LEA R67, P4, R19, R6, 0x1 ;  /* 0x0000000613437211 */ /* 0x000fc800078808ff */
[-C--:B-1----:R-:W-:Y:S01]  /*3edf0*/  LEA.HI.X.SX32 R16, R19, R5.reuse, 0x1, P4 ;  /* 0x0000000513107211 */ /* 0x082fe200020f0eff */
[----:B------:R-:W-:Y:S04]  /*3ee00*/  STL [R1+0x103c], R67 ;  /* 0x00103c4301007387 */ /* 0x000fe80000100800 */
[----:B------:R-:W-:Y:S01]  /*3ee10*/  @P2 IMAD.MOV.U32 R17, RZ, RZ, R16 ;  /* 0x000000ffff112224 */ /* 0x000fe200078e0010 */
[C---:B0-----:R-:W-:Y:S01]  /*3ee20*/  LEA R65, P4, R20.reuse, R6, 0x1 ;  /* 0x0000000614417211 */ /* 0x041fe200078808ff */
[----:B------:R-:W-:Y:S01]  /*3ee30*/  IMAD R15, R15, UR7, RZ ;  /* 0x000000070f0f7c24 */ /* 0x000fe2000f8e02ff */
[----:B------:R-:W-:Y:S01]  /*3ee40*/  PRMT R19, RZ, 0x7610, R19 ;  /* 0x00007610ff137816 */ /* 0x000fe20000000013 */
[----:B------:R-:W0:Y:S01]  /*3ee50*/  LDCU UR7, c[0x0][0x3b0] ;  /* 0x00007600ff0777ac */ /* 0x000e220008000800 */
[----:B------:R-:W-:Y:S01]  /*3ee60*/  LEA.HI.X.SX32 R66, R20, R5, 0x1, P4 ;  /* 0x0000000514427211 */ /* 0x000fe200020f0eff */
[----:B----4-:R-:W-:Y:S04]  /*3ee70*/  STL [R1+0x6c], R21 ;  /* 0x00006c1501007387 */ /* 0x010fe80000100800 */
[----:B------:R1:W-:Y:S04]  /*3ee80*/  STL [R1+0x1038], R16 ;  /* 0x0010381001007387 */ /* 0x0003e80000100800 */
[----:B------:R-:W4:Y:S01]  /*3ee90*/  LDL.LU R76, [R1+0x10a0] ;  /* 0x0010a000014c7983 */ /* 0x000f220000300800 */
[----:B-1----:R-:W-:-:S05]  /*3eea0*/  @P2 IMAD.MOV.U32 R16, RZ, RZ, R67 ;  /* 0x000000ffff102224 */ /* 0x002fca00078e0043 */
[----:B------:R1:W2:Y:S01]  /*3eeb0*/  @P2 LDG.E.U16 R2, desc[UR16][R16.64] ;  /* 0x0000001010022981 */ /* 0x0002a2000c1e1500 */
[----:B------:R-:W-:Y:S01]  /*3eec0*/  IMAD R21, R18, UR12, RZ ;  /* 0x0000000c12157c24 */ /* 0x000fe2000f8e02ff */
[----:B------:R-:W-:Y:S02]  /*3eed0*/  SEL R18, R11, R4, !P3 ;  /* 0x000000040b127207 */ /* 0x000fe40005800000 */
[----:B------:R0:W-:Y:S04]  /*3eee0*/  STL [R1+0x1044], R65 ;  /* 0x0010444101007387 */ /* 0x0001e80000100800 */
[----:B------:R-:W3:Y:S01]  /*3eef0*/  LDL.LU R77, [R1+0x108c] ;  /* 0x00108c00014d7983 */ /* 0x000ee20000300800 */
[----:B------:R-:W2:Y:S01]  /*3ef00*/  LDCU UR12, c[0x0][0x3b0] ;  /* 0x00007600ff0c77ac */ /* 0x000ea20008000800 */
[----:B------:R-:W-:Y:S01]  /*3ef10*/  LEA R4, P4, R21, R6, 0x1 ;  /* 0x0000000615047211 */ /* 0x000fe200078808ff */
[----:B-1----:R-:W-:-:S02]  /*3ef20*/  @P2 IMAD.MOV.U32 R16, RZ, RZ, R65 ;  /* 0x000000ffff102224 */ /* 0x002fc400078e0041 */
[----:B------:R-:W-:Y:S01]  /*3ef30*/  @P2 IMAD.MOV.U32 R17, RZ, RZ, R66 ;  /* 0x000000ffff112224 */ /* 0x000fe200078e0042 */
[-C--:B------:R-:W-:Y:S02]  /*3ef40*/  LEA.HI.X.SX32 R68, R21, R5.reuse, 0x1, P4 ;  /* 0x0000000515447211 */ /* 0x080fe400020f0eff */
[C---:B------:R-:W-:Y:S01]  /*3ef50*/  LEA R67, P4, R15.reuse, R6, 0x1 ;  /* 0x000000060f437211 */ /* 0x040fe200078808ff */
[----:B------:R-:W-:Y:S01]  /*3ef60*/  IMAD R18, R18, UR13, RZ ;  /* 0x0000000d12127c24 */ /* 0x000fe2000f8e02ff */
[----:B------:R-:W3:Y:S04]  /*3ef70*/  LDL.LU R78, [R1+0x1060] ;  /* 0x00106000014e7983 */ /* 0x000ee80000300800 */
[----:B------:R1:W3:Y:S01]  /*3ef80*/  @P2 LDG.E.U16 R50, desc[UR16][R16.64] ;  /* 0x0000001010322981 */ /* 0x0002e2000c1e1500 */
[----:B------:R-:W-:-:S02]  /*3ef90*/  LEA.HI.X.SX32 R15, R15, R5, 0x1, P4 ;  /* 0x000000050f0f7211 */ /* 0x000fc400020f0eff */
[C---:B0-----:R-:W-:Y:S01]  /*3efa0*/  LEA R65, P4, R18.reuse, R6, 0x1 ;  /* 0x0000000612417211 */ /* 0x041fe200078808ff */
[----:B------:R0:W-:Y:S01]  /*3efb0*/  STL [R1+0x1040], R66 ;  /* 0x0010404201007387 */ /* 0x0001e20000100800 */
[----:B-1----:R-:W-:Y:S02]  /*3efc0*/  @P2 IMAD.MOV.U32 R16, RZ, RZ, R4 ;  /* 0x000000ffff102224 */ /* 0x002fe400078e0004 */
[----:B------:R-:W-:Y:S01]  /*3efd0*/  @P2 IMAD.MOV.U32 R17, RZ, RZ, R68 ;  /* 0x000000ffff112224 */ /* 0x000fe200078e0044 */
[----:B0-----:R-:W-:-:S04]  /*3efe0*/  LEA.HI.X.SX32 R66, R18, R5, 0x1, P4 ;  /* 0x0000000512427211 */ /* 0x001fc800020f0eff */
[----:B------:R0:W3:Y:S02]  /*3eff0*/  @P2 LDG.E.U16 R59, desc[UR16][R16.64] ;  /* 0x00000010103b2981 */ /* 0x0000e4000c1e1500 */
[----:B0-----:R-:W-:Y:S02]  /*3f000*/  @P2 IMAD.MOV.U32 R16, RZ, RZ, R67 ;  /* 0x000000ffff102224 */ /* 0x001fe400078e0043 */
[----:B------:R-:W-:-:S05]  /*3f010*/  @P2 IMAD.MOV.U32 R17, RZ, RZ, R15 ;  /* 0x000000ffff112224 */ /* 0x000fca00078e000f */
[----:B------:R0:W3:Y:S04]  /*3f020*/  @P2 LDG.E.U16 R80, desc[UR16][R16.64] ;  /* 0x0000001010502981 */ /* 0x0000e8000c1e1500 */
[----:B------:R1:W-:Y:S01]  /*3f030*/  STL [R1+0x104c], R4 ;  /* 0x00104c0401007387 */ /* 0x0003e20000100800 */
[----:B0-----:R-:W-:Y:S02]  /*3f040*/  @P2 IMAD.MOV.U32 R16, RZ, RZ, R65 ;  /* 0x000000ffff102224 */ /* 0x001fe400078e0041 */
[----:B------:R-:W-:-:S05]  /*3f050*/  @P2 IMAD.MOV.U32 R17, RZ, RZ, R66 ;  /* 0x000000ffff112224 */ /* 0x000fca00078e0042 */
[----:B------:R0:W3:Y:S04]  /*3f060*/  @P2 LDG.E.U16 R19, desc[UR16][R16.64] ;  /* 0x0000001010132981 */ /* 0x0000e8000c1e1500 */
[----:B--2---:R-:W-:Y:S04]  /*3f070*/  STL [R1+0x17cc], R2 ;  /* 0x0017cc0201007387 */ /* 0x004fe80000100800 */
[----:B------:R-:W-:Y:S04]  /*3f080*/  STL [R1+0x1048], R68 ;  /* 0x0010484401007387 */ /* 0x000fe80000100800 */
[----:B------:R-:W2:Y:S04]  /*3f090*/  LDL.LU R79, [R1+0x1068] ;  /* 0x00106800014f7983 */ /* 0x000ea80000300800 */
[----:B------:R-:W-:Y:S04]  /*3f0a0*/  STL [R1+0x1054], R67 ;  /* 0x0010544301007387 */ /* 0x000fe80000100800 */
[----:B------:R3:W-:Y:S04]  /*3f0b0*/  STL [R1+0x1050], R15 ;  /* 0x0010500f01007387 */ /* 0x0007e80000100800 */
[----:B------:R-:W-:Y:S04]  /*3f0c0*/  STL [R1+0x105c], R65 ;  /* 0x00105c4101007387 */ /* 0x000fe80000100800 */
[----:B-1----:R-:W2:Y:S01]  /*3f0d0*/  LDL.LU R4, [R1+0x1070] ;  /* 0x0010700001047983 */ /* 0x002ea20000300800 */
[----:B------:R-:W-:-:S02]  /*3f0e0*/  ISETP.GT.U32.AND P4, PT, R7, R9, PT ;  /* 0x000000090700720c */ /* 0x000fc40003f84070 */
[C---:B----4-:R-:W-:Y:S01]  /*3f0f0*/  SEL R18, R11.reuse, R76, !P3 ;  /* 0x0000004c0b127207 */ /* 0x050fe20005800000 */
[----:B------:R1:W-:Y:S04]  /*3f100*/  STL [R1+0x1058], R66 ;  /* 0x0010584201007387 */ /* 0x0003e80000100800 */
[----:B------:R-:W-:Y:S01]  /*3f110*/  IMAD R18, R18, UR7, RZ ;  /* 0x0000000712127c24 */ /* 0x000fe2000f8e02ff */
[----:B---3--:R-:W-:Y:S01]  /*3f120*/  SEL R15, R11, R77, !P3 ;  /* 0x0000004d0b0f7207 */ /* 0x008fe20005800000 */
[----:B------:R-:W3:Y:S04]  /*3f130*/  LDCU UR7, c[0x0][0x3b0] ;  /* 0x00007600ff0777ac */ /* 0x000ee80008000800 */
[----:B0-----:R-:W-:-:S02]  /*3f140*/  IMAD R16, R15, UR10, RZ ;  /* 0x0000000a0f107c24 */ /* 0x001fc4000f8e02ff */
[----:B------:R-:W-:Y:S01]  /*3f150*/  @!P4 IMAD.IADD R9, R9, 0x1, -R7 ;  /* 0x000000010909c824 */ /* 0x000fe200078e0a07 */
[C---:B-1----:R-:W-:Y:S02]  /*3f160*/  LEA R66, P4, R18.reuse, R6, 0x1 ;  /* 0x0000000612427211 */ /* 0x042fe400078808ff */
[----:B------:R-:W-:Y:S02]  /*3f170*/  SEL R15, R11, R78, !P3 ;  /* 0x0000004e0b0f7207 */ /* 0x000fe40005800000 */
[----:B------:R-:W-:Y:S01]  /*3f180*/  PRMT R2, RZ, 0x7610, R2 ;  /* 0x00007610ff027816 */ /* 0x000fe20000000002 */
[----:B------:R-:W0:Y:S01]  /*3f190*/  LDCU UR10, c[0x0][0x3b0] ;  /* 0x00007600ff0a77ac */ /* 0x000e220008000800 */
[-C--:B------:R-:W-:Y:S02]  /*3f1a0*/  LEA.HI.X.SX32 R17, R18, R5.reuse, 0x1, P4 ;  /* 0x0000000512117211 */ /* 0x080fe400020f0eff */
[C---:B------:R-:W-:Y:S01]  /*3f1b0*/  LEA R65, P4, R16.reuse, R6, 0x1 ;  /* 0x0000000610417211 */ /* 0x040fe200078808ff */
[----:B------:R-:W-:Y:S04]  /*3f1c0*/  STL [R1+0x1064], R66 ;  /* 0x0010644201007387 */ /* 0x000fe80000100800 */
[----:B------:R1:W-:Y:S01]  /*3f1d0*/  STL [R1+0x1060], R17 ;  /* 0x0010601101007387 */ /* 0x0003e20000100800 */
[----:B------:R-:W-:Y:S01]  /*3f1e0*/  LEA.HI.X.SX32 R67, R16, R5, 0x1, P4 ;  /* 0x0000000510437211 */ /* 0x000fe200020f0eff */
[----:B------:R-:W-:Y:S01]  /*3f1f0*/  @P2 IMAD.MOV.U32 R16, RZ, RZ, R66 ;  /* 0x000000ffff102224 */ /* 0x000fe200078e0042 */
[----:B------:R-:W-:-:S04]  /*3f200*/  PRMT R0, RZ, 0x7610, R0 ;  /* 0x00007610ff007816 */ /* 0x000fc80000000000 */
[----:B------:R4:W3:Y:S01]  /*3f210*/  @P2 LDG.E.U16 R2, desc[UR16][R16.64] ;  /* 0x0000001010022981 */ /* 0x0008e2000c1e1500 */
[----:B------:R-:W-:Y:S01]  /*3f220*/  SEL R60, R11, R60, !P3 ;  /* 0x0000003c0b3c7207 */ /* 0x000fe20005800000 */
[----:B----4-:R-:W-:Y:S02]  /*3f230*/  @P2 IMAD.MOV.U32 R16, RZ, RZ, R65 ;  /* 0x000000ffff102224 */ /* 0x010fe400078e0041 */
[----:B-1----:R-:W-:-:S05]  /*3f240*/  @P2 IMAD.MOV.U32 R17, RZ, RZ, R67 ;  /* 0x000000ffff112224 */ /* 0x002fca00078e0043 */
[----:B------:R1:W4:Y:S04]  /*3f250*/  @P2 LDG.E.U16 R0, desc[UR16][R16.64] ;  /* 0x0000001010002981 */ /* 0x000328000c1e1500 */
[----:B------:R0:W-:Y:S02]  /*3f260*/  STL [R1+0x1c], R19 ;  /* 0x00001c1301007387 */ /* 0x0001e40000100800 */
[----:B0-----:R-:W-:Y:S02]  /*3f270*/  IMAD R19, R15, UR11, RZ ;  /* 0x0000000b0f137c24 */ /* 0x001fe4000f8e02ff */
[----:B------:R-:W-:Y:S01]  /*3f280*/  STL [R1+0x106c], R65 ;  /* 0x00106c4101007387 */ /* 0x000fe20000100800 */
[----:B------:R-:W-:Y:S02]  /*3f290*/  PRMT R49, RZ, 0x7610, R49 ;  /* 0x00007610ff317816 */ /* 0x000fe40000000031 */
[----:B------:R-:W-:Y:S01]  /*3f2a0*/  PRMT R57, RZ, 0x7610, R57 ;  /* 0x00007610ff397816 */ /* 0x000fe20000000039 */
[----:B------:R-:W0:Y:S01]  /*3f2b0*/  LDCU UR11, c[0x0][0x3b0] ;  /* 0x00007600ff0b77ac */ /* 0x000e220008000800 */
[C---:B------:R-:W-:Y:S01]  /*3f2c0*/  LEA R66, P4, R19.reuse, R6, 0x1 ;  /* 0x0000000613427211 */ /* 0x040fe200078808ff */
[----:B------:R-:W-:Y:S03]  /*3f2d0*/  STL [R1+0x1068], R67 ;  /* 0x0010684301007387 */ /* 0x000fe60000100800 */
[----:B-1----:R-:W-:Y:S01]  /*3f2e0*/  LEA.HI.X.SX32 R16, R19, R5, 0x1, P4 ;  /* 0x0000000513107211 */ /* 0x002fe200020f0eff */
[----:B------:R-:W-:Y:S04]  /*3f2f0*/  STL [R1+0x1074], R66 ;  /* 0x0010744201007387 */ /* 0x000fe80000100800 */
[----:B------:R1:W-:Y:S01]  /*3f300*/  STL [R1+0x1070], R16 ;  /* 0x0010701001007387 */ /* 0x0003e20000100800 */
[----:B------:R-:W-:-:S02]  /*3f310*/  @P2 IMAD.MOV.U32 R17, RZ, RZ, R16 ;  /* 0x000000ffff112224 */ /* 0x000fc400078e0010 */
[----:B-1----:R-:W-:-:S05]  /*3f320*/  @P2 IMAD.MOV.U32 R16, RZ, RZ, R66 ;  /* 0x000000ffff102224 */ /* 0x002fca00078e0042 */
[----:B------:R1:W4:Y:S01]  /*3f330*/  @P2 LDG.E.U16 R49, desc[UR16][R16.64] ;  /* 0x0000001010312981 */ /* 0x000322000c1e1500 */
[----:B------:R-:W-:Y:S02]  /*3f340*/  PRMT R56, RZ, 0x7610, R56 ;  /* 0x00007610ff387816 */ /* 0x000fe40000000038 */
[----:B------:R-:W-:Y:S01]  /*3f350*/  SEL R14, R11, R14, !P3 ;  /* 0x0000000e0b0e7207 */ /* 0x000fe20005800000 */
[----:B------:R-:W-:Y:S02]  /*3f360*/  @!P6 IMAD.MOV R10, RZ, RZ, -R10 ;  /* 0x000000ffff0ae224 */ /* 0x000fe400078e0a0a */
[----:B------:R-:W-:-:S03]  /*3f370*/  @!P0 IMAD.MOV R9, RZ, RZ, -R9 ;  /* 0x000000ffff098224 */ /* 0x000fc600078e0a09 */
[C---:B------:R-:W-:Y:S02]  /*3f380*/  SEL R10, R11.reuse, R10, !P3 ;  /* 0x0000000a0b0a7207 */ /* 0x040fe40005800000 */
[----:B------:R-:W-:-:S03]  /*3f390*/  SEL R9, R11, R9, !P3 ;  /* 0x000000090b097207 */ /* 0x000fc60005800000 */
[----:B0-----:R-:W-:Y:S01]  /*3f3a0*/  IMAD R10, R10, UR11, RZ ;  /* 0x0000000b0a0a7c24 */ /* 0x001fe2000f8e02ff */
[----:B------:R-:W-:Y:S02]  /*3f3b0*/  PRMT R55, RZ, 0x7610, R55 ;  /* 0x00007610ff377816 */ /* 0x000fe40000000037 */
[----:B------:R-:W-:Y:S02]  /*3f3c0*/  PRMT R47, RZ, 0x7610, R47 ;  /* 0x00007610ff2f7816 */ /* 0x000fe4000000002f */
[----:B------:R-:W-:Y:S02]  /*3f3d0*/  PRMT R48, RZ, 0x7610, R48 ;  /* 0x00007610ff307816 */ /* 0x000fe40000000030 */
[----:B------:R-:W-:Y:S02]  /*3f3e0*/  PRMT R46, RZ, 0x7610, R46 ;  /* 0x00007610ff2e7816 */ /* 0x000fe4000000002e */
[----:B------:R-:W-:Y:S02]  /*3f3f0*/  PRMT R45, RZ, 0x7610, R45 ;  /* 0x00007610ff2d7816 */ /* 0x000fe4000000002d */
[----:B------:R-:W-:-:S02]  /*3f400*/  PRMT R44, RZ, 0x7610, R44 ;  /* 0x00007610ff2c7816 */ /* 0x000fc4000000002c */
[C---:B--2---:R-:W-:Y:S02]  /*3f410*/  SEL R18, R11.reuse, R79, !P3 ;  /* 0x0000004f0b127207 */ /* 0x044fe40005800000 */
[----:B------:R-:W-:-:S03]  /*3f420*/  SEL R15, R11, R4, !P3 ;  /* 0x000000040b0f7207 */ /* 0x000fc60005800000 */
[----:B------:R-:W-:Y:S01]  /*3f430*/  IMAD R18, R18, UR12, RZ ;  /* 0x0000000c12127c24 */ /* 0x000fe2000f8e02ff */
[----:B------:R-:W0:Y:S01]  /*3f440*/  LDCU UR12, c[0x0][0x3b0] ;  /* 0x00007600ff0c77ac */ /* 0x000e220008000800 */
[----:B---3--:R-:W-:-:S03]  /*3f450*/  IMAD R19, R15, UR7, RZ ;  /* 0x000000070f137c24 */ /* 0x008fc6000f8e02ff */
[-C--:B------:R-:W-:Y:S01]  /*3f460*/  LEA R4, P4, R18, R6.reuse, 0x1 ;  /* 0x0000000612047211 */ /* 0x080fe200078808ff */
[----:B------:R-:W-:Y:S01]  /*3f470*/  IMAD R15, R60, UR10, RZ ;  /* 0x0000000a3c0f7c24 */ /* 0x000fe2000f8e02ff */
[----:B------:R-:W2:Y:S01]  /*3f480*/  LDCU UR7, c[0x0][0x3b0] ;  /* 0x00007600ff0777ac */ /* 0x000ea20008000800 */
[----:B------:R-:W3:Y:S01]  /*3f490*/  LDCU UR10, c[0x0][0x3b0] ;  /* 0x00007600ff0a77ac */ /* 0x000ee20008000800 */
[-C--:B------:R-:W-:Y:S02]  /*3f4a0*/  LEA.HI.X.SX32 R65, R18, R5.reuse, 0x1, P4 ;  /* 0x0000000512417211 */ /* 0x080fe400020f0eff */
[CC--:B------:R-:W-:Y:S01]  /*3f4b0*/  LEA R66, P4, R19.reuse, R6.reuse, 0x1 ;  /* 0x0000000613427211 */ /* 0x0c0fe200078808ff */
[----:B------:R0:W-:Y:S01]  /*3f4c0*/  STL [R1+0x107c], R4 ;  /* 0x00107c0401007387 */ /* 0x0001e20000100800 */
[----:B-1----:R-:W-:Y:S02]  /*3f4d0*/  @P2 IMAD.MOV.U32 R16, RZ, RZ, R4 ;  /* 0x000000ffff102224 */ /* 0x002fe400078e0004 */
[----:B------:R-:W-:Y:S01]  /*3f4e0*/  LEA.HI.X.SX32 R67, R19, R5, 0x1, P4 ;  /* 0x0000000513437211 */ /* 0x000fe200020f0eff */
[----:B------:R1:W-:Y:S01]  /*3f4f0*/  STL [R1+0x1078], R65 ;  /* 0x0010784101007387 */ /* 0x0003e20000100800 */
[----:B------:R-:W-:Y:S01]  /*3f500*/  @P2 IMAD.MOV.U32 R17, RZ, RZ, R65 ;  /* 0x000000ffff112224 */ /* 0x000fe200078e0041 */
[----:B0-----:R-:W-:-:S04]  /*3f510*/  LEA R4, P4, R15, R6, 0x1 ;  /* 0x000000060f047211 */ /* 0x001fc800078808ff */
[----:B------:R0:W4:Y:S01]  /*3f520*/  @P2 LDG.E.U16 R57, desc[UR16][R16.64] ;  /* 0x0000001010392981 */ /* 0x000122000c1e1500 */
[----:B-1----:R-:W-:Y:S02]  /*3f530*/  LEA.HI.X.SX32 R65, R15, R5, 0x1, P4 ;  /* 0x000000050f417211 */ /* 0x002fe400020f0eff */
[----:B------:R-:W-:Y:S02]  /*3f540*/  ISETP.GT.U32.AND P4, PT, R7, R12, PT ;  /* 0x0000000c0700720c */ /* 0x000fe40003f84070 */
[----:B------:R-:W-:Y:S01]  /*3f550*/  SEL R15, R11, R58, !P3 ;  /* 0x0000003a0b0f7207 */ /* 0x000fe20005800000 */
[----:B------:R-:W-:Y:S01]  /*3f560*/  STL [R1+0x1084], R66 ;  /* 0x0010844201007387 */ /* 0x000fe20000100800 */
[----:B0-----:R-:W-:Y:S02]  /*3f570*/  @P2 IMAD.MOV.U32 R16, RZ, RZ, R66 ;  /* 0x000000ffff102224 */ /* 0x001fe400078e0042 */
[----:B------:R-:W-:Y:S02]  /*3f580*/  @P2 IMAD.MOV.U32 R17, RZ, RZ, R67 ;  /* 0x000000ffff112224 */ /* 0x000fe400078e0043 */
[----:B--2---:R-:W-:Y:S01]  /*3f590*/  IMAD R15, R15, UR7, RZ ;  /* 0x000000070f0f7c24 */ /* 0x004fe2000f8e02ff */
[----:B------:R-:W-:Y:S04]  /*3f5a0*/  STL [R1+0x1080], R67 ;  /* 0x0010804301007387 */ /* 0x000fe80000100800 */
[----:B------:R-:W-:Y:S01]  /*3f5b0*/  STL [R1+0x108c], R4 ;  /* 0x00108c0401007387 */ /* 0x000fe20000100800 */
[----:B------:R-:W-:-:S03]  /*3f5c0*/  @!P4 IMAD.IADD R12, R12, 0x1, -R7 ;  /* 0x000000010c0cc824 */ /* 0x000fc600078e0a07 */
[----:B------:R0:W2:Y:S04]  /*3f5d0*/  @P2 LDG.E.U16 R56, desc[UR16][R16.64] ;  /* 0x0000001010382981 */ /* 0x0000a8000c1e1500 */
[----:B------:R1:W-:Y:S01]  /*3f5e0*/  STL [R1+0x1088], R65 ;  /* 0x0010884101007387 */ /* 0x0003e20000100800 */
[----:B---3--:R-:W-:Y:S01]  /*3f5f0*/  IMAD R14, R14, UR10, RZ ;  /* 0x0000000a0e0e7c24 */ /* 0x008fe2000f8e02ff */
[----:B------:R-:W-:Y:S02]  /*3f600*/  PRMT R58, RZ, 0x7610, R58 ;  /* 0x00007610ff3a7816 */ /* 0x000fe4000000003a */
[----:B------:R-:W-:Y:S01]  /*3f610*/  ISETP.GT.U32.AND P0, PT, R7, R12, PT ;  /* 0x0000000c0700720c */ /* 0x000fe20003f04070 */
[----:B------:R-:W-:Y:S01]  /*3f620*/  IMAD R9, R9, UR12, RZ ;  /* 0x0000000c09097c24 */ /* 0x000fe2000f8e02ff */
[----:B------:R-:W-:Y:S01]  /*3f630*/  PRMT R60, RZ, 0x7610, R60 ;  /* 0x00007610ff3c7816 */ /* 0x000fe2000000003c */
[----:B------:R-:W3:Y:S01]  /*3f640*/  LDCU UR7, c[0x0][0x3b0] ;  /* 0x00007600ff0777ac */ /* 0x000ee20008000800 */
[----:B------:R-:W-:-:S02]  /*3f650*/  PRMT R43, RZ, 0x7610, R43 ;  /* 0x00007610ff2b7816 */ /* 0x000fc4000000002b */
[----:B------:R-:W-:Y:S01]  /*3f660*/  PRMT R42, RZ, 0x7610, R42 ;  /* 0x00007610ff2a7816 */ /* 0x000fe2000000002a */
[----:B0-----:R-:W-:Y:S01]  /*3f670*/  @P2 IMAD.MOV.U32 R17, RZ, RZ, R65 ;  /* 0x000000ffff112224 */ /* 0x001fe200078e0041 */
[CC--:B-1----:R-:W-:Y:S01]  /*3f680*/  LEA R65, P4, R15.reuse, R6.reuse, 0x1 ;  /* 0x000000060f417211 */ /* 0x0c2fe200078808ff */
[----:B------:R-:W-:Y:S01]  /*3f690*/  @P2 IMAD.MOV.U32 R16, RZ, RZ, R4 ;  /* 0x000000ffff102224 */ /* 0x000fe200078e0004 */
[----:B------:R-:W-:Y:S02]  /*3f6a0*/  LEA R4, P6, R14, R6, 0x1 ;  /* 0x000000060e047211 */ /* 0x000fe400078c08ff */
[----:B------:R-:W-:Y:S02]  /*3f6b0*/  PRMT R41, RZ, 0x7610, R41 ;  /* 0x00007610ff297816 */ /* 0x000fe40000000029 */
[----:B------:R-:W-:Y:S02]  /*3f6c0*/  LEA.HI.X.SX32 R67, R15, R5, 0x1, P4 ;  /* 0x000000050f437211 */ /* 0x000fe400020f0eff */
[----:B------:R-:W-:-:S02]  /*3f6d0*/  PRMT R40, RZ, 0x7610, R40 ;  /* 0x00007610ff287816 */ /* 0x000fc40000000028 */
[----:B------:R-:W-:Y:S01]  /*3f6e0*/  LEA.HI.X.SX32 R66, R14, R5, 0x1, P6 ;  /* 0x000000050e427211 */ /* 0x000fe200030f0eff */
[----:B------:R-:W-:Y:S01]  /*3f6f0*/  @P2 IMAD.MOV.U32 R14, RZ, RZ, R65 ;  /* 0x000000ffff0e2224 */ /* 0x000fe200078e0041 */
[----:B------:R0:W-:Y:S01]  /*3f700*/  STL [R1+0x1094], R65 ;  /* 0x0010944101007387 */ /* 0x0001e20000100800 */
[----:B------:R-:W-:Y:S02]  /*3f710*/  @P2 IMAD.MOV.U32 R15, RZ, RZ, R67 ;  /* 0x000000ffff0f2224 */ /* 0x000fe400078e0043 */
[----:B------:R-:W-:Y:S01]  /*3f720*/  @!P0 IMAD.IADD R12, R12, 0x1, -R7 ;  /* 0x000000010c0c8824 */ /* 0x000fe200078e0a07 */
[----:B------:R-:W-:Y:S01]  /*3f730*/  ISETP.GT.U32.AND P0, PT, R7, R13, PT ;  /* 0x0000000d0700720c */ /* 0x000fe20003f04070 */
[----:B------:R1:W-:Y:S04]  /*3f740*/  STL [R1+0x109c], R4 ;  /* 0x00109c0401007387 */ /* 0x0003e80000100800 */
[----:B------:R0:W2:Y:S04]  /*3f750*/  @P2 LDG.E.U16 R58, desc[UR16][R14.64] ;  /* 0x000000100e3a2981 */ /* 0x0000a8000c1e1500 */
[----:B------:R1:W2:Y:S01]  /*3f760*/  @P2 LDG.E.U16 R60, desc[UR16][R16.64] ;  /* 0x00000010103c2981 */ /* 0x0002a2000c1e1500 */
[----:B------:R-:W-:-:S02]  /*3f770*/  PRMT R39, RZ, 0x7610, R39 ;  /* 0x00007610ff277816 */ /* 0x000fc40000000027 */
[----:B------:R-:W-:Y:S02]  /*3f780*/  PRMT R38, RZ, 0x7610, R38 ;  /* 0x00007610ff267816 */ /* 0x000fe40000000026 */
[----:B------:R-:W-:Y:S02]  /*3f790*/  PRMT R37, RZ, 0x7610, R37 ;  /* 0x00007610ff257816 */ /* 0x000fe40000000025 */
[C---:B0-----:R-:W-:Y:S01]  /*3f7a0*/  LEA R65, P4, R10.reuse, R6, 0x1 ;  /* 0x000000060a417211 */ /* 0x041fe200078808ff */
[----:B------:R-:W-:Y:S01]  /*3f7b0*/  STL [R1+0x1090], R67 ;  /* 0x0010904301007387 */ /* 0x000fe20000100800 */
[----:B------:R-:W-:Y:S02]  /*3f7c0*/  PRMT R36, RZ, 0x7610, R36 ;  /* 0x00007610ff247816 */ /* 0x000fe40000000024 */
[----:B------:R-:W-:Y:S02]  /*3f7d0*/  PRMT R35, RZ, 0x7610, R35 ;  /* 0x00007610ff237816 */ /* 0x000fe40000000023 */
[----:B------:R-:W-:Y:S01]  /*3f7e0*/  LEA.HI.X.SX32 R10, R10, R5, 0x1, P4 ;  /* 0x000000050a0a7211 */ /* 0x000fe200020f0eff */
[----:B------:R-:W-:-:S02]  /*3f7f0*/  @P2 IMAD.MOV.U32 R14, RZ, RZ, R4 ;  /* 0x000000ffff0e2224 */ /* 0x000fc400078e0004 */
[----:B------:R-:W-:Y:S01]  /*3f800*/  @P2 IMAD.MOV.U32 R15, RZ, RZ, R66 ;  /* 0x000000ffff0f2224 */ /* 0x000fe200078e0042 */
[C---:B-1----:R-:W-:Y:S01]  /*3f810*/  LEA R4, P6, R9.reuse, R6, 0x1 ;  /* 0x0000000609047211 */ /* 0x042fe200078c08ff */
[----:B------:R-:W-:Y:S04]  /*3f820*/  STL [R1+0x1098], R66 ;  /* 0x0010984201007387 */ /* 0x000fe80000100800 */
[----:B------:R0:W2:Y:S04]  /*3f830*/  @P2 LDG.E.U16 R55, desc[UR16][R14.64] ;  /* 0x000000100e372981 */ /* 0x0000a8000c1e1500 */
[----:B------:R-:W-:Y:S04]  /*3f840*/  STL [R1+0x10a4], R65 ;  /* 0x0010a44101007387 */ /* 0x000fe80000100800 */
[----:B------:R-:W-:Y:S01]  /*3f850*/  STL [R1+0x10ac], R4 ;  /* 0x0010ac0401007387 */ /* 0x000fe20000100800 */
[----:B------:R-:W-:-:S03]  /*3f860*/  LEA.HI.X.SX32 R16, R9, R5, 0x1, P6 ;  /* 0x0000000509107211 */ /* 0x000fc600030f0eff */
[----:B------:R1:W-:Y:S01]  /*3f870*/  STL [R1+0x10a0], R10 ;  /* 0x0010a00a01007387 */ /* 0x0003e20000100800 */
[----:B------:R-:W-:Y:S01]  /*3f880*/  @!P5 IMAD.MOV R12, RZ, RZ, -R12 ;  /* 0x000000ffff0cd224 */ /* 0x000fe200078e0a0c */
[----:B------:R-:W-:Y:S02]  /*3f890*/  PRMT R34, RZ, 0x7610, R34 ;  /* 0x00007610ff227816 */ /* 0x000fe40000000022 */
[----:B------:R-:W-:Y:S02]  /*3f8a0*/  PRMT R33, RZ, 0x7610, R33 ;  /* 0x00007610ff217816 */ /* 0x000fe40000000021 */
[----:B------:R-:W-:Y:S02]  /*3f8b0*/  PRMT R32, RZ, 0x7610, R32 ;  /* 0x00007610ff207816 */ /* 0x000fe40000000020 */
[----:B------:R-:W-:Y:S01]  /*3f8c0*/  PRMT R31, RZ, 0x7610, R31 ;  /* 0x00007610ff1f7816 */ /* 0x000fe2000000001f */
[----:B0-----:R-:W-:Y:S02]  /*3f8d0*/  @P2 IMAD.MOV.U32 R14, RZ, RZ, R65 ;  /* 0x000000ffff0e2224 */ /* 0x001fe400078e0041 */
[----:B------:R-:W-:Y:S01]  /*3f8e0*/  @P2 IMAD.MOV.U32 R15, RZ, RZ, R10 ;  /* 0x000000ffff0f2224 */ /* 0x000fe200078e000a */
[----:B------:R-:W-:-:S02]  /*3f8f0*/  PRMT R30, RZ, 0x7610, R30 ;  /* 0x00007610ff1e7816 */ /* 0x000fc4000000001e */
[----:B------:R-:W-:Y:S01]  /*3f900*/  PRMT R29, RZ, 0x7610, R29 ;  /* 0x00007610ff1d7816 */ /* 0x000fe2000000001d */
[----:B-1----:R-:W-:Y:S01]  /*3f910*/  VIADD R10, R3, 0x1d6 ;  /* 0x000001d6030a7836 */ /* 0x002fe20000000000 */
[----:B------:R-:W-:Y:S01]  /*3f920*/  PRMT R28, RZ, 0x7610, R28 ;  /* 0x00007610ff1c7816 */ /* 0x000fe2000000001c */
[----:B------:R0:W2:Y:S01]  /*3f930*/  @P2 LDG.E.U16 R47, desc[UR16][R14.64] ;  /* 0x000000100e2f2981 */ /* 0x0000a2000c1e1500 */
[----:B------:R-:W-:Y:S01]  /*3f940*/  SEL R12, R11, R12, !P3 ;  /* 0x0000000c0b0c7207 */ /* 0x000fe20005800000 */
[----:B------:R-:W-:Y:S01]  /*3f950*/  @!P0 IMAD.IADD R13, R13, 0x1, -R7 ;  /* 0x000000010d0d8824 */ /* 0x000fe200078e0a07 */
[----:B------:R-:W-:Y:S02]  /*3f960*/  IABS R9, R10 ;  /* 0x0000000a00097213 */ /* 0x000fe40000000000 */
[----:B------:R-:W-:Y:S02]  /*3f970*/  PRMT R27, RZ, 0x7610, R27 ;  /* 0x00007610ff1b7816 */ /* 0x000fe4000000001b */
[----:B------:R-:W-:-:S02]  /*3f980*/  PRMT R26, RZ, 0x7610, R26 ;  /* 0x00007610ff1a7816 */ /* 0x000fc4000000001a */
[----:B------:R-:W-:Y:S02]  /*3f990*/  PRMT R25, RZ, 0x7610, R25 ;  /* 0x00007610ff197816 */ /* 0x000fe40000000019 */
[----:B------:R-:W-:Y:S02]  /*3f9a0*/  PRMT R24, RZ, 0x7610, R24 ;  /* 0x00007610ff187816 */ /* 0x000fe40000000018 */
[----:B------:R-:W-:Y:S02]  /*3f9b0*/  PRMT R23, RZ, 0x7610, R23 ;  /* 0x00007610ff177816 */ /* 0x000fe40000000017 */
[----:B------:R-:W-:Y:S01]  /*3f9c0*/  PRMT R22, RZ, 0x7610, R22 ;  /* 0x00007610ff167816 */ /* 0x000fe20000000016 */
[----:B0-----:R-:W-:Y:S02]  /*3f9d0*/  @P2 IMAD.MOV.U32 R14, RZ, RZ, R4 ;  /* 0x000000ffff0e2224 */ /* 0x001fe400078e0004 */
[----:B------:R-:W-:Y:S01]  /*3f9e0*/  @P2 IMAD.MOV.U32 R15, RZ, RZ, R16 ;  /* 0x000000ffff0f2224 */ /* 0x000fe200078e0010 */
[----:B------:R-:W-:-:S02]  /*3f9f0*/  ISETP.GT.U32.AND P5, PT, R7, R13, PT ;  /* 0x0000000d0700720c */ /* 0x000fc40003fa4070 */
[----:B------:R-:W-:Y:S02]  /*3fa00*/  PRMT R20, RZ, 0x7610, R20 ;  /* 0x00007610ff147816 */ /* 0x000fe40000000014 */
[----:B------:R-:W-:Y:S02]  /*3fa10*/  PRMT R21, RZ, 0x7610, R21 ;  /* 0x00007610ff157816 */ /* 0x000fe40000000015 */
[----:B------:R-:W-:Y:S01]  /*3fa20*/  PRMT R18, RZ, 0x7610, R18 ;  /* 0x00007610ff127816 */ /* 0x000fe20000000012 */
[----:B------:R3:W2:Y:S01]  /*3fa30*/  @P2 LDG.E.U16 R48, desc[UR16][R14.64] ;  /* 0x000000100e302981 */ /* 0x0006a2000c1e1500 */
[----:B------:R-:W-:Y:S01]  /*3fa40*/  VIADD R4, R3, 0x1d5 ;  /* 0x000001d503047836 */ /* 0x000fe20000000000 */
[----:B------:R-:W-:Y:S01]  /*3fa50*/  PRMT R19, RZ, 0x7610, R19 ;  /* 0x00007610ff137816 */ /* 0x000fe20000000013 */
[----:B------:R-:W0:Y:S01]  /*3fa60*/  LDCU UR10, c[0x0][0x3b0] ;  /* 0x00007600ff0a77ac */ /* 0x000e220008000800 */
[----:B---3--:R-:W-:Y:S02]  /*3fa70*/  IMAD R14, R12, UR7, RZ ;  /* 0x000000070c0e7c24 */ /* 0x008fe4000f8e02ff */
[----:B------:R-:W-:Y:S01]  /*3fa80*/  IMAD.HI.U32 R12, R8, R9, RZ ;  /* 0x00000009080c7227 */ /* 0x000fe200078e00ff */
[----:B------:R-:W-:-:S03]  /*3fa90*/  ISETP.GE.AND P4, PT, R4, RZ, PT ;  /* 0x000000ff0400720c */ /* 0x000fc60003f86270 */
[----:B------:R-:W-:Y:S01]  /*3faa0*/  @!P5 IMAD.IADD R13, R13, 0x1, -R7 ;  /* 0x000000010d0dd824 */ /* 0x000fe200078e0a07 */
[----:B------:R-:W1:Y:S01]  /*3fab0*/  LDCU UR7, c[0x0][0x3b0] ;  /* 0x00007600ff0777ac */ /* 0x000e620008000800 */
[----:B------:R-:W-:-:S04]  /*3fac0*/  IMAD.MOV R12, RZ, RZ, -R12 ;  /* 0x000000ffff0c7224 */ /* 0x000fc800078e0a0c */
[----:B------:R-:W-:-:S05]  /*3fad0*/  IMAD R9, R7, R12, R9 ;  /* 0x0000000c07097224 */ /* 0x000fca00078e0209 */
[----:B------:R-:W-:Y:S02]  /*3fae0*/  ISETP.GT.U32.AND P5, PT, R7, R9, PT ;  /* 0x000000090700720c */ /* 0x000fe40003fa4070 */
[C---:B------:R-:W-:Y:S01]  /*3faf0*/  LEA R4, P0, R14.reuse, R6, 0x1 ;  /* 0x000000060e047211 */ /* 0x040fe200078008ff */
[----:B------:R-:W-:Y:S02]  /*3fb00*/  @!P4 IMAD.MOV R13, RZ, RZ, -R13 ;  /* 0x000000ffff0dc224 */ /* 0x000fe400078e0a0d */
[----:B------:R-:W-:Y:S01]  /*3fb10*/  VIADD R12, R3, 0x1d7 ;  /* 0x000001d7030c7836 */ /* 0x000fe20000000000 */
[----:B------:R-:W-:Y:S01]  /*3fb20*/  LEA.HI.X.SX32 R15, R14, R5, 0x1, P0 ;  /* 0x000000050e0f7211 */ /* 0x000fe200000f0eff */
[----:B------:R-:W-:Y:S01]  /*3fb30*/  @P2 IMAD.MOV.U32 R14, RZ, RZ, R4 ;  /* 0x000000ffff0e2224 */ /* 0x000fe200078e0004 */
[----:B------:R-:W-:Y:S02]  /*3fb40*/  ISETP.GE.AND P0, PT, R10, RZ, PT ;  /* 0x000000ff0a00720c */ /* 0x000fe40003f06270 */
[----:B------:R-:W-:-:S02]  /*3fb50*/  SEL R13, R11, R13, !P3 ;  /* 0x0000000d0b0d7207 */ /* 0x000fc40005800000 */
[----:B------:R-:W-:Y:S01]  /*3fb60*/  IABS R10, R12 ;  /* 0x0000000c000a7213 */ /* 0x000fe20000000000 */
[----:B------:R1:W3:Y:S01]  /*3fb70*/  @P2 LDG.E.U16 R46, desc[UR16][R14.64] ;  /* 0x000000100e2e2981 */ /* 0x0002e2000c1e1500 */
[----:B------:R-:W-:-:S05]  /*3fb80*/  @!P5 IMAD.IADD R9, R9, 0x1, -R7 ;  /* 0x000000010909d824 */ /* 0x000fca00078e0a07 */
[----:B------:R-:W-:Y:S01]  /*3fb90*/  ISETP.GT.U32.AND P5, PT, R7, R9, PT ;  /* 0x000000090700720c */ /* 0x000fe20003fa4070 */
[----:B-1----:R-:W-:Y:S02]  /*3fba0*/  IMAD R14, R13, UR7, RZ ;  /* 0x000000070d0e7c24 */ /* 0x002fe4000f8e02ff */
[----:B------:R-:W-:Y:S01]  /*3fbb0*/  IMAD.HI.U32 R13, R8, R10, RZ ;  /* 0x0000000a080d7227 */ /* 0x000fe200078e00ff */
[----:B------:R-:W-:Y:S01]  /*3fbc0*/  STL [R1+0x10a8], R16 ;  /* 0x0010a81001007387 */ /* 0x000fe20000100800 */
[----:B------:R-:W1:Y:S02]  /*3fbd0*/  LDCU UR7, c[0x0][0x3b0] ;  /* 0x00007600ff0777ac */ /* 0x000e640008000800 */
[----:B------:R-:W-:Y:S01]  /*3fbe0*/  IMAD.MOV R13, RZ, RZ, -R13 ;  /* 0x000000ffff0d7224 */ /* 0x000fe200078e0a0d */
[----:B------:R0:W-:Y:S03]  /*3fbf0*/  STL [R1+0x10b4], R4 ;  /* 0x0010b40401007387 */ /* 0x0001e60000100800 */
[----:B------:R-:W-:-:S02]  /*3fc00*/  IMAD R10, R7, R13, R10 ;  /* 0x0000000d070a7224 */ /* 0x000fc400078e020a */
[----:B------:R-:W-:-:S03]  /*3fc10*/  @!P5 IMAD.IADD R9, R9, 0x1, -R7 ;  /* 0x000000010909d824 */ /* 0x000fc600078e0a07 */
[----:B------:R-:W-:Y:S02]  /*3fc20*/  ISETP.GT.U32.AND P5, PT, R7, R10, PT ;  /* 0x0000000a0700720c */ /* 0x000fe40003fa4070 */
[----:B0-----:R-:W-:-:S04]  /*3fc30*/  LEA R4, P4, R14, R6, 0x1 ;  /* 0x000000060e047211 */ /* 0x001fc800078808ff */
[----:B------:R-:W-:Y:S02]  /*3fc40*/  LEA.HI.X.SX32 R16, R14, R5, 0x1, P4 ;  /* 0x000000050e107211 */ /* 0x000fe400020f0eff */
[----:B------:R-:W-:Y:S01]  /*3fc50*/  ISETP.GE.AND P4, PT, R12, RZ, PT ;  /* 0x000000ff0c00720c */ /* 0x000fe20003f86270 */
[----:B------:R-:W-:Y:S01]  /*3fc60*/  VIADD R12, R3, 0x1da ;  /* 0x000001da030c7836 */ /* 0x000fe20000000000 */
[----:B------:R0:W-:Y:S01]  /*3fc70*/  STL [R1+0x10b0], R15 ;  /* 0x0010b00f01007387 */ /* 0x0001e20000100800 */
[----:B------:R-:W-:Y:S02]  /*3fc80*/  @P2 IMAD.MOV.U32 R14, RZ, RZ, R4 ;  /* 0x000000ffff0e2224 */ /* 0x000fe400078e0004 */
[----:B------:R-:W-:Y:S01]  /*3fc90*/  @!P0 IMAD.MOV R9, RZ, RZ, -R9 ;  /* 0x000000ffff098224 */ /* 0x000fe200078e0a09 */
[----:B------:R-:W-:Y:S01]  /*3fca0*/  IABS R13, R12 ;  /* 0x0000000c000d7213 */ /* 0x000fe20000000000 */
[----:B------:R-:W-:Y:S02]  /*3fcb0*/  @!P5 IMAD.IADD R10, R10, 0x1, -R7 ;  /* 0x000000010a0ad824 */ /* 0x000fe400078e0a07 */
[----:B0-----:R-:W-:-:S05]  /*3fcc0*/  @P2 IMAD.MOV.U32 R15, RZ, RZ, R16 ;  /* 0x000000ffff0f2224 */ /* 0x001fca00078e0010 */
[----:B------:R0:W2:Y:S01]  /*3fcd0*/  @P2 LDG.E.U16 R45, desc[UR16][R14.64] ;  /* 0x000000100e2d2981 */ /* 0x0000a2000c1e1500 */
[----:B------:R-:W-:Y:S02]  /*3fce0*/  ISETP.GT.U32.AND P5, PT, R7, R10, PT ;  /* 0x0000000a0700720c */ /* 0x000fe40003fa4070 */
[----:B0-----:R-:W-:Y:S01]  /*3fcf0*/  SEL R14, R11, R9, !P3 ;  /* 0x000000090b0e7207 */ /* 0x001fe20005800000 */
[----:B------:R-:W-:-:S04]  /*3fd00*/  IMAD.MOV.U32 R9, RZ, RZ, R13 ;  /* 0x000000ffff097224 */ /* 0x000fc800078e000d */
[----:B------:R-:W-:-:S04]  /*3fd10*/  IMAD.HI.U32 R13, R8, R9, RZ ;  /* 0x00000009080d7227 */ /* 0x000fc800078e00ff */
[----:B-1----:R-:W-:Y:S01]  /*3fd20*/  IMAD R14, R14, UR7, RZ ;  /* 0x000000070e0e7c24 */ /* 0x002fe2000f8e02ff */
[----:B------:R0:W-:Y:S01]  /*3fd30*/  STL [R1+0x10bc], R4 ;  /* 0x0010bc0401007387 */ /* 0x0001e20000100800 */
[----:B------:R-:W-:Y:S02]  /*3fd40*/  IMAD.MOV R13, RZ, RZ, -R13 ;  /* 0x000000ffff0d7224 */ /* 0x000fe400078e0a0d */
[----:B------:R-:W-:Y:S01]  /*3fd50*/  @!P5 IMAD.IADD R10, R10, 0x1, -R7 ;  /* 0x000000010a0ad824 */ /* 0x000fe200078e0a07 */
[----:B------:R-:W1:Y:S01]  /*3fd60*/  LDCU UR7, c[0x0][0x3b0] ;  /* 0x00007600ff0777ac */ /* 0x000e620008000800 */
[C---:B------:R-:W-:Y:S01]  /*3fd70*/  IMAD R9, R7.reuse, R13, R9 ;  /* 0x0000000d07097224 */ /* 0x040fe200078e0209 */
[----:B------:R0:W-:Y:S02]  /*3fd80*/  STL [R1+0x10b8], R16 ;  /* 0x0010b81001007387 */ /* 0x0001e40000100800 */
[----:B0-----:R-:W-:Y:S02]  /*3fd90*/  LEA R4, P0, R14, R6, 0x1 ;  /* 0x000000060e047211 */ /* 0x001fe400078008ff */
[----:B------:R-:W-:-:S02]  /*3fda0*/  ISETP.GT.U32.AND P5, PT, R7, R9, PT ;  /* 0x000000090700720c */ /* 0x000fc40003fa4070 */
[----:B------:R-:W-:Y:S02]  /*3fdb0*/  LEA.HI.X.SX32 R16, R14, R5, 0x1, P0 ;  /* 0x000000050e107211 */ /* 0x000fe400000f0eff */
[----:B------:R-:W-:Y:S01]  /*3fdc0*/  ISETP.GE.AND P0, PT, R12, RZ, PT ;  /* 0x000000ff0c00720c */ /* 0x000fe20003f06270 */
[----:B------:R-:W-:Y:S02]  /*3fdd0*/  VIADD R12, R3, 0x1db ;  /* 0x000001db030c7836 */ /* 0x000fe40000000000 */
[----:B------:R-:W-:Y:S02]  /*3fde0*/  @P2 IMAD.MOV.U32 R14, RZ, RZ, R4 ;  /* 0x000000ffff0e2224 */ /* 0x000fe400078e0004 */
[----:B------:R-:W-:Y:S02]  /*3fdf0*/  @!P4 IMAD.MOV R10, RZ, RZ, -R10 ;  /* 0x000000ffff0ac224 */ /* 0x000fe400078e0a0a */
[----:B------:R-:W-:Y:S01]  /*3fe00*/  @P2 IMAD.MOV.U32 R15, RZ, RZ, R16 ;  /* 0x000000ffff0f2224 */ /* 0x000fe200078e0010 */
[----:B------:R-:W-:Y:S01]  /*3fe10*/  IABS R13, R12 ;  /* 0x0000000c000d7213 */ /* 0x000fe20000000000 */
[----:B------:R-:W-:-:S03]  /*3fe20*/  @!P5 IMAD.IADD R9, R9, 0x1, -R7 ;  /* 0x000000010909d824 */ /* 0x000fc600078e0a07 */
[----:B------:R0:W2:Y:S02]  /*3fe30*/  @P2 LDG.E.U16 R44, desc[UR16][R14.64] ;  /* 0x000000100e2c2981 */ /* 0x0000a4000c1e1500 */
        /* <DEDUP_REMOVED lines=9> */
[----:B------:R-:W-:Y:S01]  /*3fed0*/  IMAD R10, R7, R13, R10 ;  /* 0x0000000d070a7224 */ /* 0x000fe200078e020a */
[----:B------:R4:W-:Y:S01]  /*3fee0*/  STL [R1+0x10c0], R16 ;  /* 0x0010c01001007387 */ /* 0x0009e20000100800 */
[----:B0-----:R-:W-:-:S03]  /*3fef0*/  LEA R4, P4, R14, R6, 0x1 ;  /* 0x000000060e047211 */ /* 0x001fc600078808ff */
[----:B------:R-:W-:Y:S02]  /*3ff00*/  ISETP.GT.U32.AND P5, PT, R7, R10, PT ;  /* 0x0000000a0700720c */ /* 0x000fe40003fa4070 */
[----:B----4-:R-:W-:Y:S02]  /*3ff10*/  LEA.HI.X.SX32 R16, R14, R5, 0x1, P4 ;  /* 0x000000050e107211 */ /* 0x010fe400020f0eff */
[----:B------:R-:W-:Y:S01]  /*3ff20*/  ISETP.GE.AND P4, PT, R12, RZ, PT ;  /* 0x000000ff0c00720c */ /* 0x000fe20003f86270 */
[----:B------:R-:W-:Y:S02]  /*3ff30*/  VIADD R12, R3, 0x1dc ;  /* 0x000001dc030c7836 */ /* 0x000fe40000000000 */
[----:B------:R-:W-:Y:S02]  /*3ff40*/  @P2 IMAD.MOV.U32 R14, RZ, RZ, R4 ;  /* 0x000000ffff0e2224 */ /* 0x000fe400078e0004 */
[----:B------:R-:W-:Y:S02]  /*3ff50*/  @!P0 IMAD.MOV R9, RZ, RZ, -R9 ;  /* 0x000000ffff098224 */ /* 0x000fe400078e0a09 */
[----:B------:R-:W-:Y:S01]  /*3ff60*/  @P2 IMAD.MOV.U32 R15, RZ, RZ, R16 ;  /* 0x000000ffff0f2224 */ /* 0x000fe200078e0010 */
[----:B------:R-:W-:Y:S01]  /*3ff70*/  IABS R13, R12 ;  /* 0x0000000c000d7213 */ /* 0x000fe20000000000 */
[----:B------:R-:W-:-:S03]  /*3ff80*/  @!P5 IMAD.IADD R10, R10, 0x1, -R7 ;  /* 0x000000010a0ad824 */ /* 0x000fc600078e0a07 */
[----:B------:R0:W4:Y:S02]  /*3ff90*/  @P2 LDG.E.U16 R43, desc[UR16][R14.64] ;  /* 0x000000100e2b2981 */ /* 0x000124000c1e1500 */
        /* <DEDUP_REMOVED lines=79> */
[----:B---3--:R-:W-:Y:S02]  /*40490*/  LEA.HI.X.SX32 R16, R14, R5, 0x1, P4 ;  /* 0x000000050e107211 */ /* 0x008fe400020f0eff */
[----:B------:R-:W-:Y:S01]  /*404a0*/  ISETP.GE.AND P4, PT, R12, RZ, PT ;  /* 0x000000ff0c00720c */ /* 0x000fe20003f86270 */
[----:B------:R-:W-:Y:S02]  /*404b0*/  VIADD R12, R3, 0x1e2 ;  /* 0x000001e2030c7836 */ /* 0x000fe40000000000 */
[----:B------:R-:W-:Y:S02]  /*404c0*/  @P2 IMAD.MOV.U32 R14, RZ, RZ, R4 ;  /* 0x000000ffff0e2224 */ /* 0x000fe400078e0004 */
[----:B------:R-:W-:Y:S02]  /*404d0*/  @!P0 IMAD.MOV R9, RZ, RZ, -R9 ;  /* 0x000000ffff098224 */ /* 0x000fe400078e0a09 */
[----:B------:R-:W-:Y:S01]  /*404e0*/  @P2 IMAD.MOV.U32 R15, RZ, RZ, R16 ;  /* 0x000000ffff0f2224 */ /* 0x000fe200078e0010 */
[----:B------:R-:W-:Y:S01]  /*404f0*/  IABS R13, R12 ;  /* 0x0000000c000d7213 */ /* 0x000fe20000000000 */
[----:B------:R-:W-:-:S03]  /*40500*/  @!P5 IMAD.IADD R10, R10, 0x1, -R7 ;  /* 0x000000010a0ad824 */ /* 0x000fc600078e0a07 */
[----:B------:R0:W3:Y:S02]  /*40510*/  @P2 LDG.E.U16 R39, desc[UR16][R14.64] ;  /* 0x000000100e272981 */ /* 0x0000e4000c1e1500 */
        /* <DEDUP_REMOVED lines=422> */
[----:B------:R-:W-:Y:S02]  /*41f80*/  IMAD.MOV R13, RZ, RZ, -R13 ;  /* 0x000000ffff0d7224 */ /* 0x000fe400078e0a0d */
[----:B-1----:R-:W-:Y:S01]  /*41f90*/  IMAD R14, R14, UR7, RZ ;  /* 0x000000070e0e7c24 */ /* 0x002fe2000f8e02ff */
[----:B------:R-:W0:Y:S01]  /*41fa0*/  LDCU UR7, c[0x0][0x3b0] ;  /* 0x00007600ff0777ac */ /* 0x000e220008000800 */
[----:B------:R-:W-:Y:S02]  /*41fb0*/  IMAD R10, R7, R13, R10 ;  /* 0x0000000d070a7224 */ /* 0x000fe400078e020a */
[----:B------:R-:W-:-:S03]  /*41fc0*/  @!P4 IMAD.IADD R9, R9, 0x1, -R7 ;  /* 0x000000010909c824 */ /* 0x000fc600078e0a07 */
[----:B------:R-:W-:Y:S01]  /*41fd0*/  ISETP.GT.U32.AND P4, PT, R7, R10, PT ;  /* 0x0000000a0700720c */ /* 0x000fe20003f84070 */
[----:B------:R-:W-:Y:S01]  /*41fe0*/  @!P0 IMAD.MOV R9, RZ, RZ, -R9 ;  /* 0x000000ffff098224 */ /* 0x000fe200078e0a09 */
[----:B------:R1:W-:Y:S04]  /*41ff0*/  STL [R1+0x117c], R4 ;  /* 0x00117c0401007387 */ /* 0x0003e80000100800 */
[----:B------:R-:W-:Y:S01]  /*42000*/  SEL R9, R11, R9, !P3 ;  /* 0x000000090b097207 */ /* 0x000fe20005800000 */
[----:B------:R1:W-:Y:S04]  /*42010*/  STL [R1+0x1178], R16 ;  /* 0x0011781001007387 */ /* 0x0003e80000100800 */
[----:B0-----:R-:W-:Y:S01]  /*42020*/  IMAD R9, R9, UR7, RZ ;  /* 0x0000000709097c24 */ /* 0x001fe2000f8e02ff */
[----:B-1----:R-:W-:Y:S01]  /*42030*/  LEA R4, P5, R14, R6, 0x1 ;  /* 0x000000060e047211 */ /* 0x002fe200078a08ff */
[----:B------:R-:W-:Y:S01]  /*42040*/  @!P4 IMAD.IADD R10, R10, 0x1, -R7 ;  /* 0x000000010a0ac824 */ /* 0x000fe200078e0a07 */
[----:B------:R-:W0:Y:S02]  /*42050*/  LDCU UR7, c[0x0][0x3b0] ;  /* 0x00007600ff0777ac */ /* 0x000e240008000800 */
[----:B------:R-:W-:Y:S01]  /*42060*/  LEA.HI.X.SX32 R16, R14, R5, 0x1, P5 ;  /* 0x000000050e107211 */ /* 0x000fe200028f0eff */
[----:B------:R1:W-:Y:S01]  /*42070*/  STL [R1+0x118c], R4 ;  /* 0x00118c0401007387 */ /* 0x0003e20000100800 */
[----:B------:R-:W-:Y:S01]  /*42080*/  @P2 IMAD.MOV.U32 R14, RZ, RZ, R4 ;  /* 0x000000ffff0e2224 */ /* 0x000fe200078e0004 */
[----:B------:R-:W-:-:S02]  /*42090*/  ISETP.GT.U32.AND P0, PT, R7, R10, PT ;  /* 0x0000000a0700720c */ /* 0x000fc40003f04070 */
[----:B------:R-:W-:Y:S01]  /*420a0*/  ISETP.GE.AND P5, PT, R12, RZ, PT ;  /* 0x000000ff0c00720c */ /* 0x000fe20003fa6270 */
[----:B------:R0:W-:Y:S01]  /*420b0*/  STL [R1+0x1188], R16 ;  /* 0x0011881001007387 */ /* 0x0001e20000100800 */
[----:B------:R-:W-:Y:S01]  /*420c0*/  @P2 IMAD.MOV.U32 R15, RZ, RZ, R16 ;  /* 0x000000ffff0f2224 */ /* 0x000fe200078e0010 */
[----:B-1----:R-:W-:-:S04]  /*420d0*/  LEA R4, P4, R9, R6, 0x1 ;  /* 0x0000000609047211 */ /* 0x002fc800078808ff */
[----:B------:R-:W2:Y:S01]  /*420e0*/  @P2 LDG.E.U16 R19, desc[UR16][R14.64] ;  /* 0x000000100e132981 */ /* 0x000ea2000c1e1500 */
[----:B0-----:R-:W-:Y:S01]  /*420f0*/  LEA.HI.X.SX32 R16, R9, R5, 0x1, P4 ;  /* 0x0000000509107211 */ /* 0x001fe200020f0eff */
[----:B------:R-:W-:Y:S02]  /*42100*/  @P2 IMAD.MOV.U32 R12, RZ, RZ, R4 ;  /* 0x000000ffff0c2224 */ /* 0x000fe400078e0004 */
[----:B------:R-:W-:Y:S02]  /*42110*/  @!P0 IMAD.IADD R10, R10, 0x1, -R7 ;  /* 0x000000010a0a8824 */ /* 0x000fe400078e0a07 */
[----:B------:R-:W-:Y:S02]  /*42120*/  @P2 IMAD.MOV.U32 R13, RZ, RZ, R16 ;  /* 0x000000ffff0d2224 */ /* 0x000fe400078e0010 */
[----:B------:R-:W-:-:S03]  /*42130*/  @!P5 IMAD.MOV R10, RZ, RZ, -R10 ;  /* 0x000000ffff0ad224 */ /* 0x000fc600078e0a0a */
[----:B------:R0:W2:Y:S02]  /*42140*/  @P2 LDG.E.U16 R18, desc[UR16][R12.64] ;  /* 0x000000100c122981 */ /* 0x0000a4000c1e1500 */
[----:B0-----:R-:W-:Y:S01]  /*42150*/  VIADD R12, R3, 0x1fd ;  /* 0x000001fd030c7836 */ /* 0x001fe20000000000 */
[----:B------:R-:W-:-:S04]  /*42160*/  SEL R13, R11, R10, !P3 ;  /* 0x0000000a0b0d7207 */ /* 0x000fc80005800000 */
[----:B------:R-:W-:Y:S01]  /*42170*/  IABS R9, R12 ;  /* 0x0000000c00097213 */ /* 0x000fe20000000000 */
[----:B------:R-:W-:Y:S01]  /*42180*/  IMAD R13, R13, UR7, RZ ;  /* 0x000000070d0d7c24 */ /* 0x000fe2000f8e02ff */
[----:B------:R0:W-:Y:S03]  /*42190*/  STL [R1+0xe14], R4 ;  /* 0x000e140401007387 */ /* 0x0001e60000100800 */
[----:B------:R-:W-:Y:S01]  /*421a0*/  IMAD.HI.U32 R10, R8, R9, RZ ;  /* 0x00000009080a7227 */ /* 0x000fe200078e00ff */
[----:B------:R-:W-:Y:S01]  /*421b0*/  PRMT R17, RZ, 0x7610, R17 ;  /* 0x00007610ff117816 */ /* 0x000fe20000000011 */
[----:B------:R-:W1:Y:S02]  /*421c0*/  LDCU UR7, c[0x0][0x3b0] ;  /* 0x00007600ff0777ac */ /* 0x000e640008000800 */
[----:B------:R-:W-:Y:S01]  /*421d0*/  IMAD.MOV R10, RZ, RZ, -R10 ;  /* 0x000000ffff0a7224 */ /* 0x000fe200078e0a0a */
[----:B0-----:R-:W-:-:S03]  /*421e0*/  LEA R4, P0, R13, R6, 0x1 ;  /* 0x000000060d047211 */ /* 0x001fc600078008ff */
[----:B------:R-:W-:Y:S01]  /*421f0*/  IMAD R9, R7, R10, R9 ;  /* 0x0000000a07097224 */ /* 0x000fe200078e0209 */
[----:B------:R-:W-:Y:S01]  /*42200*/  LEA.HI.X.SX32 R14, R13, R5, 0x1, P0 ;  /* 0x000000050d0e7211 */ /* 0x000fe200000f0eff */
[----:B------:R-:W-:Y:S03]  /*42210*/  STL [R1+0xe10], R16 ;  /* 0x000e101001007387 */ /* 0x000fe60000100800 */
[----:B------:R-:W-:Y:S01]  /*42220*/  ISETP.GT.U32.AND P4, PT, R7, R9, PT ;  /* 0x000000090700720c */ /* 0x000fe20003f84070 */
[----:B------:R-:W-:Y:S01]  /*42230*/  STL [R1+0x1194], R4 ;  /* 0x0011940401007387 */ /* 0x000fe20000100800 */
[----:B------:R-:W-:-:S03]  /*42240*/  @P2 IMAD.MOV.U32 R15, RZ, RZ, R14 ;  /* 0x000000ffff0f2224 */ /* 0x000fc600078e000e */
[----:B------:R0:W-:Y:S02]  /*42250*/  STL [R1+0x1190], R14 ;  /* 0x0011900e01007387 */ /* 0x0001e40000100800 */
[----:B0-----:R-:W-:Y:S02]  /*42260*/  @P2 IMAD.MOV.U32 R14, RZ, RZ, R4 ;  /* 0x000000ffff0e2224 */ /* 0x001fe400078e0004 */
[----:B------:R-:W-:-:S03]  /*42270*/  VIADD R16, R3, 0x1f7 ;  /* 0x000001f703107836 */ /* 0x000fc60000000000 */
[----:B------:R0:W2:Y:S01]  /*42280*/  @P2 LDG.E.U16 R17, desc[UR16][R14.64] ;  /* 0x000000100e112981 */ /* 0x0000a2000c1e1500 */
[----:B------:R-:W-:Y:S01]  /*42290*/  ISETP.GE.AND P0, PT, R12, RZ, PT ;  /* 0x000000ff0c00720c */ /* 0x000fe20003f06270 */
[----:B------:R-:W-:Y:S02]  /*422a0*/  @!P4 IMAD.IADD R9, R9, 0x1, -R7 ;  /* 0x000000010909c824 */ /* 0x000fe400078e0a07 */
[C---:B0-----:R-:W-:Y:S02]  /*422b0*/  VIADD R14, R3.reuse, 0x1f6 ;  /* 0x000001f6030e7836 */ /* 0x041fe40000000000 */
[----:B------:R-:W-:Y:S01]  /*422c0*/  VIADD R15, R3, 0x1fe ;  /* 0x000001fe030f7836 */ /* 0x000fe20000000000 */
[----:B------:R-:W-:Y:S02]  /*422d0*/  IABS R10, R16 ;  /* 0x00000010000a7213 */ /* 0x000fe40000000000 */
[----:B------:R-:W-:Y:S02]  /*422e0*/  IABS R12, R14 ;  /* 0x0000000e000c7213 */ /* 0x000fe40000000000 */
[----:B------:R-:W-:-:S02]  /*422f0*/  IABS R13, R15 ;  /* 0x0000000f000d7213 */ /* 0x000fc40000000000 */
[----:B------:R-:W-:Y:S01]  /*42300*/  ISETP.GT.U32.AND P4, PT, R7, R9, PT ;  /* 0x000000090700720c */ /* 0x000fe20003f84070 */
[----:B------:R-:W-:-:S04]  /*42310*/  IMAD.HI.U32 R65, R8, R12, RZ ;  /* 0x0000000c08417227 */ /* 0x000fc800078e00ff */
[----:B------:R-:W-:-:S04]  /*42320*/  IMAD.HI.U32 R4, R8, R10, RZ ;  /* 0x0000000a08047227 */ /* 0x000fc800078e00ff */
[----:B------:R-:W-:-:S04]  /*42330*/  IMAD.HI.U32 R8, R8, R13, RZ ;  /* 0x0000000d08087227 */ /* 0x000fc800078e00ff */
[----:B------:R-:W-:Y:S02]  /*42340*/  IMAD.MOV R65, RZ, RZ, -R65 ;  /* 0x000000ffff417224 */ /* 0x000fe400078e0a41 */
[----:B------:R-:W-:Y:S02]  /*42350*/  IMAD.MOV R8, RZ, RZ, -R8 ;  /* 0x000000ffff087224 */ /* 0x000fe400078e0a08 */
[C---:B------:R-:W-:Y:S02]  /*42360*/  IMAD R12, R7.reuse, R65, R12 ;  /* 0x00000041070c7224 */ /* 0x040fe400078e020c */
[----:B------:R-:W-:Y:S02]  /*42370*/  IMAD.MOV R4, RZ, RZ, -R4 ;  /* 0x000000ffff047224 */ /* 0x000fe400078e0a04 */
[----:B------:R-:W-:Y:S02]  /*42380*/  IMAD R8, R7, R8, R13 ;  /* 0x0000000807087224 */ /* 0x000fe400078e020d */
[----:B------:R-:W-:Y:S01]  /*42390*/  @!P4 IMAD.IADD R9, R9, 0x1, -R7 ;  /* 0x000000010909c824 */ /* 0x000fe200078e0a07 */
[C---:B------:R-:W-:Y:S01]  /*423a0*/  ISETP.GT.U32.AND P4, PT, R7.reuse, R12, PT ;  /* 0x0000000c0700720c */ /* 0x040fe20003f84070 */
[C---:B------:R-:W-:Y:S01]  /*423b0*/  IMAD R10, R7.reuse, R4, R10 ;  /* 0x00000004070a7224 */ /* 0x040fe200078e020a */
[----:B------:R-:W-:-:S04]  /*423c0*/  ISETP.GT.U32.AND P6, PT, R7, R8, PT ;  /* 0x000000080700720c */ /* 0x000fc80003fc4070 */
[----:B------:R-:W-:Y:S01]  /*423d0*/  ISETP.GT.U32.AND P5, PT, R7, R10, PT ;  /* 0x0000000a0700720c */ /* 0x000fe20003fa4070 */
[----:B------:R-:W-:-:S06]  /*423e0*/  @!P0 IMAD.MOV R9, RZ, RZ, -R9 ;  /* 0x000000ffff098224 */ /* 0x000fcc00078e0a09 */
[--C-:B------:R-:W-:Y:S02]  /*423f0*/  @!P4 IMAD.IADD R12, R12, 0x1, -R7.reuse ;  /* 0x000000010c0cc824 */ /* 0x100fe400078e0a07 */
[----:B------:R-:W-:-:S03]  /*42400*/  @!P6 IMAD.IADD R8, R8, 0x1, -R7 ;  /* 0x000000010808e824 */ /* 0x000fc600078e0a07 */
[----:B------:R-:W-:Y:S02]  /*42410*/  ISETP.GT.U32.AND P6, PT, R7, R12, PT ;  /* 0x0000000c0700720c */ /* 0x000fe40003fc4070 */
[----:B------:R-:W-:Y:S02]  /*42420*/  SEL R9, R11, R9, !P3 ;  /* 0x000000090b097207 */ /* 0x000fe40005800000 */
[----:B------:R-:W-:Y:S01]  /*42430*/  ISETP.GE.AND P0, PT, R14, RZ, PT ;  /* 0x000000ff0e00720c */ /* 0x000fe20003f06270 */
[----:B------:R-:W-:Y:S02]  /*42440*/  @!P5 IMAD.IADD R10, R10, 0x1, -R7 ;  /* 0x000000010a0ad824 */ /* 0x000fe400078e0a07 */
[----:B-1----:R-:W-:Y:S01]  /*42450*/  IMAD R9, R9, UR7, RZ ;  /* 0x0000000709097c24 */ /* 0x002fe2000f8e02ff */
[----:B------:R-:W0:Y:S02]  /*42460*/  LDCU UR7, c[0x0][0x3b0] ;  /* 0x00007600ff0777ac */ /* 0x000e240008000800 */
[----:B------:R-:W-:-:S02]  /*42470*/  ISETP.GT.U32.AND P4, PT, R7, R10, PT ;  /* 0x0000000a0700720c */ /* 0x000fc40003f84070 */
[C---:B------:R-:W-:Y:S01]  /*42480*/  LEA R4, P5, R9.reuse, R6, 0x1 ;  /* 0x0000000609047211 */ /* 0x040fe200078a08ff */
[----:B------:R-:W-:Y:S01]  /*42490*/  @!P6 IMAD.IADD R12, R12, 0x1, -R7 ;  /* 0x000000010c0ce824 */ /* 0x000fe200078e0a07 */
[----:B------:R-:W-:Y:S02]  /*424a0*/  ISETP.GE.AND P6, PT, R16, RZ, PT ;  /* 0x000000ff1000720c */ /* 0x000fe40003fc6270 */
[----:B------:R-:W-:Y:S01]  /*424b0*/  LEA.HI.X.SX32 R65, R9, R5, 0x1, P5 ;  /* 0x0000000509417211 */ /* 0x000fe200028f0eff */
[----:B------:R-:W-:Y:S01]  /*424c0*/  @!P0 IMAD.MOV R12, RZ, RZ, -R12 ;  /* 0x000000ffff0c8224 */ /* 0x000fe200078e0a0c */
[----:B------:R-:W-:-:S05]  /*424d0*/  ISETP.GT.U32.AND P5, PT, R7, R8, PT ;  /* 0x000000080700720c */ /* 0x000fca0003fa4070 */
[--C-:B------:R-:W-:Y:S01]  /*424e0*/  @!P4 IMAD.IADD R10, R10, 0x1, -R7.reuse ;  /* 0x000000010a0ac824 */ /* 0x100fe200078e0a07 */
[----:B------:R-:W-:Y:S02]  /*424f0*/  SEL R12, R11, R12, !P3 ;  /* 0x0000000c0b0c7207 */ /* 0x000fe40005800000 */
[----:B------:R-:W-:Y:S01]  /*42500*/  ISETP.GE.AND P4, PT, R15, RZ, PT ;  /* 0x000000ff0f00720c */ /* 0x000fe20003f86270 */
[----:B------:R-:W-:Y:S02]  /*42510*/  @!P6 IMAD.MOV R10, RZ, RZ, -R10 ;  /* 0x000000ffff0ae224 */ /* 0x000fe400078e0a0a */
[----:B0-----:R-:W-:Y:S01]  /*42520*/  IMAD R12, R12, UR7, RZ ;  /* 0x000000070c0c7c24 */ /* 0x001fe2000f8e02ff */
[----:B------:R-:W0:Y:S01]  /*42530*/  LDCU UR7, c[0x0][0x3b0] ;  /* 0x00007600ff0777ac */ /* 0x000e220008000800 */
[----:B------:R-:W-:Y:S01]  /*42540*/  @!P5 IMAD.IADD R8, R8, 0x1, -R7 ;  /* 0x000000010808d824 */ /* 0x000fe200078e0a07 */
[----:B------:R-:W-:Y:S01]  /*42550*/  SEL R10, R11, R10, !P3 ;  /* 0x0000000a0b0a7207 */ /* 0x000fe20005800000 */
[----:B------:R1:W-:Y:S01]  /*42560*/  STL [R1+0x5f8], R4 ;  /* 0x0005f80401007387 */ /* 0x0003e20000100800 */
[----:B------:R-:W-:-:S05]  /*42570*/  @P2 IMAD.MOV.U32 R66, RZ, RZ, R4 ;  /* 0x000000ffff422224 */ /* 0x000fca00078e0004 */
[----:B------:R-:W-:Y:S02]  /*42580*/  @!P4 IMAD.MOV R8, RZ, RZ, -R8 ;  /* 0x000000ffff08c224 */ /* 0x000fe400078e0a08 */
[----:B------:R-:W-:Y:S01]  /*42590*/  IMAD R13, R10, UR10, RZ ;  /* 0x0000000a0a0d7c24 */ /* 0x000fe2000f8e02ff */
[----:B------:R-:W-:Y:S01]  /*425a0*/  STL [R1+0x5f4], R65 ;  /* 0x0005f44101007387 */ /* 0x000fe20000100800 */
[C---:B-1----:R-:W-:Y:S02]  /*425b0*/  LEA R4, P0, R12.reuse, R6, 0x1 ;  /* 0x000000060c047211 */ /* 0x042fe400078008ff */
[----:B------:R-:W-:Y:S02]  /*425c0*/  SEL R7, R11, R8, !P3 ;  /* 0x000000080b077207 */ /* 0x000fe40005800000 */
[----:B------:R-:W-:Y:S01]  /*425d0*/  LEA.HI.X.SX32 R14, R12, R5, 0x1, P0 ;  /* 0x000000050c0e7211 */ /* 0x000fe200000f0eff */
[----:B------:R1:W-:Y:S01]  /*425e0*/  STL [R1+0x5e0], R4 ;  /* 0x0005e00401007387 */ /* 0x0003e20000100800 */
[----:B------:R-:W-:Y:S01]  /*425f0*/  @P2 IMAD.MOV.U32 R10, RZ, RZ, R4 ;  /* 0x000000ffff0a2224 */ /* 0x000fe200078e0004 */
[----:B------:R-:W-:-:S02]  /*42600*/  PRMT R8, RZ, 0x7610, R8 ;  /* 0x00007610ff087816 */ /* 0x000fc40000000008 */
[----:B------:R3:W-:Y:S01]  /*42610*/  STL [R1+0x5dc], R14 ;  /* 0x0005dc0e01007387 */ /* 0x0007e20000100800 */
[----:B------:R-:W-:Y:S01]  /*42620*/  @P2 IMAD.MOV.U32 R11, RZ, RZ, R14 ;  /* 0x000000ffff0b2224 */ /* 0x000fe200078e000e */
[----:B-1----:R-:W-:Y:S01]  /*42630*/  LEA R4, P0, R13, R6, 0x1 ;  /* 0x000000060d047211 */ /* 0x002fe200078008ff */
[----:B0-----:R-:W-:-:S03]  /*42640*/  IMAD R12, R7, UR7, RZ ;  /* 0x00000007070c7c24 */ /* 0x001fc6000f8e02ff */
[----:B------:R0:W2:Y:S01]  /*42650*/  @P2 LDG.E.U16 R8, desc[UR16][R10.64] ;  /* 0x000000100a082981 */ /* 0x0000a2000c1e1500 */
[----:B---3--:R-:W-:Y:S02]  /*42660*/  LEA.HI.X.SX32 R14, R13, R5, 0x1, P0 ;  /* 0x000000050d0e7211 */ /* 0x008fe400000f0eff */
[----:B------:R-:W-:Y:S01]  /*42670*/  PRMT R7, RZ, 0x7610, R7 ;  /* 0x00007610ff077816 */ /* 0x000fe20000000007 */
[----:B------:R1:W-:Y:S04]  /*42680*/  STL [R1+0x5f0], R4 ;  /* 0x0005f00401007387 */ /* 0x0003e80000100800 */
[----:B------:R-:W-:Y:S01]  /*42690*/  STL [R1+0x5ec], R14 ;  /* 0x0005ec0e01007387 */ /* 0x000fe20000100800 */
[----:B0-----:R-:W-:Y:S02]  /*426a0*/  @P2 IMAD.MOV.U32 R10, RZ, RZ, R4 ;  /* 0x000000ffff0a2224 */ /* 0x001fe400078e0004 */
[----:B------:R-:W-:Y:S01]  /*426b0*/  @P2 IMAD.MOV.U32 R11, RZ, RZ, R14 ;  /* 0x000000ffff0b2224 */ /* 0x000fe200078e000e */
[----:B-1----:R-:W-:-:S04]  /*426c0*/  LEA R4, P0, R12, R6, 0x1 ;  /* 0x000000060c047211 */ /* 0x002fc800078008ff */
[----:B------:R0:W3:Y:S04]  /*426d0*/  @P2 LDG.E.U16 R7, desc[UR16][R10.64] ;  /* 0x000000100a072981 */ /* 0x0000e8000c1e1500 */
[----:B------:R1:W-:Y:S01]  /*426e0*/  STL [R1+0x5e8], R4 ;  /* 0x0005e80401007387 */ /* 0x0003e20000100800 */
[----:B------:R-:W-:Y:S02]  /*426f0*/  LEA.HI.X.SX32 R13, R12, R5, 0x1, P0 ;  /* 0x000000050c0d7211 */ /* 0x000fe400000f0eff */
[----:B------:R-:W-:Y:S01]  /*42700*/  PRMT R9, RZ, 0x7610, R9 ;  /* 0x00007610ff097816 */ /* 0x000fe20000000009 */
[----:B------:R-:W-:Y:S02]  /*42710*/  @P2 IMAD.MOV.U32 R67, RZ, RZ, R65 ;  /* 0x000000ffff432224 */ /* 0x000fe400078e0041 */
[----:B0-----:R-:W-:Y:S01]  /*42720*/  @P2 IMAD.MOV.U32 R10, RZ, RZ, R4 ;  /* 0x000000ffff0a2224 */ /* 0x001fe200078e0004 */
[----:B------:R0:W-:Y:S01]  /*42730*/  STL [R1+0x5e4], R13 ;  /* 0x0005e40d01007387 */ /* 0x0001e20000100800 */
[----:B-1----:R-:W1:Y:S03]  /*42740*/  S2R R4, SR_TID.X ;  /* 0x0000000000047919 */ /* 0x002e660000002100 */
[----:B------:R-:W2:Y:S04]  /*42750*/  LDL.LU R65, [R1+0x418] ;  /* 0x0004180001417983 */ /* 0x000ea80000300800 */
[----:B------:R-:W2:Y:S04]  /*42760*/  @P2 LDG.E.U16 R9, desc[UR16][R66.64] ;  /* 0x0000001042092981 */ /* 0x000ea8000c1e1500 */
        /* <DEDUP_REMOVED lines=20> */
[----:B------:R-:W-:-:S03]  /*428b0*/  PRMT R5, RZ, 0x7610, R5 ;  /* 0x00007610ff057816 */ /* 0x000fc60000000005 */
[----:B------:R-:W2:Y:S01]  /*428c0*/  LDL.LU R79, [R1+0x220] ;  /* 0x00022000014f7983 */ /* 0x000ea20000300800 */
[----:B------:R-:W-:-:S03]  /*428d0*/  @P2 IMAD.MOV.U32 R11, RZ, RZ, R13 ;  /* 0x000000ffff0b2224 */ /* 0x000fc600078e000d */
[----:B------:R-:W2:Y:S04]  /*428e0*/  LDL.LU R12, [R1+0x1d8] ;  /* 0x0001d800010c7983 */ /* 0x000ea80000300800 */
[----:B------:R-:W2:Y:S04]  /*428f0*/  LDL.LU R6, [R1+0x1c0] ;  /* 0x0001c00001067983 */ /* 0x000ea80000300800 */
[----:B0-----:R-:W2:Y:S01]  /*42900*/  LDL.LU R13, [R1+0x1a8] ;  /* 0x0001a800010d7983 */ /* 0x001ea20000300800 */
[----:B-1----:R-:W-:-:S03]  /*42910*/  SHF.R.U32.HI R4, RZ, 0x5, R4 ;  /* 0x00000005ff047819 */ /* 0x002fc60000011604 */
[----:B------:R-:W2:Y:S04]  /*42920*/  LDL.LU R15, [R1+0x190] ;  /* 0x00019000010f7983 */ /* 0x000ea80000300800 */
[----:B------:R-:W2:Y:S04]  /*42930*/  LDL.LU R16, [R1+0x178] ;  /* 0x0001780001107983 */ /* 0x000ea80000300800 */
[----:B------:R-:W2:Y:S04]  /*42940*/  LDL.LU R14, [R1+0x15c] ;  /* 0x00015c00010e7983 */ /* 0x000ea80000300800 */
[----:B------:R-:W2:Y:S01]  /*42950*/  @P2 LDG.E.U16 R5, desc[UR16][R10.64] ;  /* 0x000000100a052981 */ /* 0x000ea2000c1e1500 */
[----:B------:R-:W-:-:S03]  /*42960*/  ISETP.NE.U32.AND P0, PT, R4, RZ, PT ;  /* 0x000000ff0400720c */ /* 0x000fc60003f05070 */
[----:B------:R-:W2:Y:S04]  /*42970*/  LDL.LU R10, [R1+0x208] ;  /* 0x00020800010a7983 */ /* 0x000ea80000300800 */
[----:B------:R-:W2:Y:S04]  /*42980*/  LDL.LU R11, [R1+0x1f0] ;  /* 0x0001f000010b7983 */ /* 0x000ea80000300800 */
[----:B------:R-:W2:Y:S04]  /*42990*/  LDL.LU R4, [R1+0x182c] ;  /* 0x00182c0001047983 */ /* 0x000ea80000300800 */
[----:B--2---:R0:W-:Y:S04]  /*429a0*/  STS.U16 [R4+UR5+0x1d00], R65 ;  /* 0x001d004104007988 */ /* 0x0041e80008000405 */
[----:B------:R1:W-:Y:S04]  /*429b0*/  STS.U16 [R4+UR5+0x2100], R87 ;  /* 0x0021005704007988 */ /* 0x0003e80008000405 */
[----:B------:R2:W-:Y:S04]  /*429c0*/  STS.U16 [R4+UR5+0x2500], R66 ;  /* 0x0025004204007988 */ /* 0x0005e80008000405 */
[----:B------:R0:W-:Y:S04]  /*429d0*/  STS.U16 [R4+UR5+0x2900], R88 ;  /* 0x0029005804007988 */ /* 0x0001e80008000405 */
[----:B------:R1:W-:Y:S04]  /*429e0*/  STS.U16 [R4+UR5+0x2d00], R67 ;  /* 0x002d004304007988 */ /* 0x0003e80008000405 */
[----:B------:R2:W-:Y:S04]  /*429f0*/  STS.U16 [R4+UR5+0x3100], R89 ;  /* 0x0031005904007988 */ /* 0x0005e80008000405 */
[----:B0-----:R-:W3:Y:S04]  /*42a00*/  LDL.LU R65, [R1+0x1828] ;  /* 0x0018280001417983 */ /* 0x001ee80000300800 */
[----:B-1----:R-:W3:Y:S04]  /*42a10*/  LDL.LU R87, [R1+0x1824] ;  /* 0x0018240001577983 */ /* 0x002ee80000300800 */
[----:B--2---:R-:W2:Y:S04]  /*42a20*/  LDL.LU R66, [R1+0x1820] ;  /* 0x0018200001427983 */ /* 0x004ea80000300800 */
[----:B------:R-:W2:Y:S04]  /*42a30*/  LDL.LU R88, [R1+0x181c] ;  /* 0x00181c0001587983 */ /* 0x000ea80000300800 */
[----:B------:R-:W2:Y:S04]  /*42a40*/  LDL.LU R67, [R1+0x1818] ;  /* 0x0018180001437983 */ /* 0x000ea80000300800 */
[----:B------:R-:W2:Y:S04]  /*42a50*/  LDL.LU R89, [R1+0x1814] ;  /* 0x0018140001597983 */ /* 0x000ea80000300800 */
[----:B------:R0:W-:Y:S04]  /*42a60*/  STS.U16 [R4+UR5+0x3500], R68 ;  /* 0x0035004404007988 */ /* 0x0001e80008000405 */
[----:B------:R1:W-:Y:S04]  /*42a70*/  STS.U16 [R4+UR5+0x3900], R90 ;  /* 0x0039005a04007988 */ /* 0x0003e80008000405 */
[----:B------:R0:W-:Y:S04]  /*42a80*/  STS.U16 [R4+UR5+0x3d00], R69 ;  /* 0x003d004504007988 */ /* 0x0001e80008000405 */
[----:B------:R0:W-:Y:S04]  /*42a90*/  STS.U16 [R4+UR5+0x4100], R91 ;  /* 0x0041005b04007988 */ /* 0x0001e80008000405 */
[----:B------:R1:W-:Y:S04]  /*42aa0*/  STS.U16 [R4+UR5+0x4500], R70 ;  /* 0x0045004604007988 */ /* 0x0003e80008000405 */
[----:B------:R4:W-:Y:S04]  /*42ab0*/  STS.U16 [R4+UR5+0x4900], R92 ;  /* 0x0049005c04007988 */ /* 0x0009e80008000405 */
[----:B0-----:R-:W2:Y:S04]  /*42ac0*/  LDL.LU R68, [R1+0x1810] ;  /* 0x0018100001447983 */ /* 0x001ea80000300800 */
[----:B-1----:R-:W2:Y:S04]  /*42ad0*/  LDL.LU R90, [R1+0x180c] ;  /* 0x00180c00015a7983 */ /* 0x002ea80000300800 */
[----:B------:R-:W2:Y:S04]  /*42ae0*/  LDL.LU R69, [R1+0x1808] ;  /* 0x0018080001457983 */ /* 0x000ea80000300800 */
[----:B------:R-:W2:Y:S04]  /*42af0*/  LDL.LU R91, [R1+0x1804] ;  /* 0x00180400015b7983 */ /* 0x000ea80000300800 */
[----:B------:R-:W2:Y:S04]  /*42b00*/  LDL.LU R70, [R1+0x1800] ;  /* 0x0018000001467983 */ /* 0x000ea80000300800 */
[----:B----4-:R-:W4:Y:S04]  /*42b10*/  LDL.LU R92, [R1+0x17fc] ;  /* 0x0017fc00015c7983 */ /* 0x010f280000300800 */
        /* <DEDUP_REMOVED lines=11> */
[----:B------:R-:W2:Y:S04]  /*42bd0*/  LDL.LU R75, [R1+0x17e4] ;  /* 0x0017e400014b7983 */ /* 0x000ea80000300800 */
        /* <DEDUP_REMOVED lines=14> */
[----:B------:R1:W-:Y:S04]  /*42cc0*/  STS.U16 [R4+UR5+0x10d00], R16 ;  /* 0x010d001004007988 */ /* 0x0003e80008000405 */
[----:B0-----:R-:W3:Y:S04]  /*42cd0*/  LDL.LU R10, [R1+0x440] ;  /* 0x00044000010a7983 */ /* 0x001ee80000300800 */
[----:B-1----:R-:W3:Y:S04]  /*42ce0*/  LDL.LU R11, [R1+0x42c] ;  /* 0x00042c00010b7983 */ /* 0x002ee80000300800 */
[----:B------:R-:W3:Y:S04]  /*42cf0*/  LDL.LU R12, [R1+0x414] ;  /* 0x00041400010c7983 */ /* 0x000ee80000300800 */
[----:B------:R-:W3:Y:S04]  /*42d00*/  LDL.LU R6, [R1+0x3fc] ;  /* 0x0003fc0001067983 */ /* 0x000ee80000300800 */
[----:B------:R-:W3:Y:S04]  /*42d10*/  LDL.LU R13, [R1+0x3e4] ;  /* 0x0003e400010d7983 */ /* 0x000ee80000300800 */
[----:B------:R0:W-:Y:S04]  /*42d20*/  STS.U16 [R4+UR5+0x11100], R14 ;  /* 0x0111000e04007988 */ /* 0x0001e80008000405 */
[----:B------:R-:W3:Y:S04]  /*42d30*/  LDL.LU R15, [R1+0x3cc] ;  /* 0x0003cc00010f7983 */ /* 0x000ee80000300800 */
[----:B------:R-:W3:Y:S04]  /*42d40*/  LDL.LU R16, [R1+0x3b4] ;  /* 0x0003b40001107983 */ /* 0x000ee80000300800 */
[----:B0-----:R-:W3:Y:S04]  /*42d50*/  LDL.LU R14, [R1+0x39c] ;  /* 0x00039c00010e7983 */ /* 0x001ee80000300800 */
        /* <DEDUP_REMOVED lines=9> */
[----:B------:R-:W2:Y:S04]  /*42df0*/  LDL R76, [R1+0x1690] ;  /* 0x00169000014c7983 */ /* 0x000ea80000100800 */
[----:B------:R-:W2:Y:S04]  /*42e00*/  LDL R75, [R1+0x1694] ;  /* 0x00169400014b7983 */ /* 0x000ea80000100800 */
[----:B------:R-:W2:Y:S02]  /*42e10*/  LDL.LU R4, [R1+0x17d0] ;  /* 0x0017d00001047983 */ /* 0x000ea40000300800 */
[----:B--2---:R-:W-:-:S05]  /*42e20*/  LOP3.LUT R74, R4, 0x20, RZ, 0x3c, !PT ;  /* 0x00000020044a7812 */ /* 0x004fca00078e3cff */
        /* <DEDUP_REMOVED lines=19> */
[----:B------:R0:W-:Y:S02]  /*42f60*/  STS.U16 [R74+UR5+0x17900], R24 ;  /* 0x017900184a007988 */ /* 0x0001e40008000405 */
[----:B0-----:R-:W-:-:S05]  /*42f70*/  LOP3.LUT R24, R4, 0x30, RZ, 0x3c, !PT ;  /* 0x0000003004187812 */ /* 0x001fca00078e3cff */
[----:B------:R-:W-:Y:S04]  /*42f80*/  STL [R1+0x1698], R24 ;  /* 0x0016981801007387 */ /* 0x000fe80000100800 */
[----:B------:R-:W2:Y:S04]  /*42f90*/  LDL.LU R42, [R1+0x384] ;  /* 0x00038400012a7983 */ /* 0x000ea80000300800 */
        /* <DEDUP_REMOVED lines=17> */
[----:B------:R1:W-:Y:S04]  /*430b0*/  STS.U16 [R24+UR5+0x180], R75 ;  /* 0x0001804b18007988 */ /* 0x0003e80008000405 */
[----:B------:R0:W-:Y:S04]  /*430c0*/  STS.U16 [R24+UR5+0x580], R76 ;  /* 0x0005804c18007988 */ /* 0x0001e80008000405 */
[----:B------:R0:W-:Y:S04]  /*430d0*/  STS.U16 [R24+UR5+0x980], R77 ;  /* 0x0009804d18007988 */ /* 0x0001e80008000405 */
[----:B------:R1:W-:Y:S04]  /*430e0*/  STS.U16 [R24+UR5+0xd80], R78 ;  /* 0x000d804e18007988 */ /* 0x0003e80008000405 */
[----:B------:R1:W-:Y:S04]  /*430f0*/  STS.U16 [R24+UR5+0x1180], R79 ;  /* 0x0011804f18007988 */ /* 0x0003e80008000405 */
[----:B0-----:R-:W4:Y:S04]  /*43100*/  LDL.LU R74, [R1+0x1ec] ;  /* 0x0001ec00014a7983 */ /* 0x001f280000300800 */
[----:B-1----:R-:W4:Y:S04]  /*43110*/  LDL.LU R75, [R1+0x1d4] ;  /* 0x0001d400014b7983 */ /* 0x002f280000300800 */
        /* <DEDUP_REMOVED lines=18> */
[----:B0-----:R-:W4:Y:S04]  /*43240*/  LDL.LU R16, [R1+0x4] ;  /* 0x0000040001107983 */ /* 0x001f280000300800 */
[----:B-1----:R-:W4:Y:S04]  /*43250*/  LDL.LU R14, [R1] ;  /* 0x00000000010e7983 */ /* 0x002f280000300800 */
[----:B--2---:R-:W-:Y:S04]  /*43260*/  STS.U16 [R24+UR5+0x3580], R42 ;  /* 0x0035802a18007988 */ /* 0x004fe80008000405 */
[----:B---3--:R-:W-:Y:S04]  /*43270*/  STS.U16 [R24+UR5+0x3980], R47 ;  /* 0x0039802f18007988 */ /* 0x008fe80008000405 */
[----:B----4-:R-:W-:Y:S04]  /*43280*/  STS.U16 [R24+UR5+0x3d80], R49 ;  /* 0x003d803118007988 */ /* 0x010fe80008000405 */
        /* <DEDUP_REMOVED lines=9> */
[----:B------:R0:W-:Y:S04]  /*43320*/  STS.U16 [R24+UR5+0x6580], R69 ;  /* 0x0065804518007988 */ /* 0x0001e80008000405 */
[----:B------:R1:W-:Y:S04]  /*43330*/  STS.U16 [R24+UR5+0x6980], R70 ;  /* 0x0069804618007988 */ /* 0x0003e80008000405 */
[----:B------:R2:W-:Y:S04]  /*43340*/  STS.U16 [R24+UR5+0x6d80], R71 ;  /* 0x006d804718007988 */ /* 0x0005e80008000405 */
[----:B------:R3:W-:Y:S04]  /*43350*/  STS.U16 [R24+UR5+0x7180], R72 ;  /* 0x0071804818007988 */ /* 0x0007e80008000405 */
[----:B------:R4:W-:Y:S04]  /*43360*/  STS.U16 [R24+UR5+0x7580], R73 ;  /* 0x0075804918007988 */ /* 0x0009e80008000405 */
[----:B0-----:R-:W4:Y:S04]  /*43370*/  LDL.LU R69, [R1+0x17b8] ;  /* 0x0017b80001457983 */ /* 0x001f280000300800 */
[----:B-1----:R-:W4:Y:S04]  /*43380*/  LDL R70, [R1+0x168c] ;  /* 0x00168c0001467983 */ /* 0x002f280000100800 */
[----:B--2---:R-:W2:Y:S04]  /*43390*/  LDL.LU R71, [R1+0x478] ;  /* 0x0004780001477983 */ /* 0x004ea80000300800 */
[----:B---3--:R-:W3:Y:S04]  /*433a0*/  LDL.LU R72, [R1+0x464] ;  /* 0x0004640001487983 */ /* 0x008ee80000300800 */
[----:B------:R0:W-:Y:S04]  /*433b0*/  STS.U16 [R24+UR5+0x7980], R74 ;  /* 0x0079804a18007988 */ /* 0x0001e80008000405 */
[----:B------:R1:W-:Y:S04]  /*433c0*/  STS.U16 [R24+UR5+0x7d80], R75 ;  /* 0x007d804b18007988 */ /* 0x0003e80008000405 */
[----:B------:R0:W-:Y:S04]  /*433d0*/  STS.U16 [R24+UR5+0x10180], R76 ;  /* 0x0101804c18007988 */ /* 0x0001e80008000405 */
[----:B----4-:R-:W4:Y:S04]  /*433e0*/  LDL.LU R73, [R1+0x450] ;  /* 0x0004500001497983 */ /* 0x010f280000300800 */
[----:B------:R0:W-:Y:S04]  /*433f0*/  STS.U16 [R24+UR5+0x10580], R77 ;  /* 0x0105804d18007988 */ /* 0x0001e80008000405 */
[----:B------:R1:W-:Y:S04]  /*43400*/  STS.U16 [R24+UR5+0x10980], R78 ;  /* 0x0109804e18007988 */ /* 0x0003e80008000405 */
[----:B------:R1:W-:Y:S04]  /*43410*/  STS.U16 [R24+UR5+0x10d80], R79 ;  /* 0x010d804f18007988 */ /* 0x0003e80008000405 */
[----:B0-----:R-:W4:Y:S04]  /*43420*/  LDL.LU R74, [R1+0x43c] ;  /* 0x00043c00014a7983 */ /* 0x001f280000300800 */
[----:B-1----:R-:W4:Y:S04]  /*43430*/  LDL.LU R75, [R1+0x428] ;  /* 0x00042800014b7983 */ /* 0x002f280000300800 */
[----:B------:R-:W4:Y:S04]  /*43440*/  LDL.LU R76, [R1+0x410] ;  /* 0x00041000014c7983 */ /* 0x000f280000300800 */
[----:B------:R-:W4:Y:S04]  /*43450*/  LDL.LU R77, [R1+0x3f8] ;  /* 0x0003f800014d7983 */ /* 0x000f280000300800 */
[----:B------:R0:W-:Y:S04]  /*43460*/  STS.U16 [R24+UR5+0x11180], R10 ;  /* 0x0111800a18007988 */ /* 0x0001e80008000405 */
[----:B------:R-:W-:Y:S04]  /*43470*/  STS.U16 [R24+UR5+0x11580], R11 ;  /* 0x0115800b18007988 */ /* 0x000fe80008000405 */
[----:B------:R-:W-:Y:S04]  /*43480*/  STS.U16 [R24+UR5+0x11980], R12 ;  /* 0x0119800c18007988 */ /* 0x000fe80008000405 */
[----:B------:R-:W4:Y:S04]  /*43490*/  LDL.LU R78, [R1+0x3e0] ;  /* 0x0003e000014e7983 */ /* 0x000f280000300800 */
[----:B------:R-:W4:Y:S04]  /*434a0*/  LDL.LU R79, [R1+0x3c8] ;  /* 0x0003c800014f7983 */ /* 0x000f280000300800 */
[----:B------:R-:W-:Y:S04]  /*434b0*/  STS.U16 [R24+UR5+0x11d80], R6 ;  /* 0x011d800618007988 */ /* 0x000fe80008000405 */
[----:B------:R-:W-:Y:S04]  /*434c0*/  STS.U16 [R24+UR5+0x12180], R13 ;  /* 0x0121800d18007988 */ /* 0x000fe80008000405 */
[----:B------:R-:W-:Y:S04]  /*434d0*/  STS.U16 [R24+UR5+0x12580], R15 ;  /* 0x0125800f18007988 */ /* 0x000fe80008000405 */
[----:B0-----:R-:W4:Y:S04]  /*434e0*/  LDL.LU R10, [R1+0x3b0] ;  /* 0x0003b000010a7983 */ /* 0x001f280000300800 */
[----:B------:R-:W-:Y:S04]  /*434f0*/  STS.U16 [R24+UR5+0x12980], R16 ;  /* 0x0129801018007988 */ /* 0x000fe80008000405 */
[----:B------:R0:W-:Y:S04]  /*43500*/  STS.U16 [R24+UR5+0x12d80], R14 ;  /* 0x012d800e18007988 */ /* 0x0001e80008000405 */
[----:B0-----:R-:W4:Y:S04]  /*43510*/  LDL.LU R14, [R1+0x398] ;  /* 0x00039800010e7983 */ /* 0x001f280000300800 */
        /* <DEDUP_REMOVED lines=15> */
[----:B------:R-:W-:Y:S01]  /*43610*/  STS.U16 [R24+UR5+0x16d80], R41 ;  /* 0x016d802918007988 */ /* 0x000fe20008000405 */
[----:B------:R-:W-:-:S03]  /*43620*/  LOP3.LUT R20, R4, 0x40, RZ, 0x3c, !PT ;  /* 0x0000004004147812 */ /* 0x000fc600078e3cff */
[----:B------:R-:W-:Y:S04]  /*43630*/  STS.U16 [R24+UR5+0x17180], R35 ;  /* 0x0171802318007988 */ /* 0x000fe80008000405 */
[----:B------:R-:W-:Y:S04]  /*43640*/  STS.U16 [R24+UR5+0x17580], R29 ;  /* 0x0175801d18007988 */ /* 0x000fe80008000405 */
[----:B------:R-:W-:Y:S04]  /*43650*/  STS.U16 [R24+UR5+0x17980], R23 ;  /* 0x0179801718007988 */ /* 0x000fe80008000405 */
[----:B------:R-:W-:Y:S04]  /*43660*/  STS.U16 [R24+UR5+0x17d80], R19 ;  /* 0x017d801318007988 */ /* 0x000fe80008000405 */
[----:B------:R-:W4:Y:S04]  /*43670*/  LDL.LU R11, [R1+0x380] ;  /* 0x00038000010b7983 */ /* 0x000f280000300800 */
[----:B------:R-:W4:Y:S04]  /*43680*/  LDL.LU R12, [R1+0x368] ;  /* 0x00036800010c7983 */ /* 0x000f280000300800 */
[----:B------:R-:W4:Y:S04]  /*43690*/  LDL.LU R6, [R1+0x350] ;  /* 0x0003500001067983 */ /* 0x000f280000300800 */
[----:B------:R-:W4:Y:S04]  /*436a0*/  LDL.LU R13, [R1+0x338] ;  /* 0x00033800010d7983 */ /* 0x000f280000300800 */
[----:B------:R-:W4:Y:S04]  /*436b0*/  LDL.LU R15, [R1+0x320] ;  /* 0x00032000010f7983 */ /* 0x000f280000300800 */
[----:B------:R-:W4:Y:S04]  /*436c0*/  LDL.LU R16, [R1+0x308] ;  /* 0x0003080001107983 */ /* 0x000f280000300800 */
[----:B------:R-:W-:Y:S04]  /*436d0*/  STS.U16 [R20+UR5+0x200], R69 ;  /* 0x0002004514007988 */ /* 0x000fe80008000405 */
[----:B------:R-:W-:Y:S04]  /*436e0*/  STS.U16 [R20+UR5+0x600], R70 ;  /* 0x0006004614007988 */ /* 0x000fe80008000405 */
        /* <DEDUP_REMOVED lines=11> */
[----:B0-----:R-:W2:Y:S04]  /*437a0*/  LDL.LU R14, [R1+0x2f0] ;  /* 0x0002f000010e7983 */ /* 0x001ea80000300800 */
[----:B------:R-:W3:Y:S04]  /*437b0*/  LDL.LU R47, [R1+0x2d8] ;  /* 0x0002d800012f7983 */ /* 0x000ee80000300800 */
[----:B------:R-:W4:Y:S04]  /*437c0*/  LDL.LU R49, [R1+0x2c0] ;  /* 0x0002c00001317983 */ /* 0x000f280000300800 */
        /* <DEDUP_REMOVED lines=26> */
[----:B0-----:R-:W4:Y:S04]  /*43970*/  LDL.LU R11, [R1+0x4c] ;  /* 0x00004c00010b7983 */ /* 0x001f280000300800 */
[----:B-1----:R-:W4:Y:S04]  /*43980*/  LDL.LU R12, [R1+0x48] ;  /* 0x00004800010c7983 */ /* 0x002f280000300800 */
[----:B------:R-:W4:Y:S04]  /*43990*/  LDL.LU R6, [R1+0x44] ;  /* 0x0000440001067983 */ /* 0x000f280000300800 */
[----:B------:R0:W-:Y:S04]  /*439a0*/  STS.U16 [R20+UR5+0x4a00], R16 ;  /* 0x004a001014007988 */ /* 0x0001e80008000405 */
[----:B------:R-:W4:Y:S04]  /*439b0*/  LDL.LU R13, [R1+0x40] ;  /* 0x00004000010d7983 */ /* 0x000f280000300800 */
[----:B------:R-:W4:Y:S04]  /*439c0*/  LDL.LU R15, [R1+0x3c] ;  /* 0x00003c00010f7983 */ /* 0x000f280000300800 */
[----:B0-----:R-:W4:Y:S04]  /*439d0*/  LDL.LU R16, [R1+0x38] ;  /* 0x0000380001107983 */ /* 0x001f280000300800 */
[----:B--2---:R0:W-:Y:S04]  /*439e0*/  STS.U16 [R20+UR5+0x4e00], R14 ;  /* 0x004e000e14007988 */ /* 0x0041e80008000405 */
[----:B0-----:R-:W2:Y:S04]  /*439f0*/  LDL.LU R14, [R1+0x34] ;  /* 0x00003400010e7983 */ /* 0x001ea80000300800 */
[----:B---3--:R-:W-:Y:S04]  /*43a00*/  STS.U16 [R20+UR5+0x5200], R47 ;  /* 0x0052002f14007988 */ /* 0x008fe80008000405 */
[----:B----4-:R-:W-:Y:S04]  /*43a10*/  STS.U16 [R20+UR5+0x5600], R49 ;  /* 0x0056003114007988 */ /* 0x010fe80008000405 */
[----:B------:R-:W-:Y:S04]  /*43a20*/  STS.U16 [R20+UR5+0x5a00], R50 ;  /* 0x005a003214007988 */ /* 0x000fe80008000405 */
[----:B------:R-:W-:Y:S04]  /*43a30*/  STS.U16 [R20+UR5+0x5e00], R51 ;  /* 0x005e003314007988 */ /* 0x000fe80008000405 */
[----:B------:R0:W-:Y:S04]  /*43a40*/  STS.U16 [R20+UR5+0x6200], R52 ;  /* 0x0062003414007988 */ /* 0x0001e80008000405 */
[----:B------:R1:W-:Y:S04]  /*43a50*/  STS.U16 [R20+UR5+0x6600], R53 ;  /* 0x0066003514007988 */ /* 0x0003e80008000405 */
[----:B------:R3:W-:Y:S04]  /*43a60*/  STS.U16 [R20+UR5+0x6a00], R54 ;  /* 0x006a003614007988 */ /* 0x0007e80008000405 */
[----:B------:R4:W-:Y:S04]  /*43a70*/  STS.U16 [R20+UR5+0x6e00], R65 ;  /* 0x006e004114007988 */ /* 0x0009e80008000405 */
[----:B------:R0:W-:Y:S04]  /*43a80*/  STS.U16 [R20+UR5+0x7200], R66 ;  /* 0x0072004214007988 */ /* 0x0001e80008000405 */
[----:B------:R1:W-:Y:S04]  /*43a90*/  STS.U16 [R20+UR5+0x7600], R67 ;  /* 0x0076004314007988 */ /* 0x0003e80008000405 */
[----:B------:R3:W-:Y:S04]  /*43aa0*/  STS.U16 [R20+UR5+0x7a00], R68 ;  /* 0x007a004414007988 */ /* 0x0007e80008000405 */
[----:B0-----:R-:W2:Y:S04]  /*43ab0*/  LDL.LU R52, [R1+0x17b4] ;  /* 0x0017b40001347983 */ /* 0x001ea80000300800 */
[----:B-1----:R-:W2:Y:S04]  /*43ac0*/  LDL R53, [R1+0x1688] ;  /* 0x0016880001357983 */ /* 0x002ea80000100800 */
[----:B---3--:R-:W3:Y:S04]  /*43ad0*/  LDL.LU R54, [R1+0x474] ;  /* 0x0004740001367983 */ /* 0x008ee80000300800 */
[----:B----4-:R-:W4:Y:S04]  /*43ae0*/  LDL.LU R65, [R1+0x460] ;  /* 0x0004600001417983 */ /* 0x010f280000300800 */
[----:B------:R-:W3:Y:S04]  /*43af0*/  LDL.LU R66, [R1+0x44c] ;  /* 0x00044c0001427983 */ /* 0x000ee80000300800 */
[----:B------:R0:W-:Y:S04]  /*43b00*/  STS.U16 [R20+UR5+0x7e00], R69 ;  /* 0x007e004514007988 */ /* 0x0001e80008000405 */
[----:B------:R-:W3:Y:S04]  /*43b10*/  LDL.LU R67, [R1+0x438] ;  /* 0x0004380001437983 */ /* 0x000ee80000300800 */
[----:B------:R1:W-:Y:S04]  /*43b20*/  STS.U16 [R20+UR5+0x10200], R70 ;  /* 0x0102004614007988 */ /* 0x0003e80008000405 */
[----:B------:R-:W3:Y:S04]  /*43b30*/  LDL.LU R68, [R1+0x424] ;  /* 0x0004240001447983 */ /* 0x000ee80000300800 */
[----:B------:R0:W-:Y:S04]  /*43b40*/  STS.U16 [R20+UR5+0x10600], R71 ;  /* 0x0106004714007988 */ /* 0x0001e80008000405 */
[----:B------:R0:W-:Y:S04]  /*43b50*/  STS.U16 [R20+UR5+0x10a00], R72 ;  /* 0x010a004814007988 */ /* 0x0001e80008000405 */
[----:B------:R1:W-:Y:S04]  /*43b60*/  STS.U16 [R20+UR5+0x10e00], R73 ;  /* 0x010e004914007988 */ /* 0x0003e80008000405 */
[----:B------:R1:W-:Y:S04]  /*43b70*/  STS.U16 [R20+UR5+0x11200], R74 ;  /* 0x0112004a14007988 */ /* 0x0003e80008000405 */
[----:B0-----:R-:W4:Y:S04]  /*43b80*/  LDL.LU R69, [R1+0x40c] ;  /* 0x00040c0001457983 */ /* 0x001f280000300800 */
[----:B-1----:R-:W4:Y:S04]  /*43b90*/  LDL.LU R70, [R1+0x3f4] ;  /* 0x0003f40001467983 */ /* 0x002f280000300800 */
[----:B------:R0:W-:Y:S04]  /*43ba0*/  STS.U16 [R20+UR5+0x11600], R75 ;  /* 0x0116004b14007988 */ /* 0x0001e80008000405 */
        /* <DEDUP_REMOVED lines=8> */
[----:B0-----:R-:W4:Y:S04]  /*43c30*/  LDL.LU R75, [R1+0x37c] ;  /* 0x00037c00014b7983 */ /* 0x001f280000300800 */
[----:B------:R0:W-:Y:S04]  /*43c40*/  STS.U16 [R20+UR5+0x12a00], R10 ;  /* 0x012a000a14007988 */ /* 0x0001e80008000405 */
[----:B-1----:R-:W4:Y:S04]  /*43c50*/  LDL.LU R76, [R1+0x364] ;  /* 0x00036400014c7983 */ /* 0x002f280000300800 */
[----:B------:R-:W4:Y:S04]  /*43c60*/  LDL.LU R77, [R1+0x34c] ;  /* 0x00034c00014d7983 */ /* 0x000f280000300800 */
[----:B------:R-:W4:Y:S04]  /*43c70*/  LDL.LU R78, [R1+0x334] ;  /* 0x00033400014e7983 */ /* 0x000f280000300800 */
[----:B------:R1:W-:Y:S04]  /*43c80*/  STS.U16 [R20+UR5+0x12e00], R11 ;  /* 0x012e000b14007988 */ /* 0x0003e80008000405 */
[----:B------:R-:W4:Y:S04]  /*43c90*/  LDL.LU R79, [R1+0x31c] ;  /* 0x00031c00014f7983 */ /* 0x000f280000300800 */
[----:B------:R-:W-:Y:S04]  /*43ca0*/  STS.U16 [R20+UR5+0x13200], R18 ;  /* 0x0132001214007988 */ /* 0x000fe80008000405 */
[----:B0-----:R-:W4:Y:S04]  /*43cb0*/  LDL.LU R10, [R1+0x304] ;  /* 0x00030400010a7983 */ /* 0x001f280000300800 */
[----:B------:R0:W-:Y:S04]  /*43cc0*/  STS.U16 [R20+UR5+0x13600], R12 ;  /* 0x0136000c14007988 */ /* 0x0001e80008000405 */
[----:B------:R0:W-:Y:S04]  /*43cd0*/  STS.U16 [R20+UR5+0x13a00], R6 ;  /* 0x013a000614007988 */ /* 0x0001e80008000405 */
[----:B------:R0:W-:Y:S04]  /*43ce0*/  STS.U16 [R20+UR5+0x13e00], R13 ;  /* 0x013e000d14007988 */ /* 0x0001e80008000405 */
[----:B------:R0:W-:Y:S04]  /*43cf0*/  STS.U16 [R20+UR5+0x14200], R15 ;  /* 0x0142000f14007988 */ /* 0x0001e80008000405 */
[----:B-1----:R-:W4:Y:S04]  /*43d00*/  LDL.LU R11, [R1+0x2ec] ;  /* 0x0002ec00010b7983 */ /* 0x002f280000300800 */
[----:B------:R1:W-:Y:S04]  /*43d10*/  STS.U16 [R20+UR5+0x14600], R16 ;  /* 0x0146001014007988 */ /* 0x0003e80008000405 */
[----:B0-----:R-:W4:Y:S04]  /*43d20*/  LDL.LU R12, [R1+0x2d4] ;  /* 0x0002d400010c7983 */ /* 0x001f280000300800 */
[----:B------:R-:W4:Y:S04]  /*43d30*/  LDL.LU R6, [R1+0x2bc] ;  /* 0x0002bc0001067983 */ /* 0x000f280000300800 */
[----:B------:R-:W4:Y:S04]  /*43d40*/  LDL.LU R13, [R1+0x2a4] ;  /* 0x0002a400010d7983 */ /* 0x000f280000300800 */
[----:B------:R-:W4:Y:S04]  /*43d50*/  LDL.LU R15, [R1+0x28c] ;  /* 0x00028c00010f7983 */ /* 0x000f280000300800 */
[----:B-1----:R-:W4:Y:S04]  /*43d60*/  LDL.LU R16, [R1+0x274] ;  /* 0x0002740001107983 */ /* 0x002f280000300800 */
[----:B--2---:R0:W-:Y:S04]  /*43d70*/  STS.U16 [R20+UR5+0x14a00], R14 ;  /* 0x014a000e14007988 */ /* 0x0041e80008000405 */
[----:B0-----:R-:W2:Y:S04]  /*43d80*/  LDL.LU R14, [R1+0x25c] ;  /* 0x00025c00010e7983 */ /* 0x001ea80000300800 */
        /* <DEDUP_REMOVED lines=11> */
[----:B------:R-:W2:Y:S04]  /*43e40*/  LDL.LU R42, [R1+0x244] ;  /* 0x00024400012a7983 */ /* 0x000ea80000300800 */
[----:B------:R-:W-:Y:S04]  /*43e50*/  STS.U16 [R20+UR5+0x17600], R28 ;  /* 0x0176001c14007988 */ /* 0x000fe80008000405 */
[----:B------:R-:W2:Y:S04]  /*43e60*/  LDL.LU R47, [R1+0x22c] ;  /* 0x00022c00012f7983 */ /* 0x000ea80000300800 */
[----:B------:R-:W-:Y:S04]  /*43e70*/  STS.U16 [R20+UR5+0x17a00], R22 ;  /* 0x017a001614007988 */ /* 0x000fe80008000405 */
[----:B------:R-:W2:Y:S04]  /*43e80*/  LDL.LU R49, [R1+0x214] ;  /* 0x0002140001317983 */ /* 0x000ea80000300800 */
[----:B------:R-:W-:Y:S04]  /*43e90*/  STS.U16 [R20+UR5+0x17e00], R17 ;  /* 0x017e001114007988 */ /* 0x000fe80008000405 */
[----:B------:R-:W2:Y:S04]  /*43ea0*/  LDL.LU R50, [R1+0x1fc] ;  /* 0x0001fc0001327983 */ /* 0x000ea80000300800 */
[----:B------:R0:W-:Y:S04]  /*43eb0*/  STS.U16 [R18+UR5+0x280], R52 ;  /* 0x0002803412007988 */ /* 0x0001e80008000405 */
[----:B------:R-:W2:Y:S04]  /*43ec0*/  LDL.LU R51, [R1+0x1e4] ;  /* 0x0001e40001337983 */ /* 0x000ea80000300800 */
[----:B------:R1:W-:Y:S04]  /*43ed0*/  STS.U16 [R18+UR5+0x680], R53 ;  /* 0x0006803512007988 */ /* 0x0003e80008000405 */
[----:B---3--:R3:W-:Y:S04]  /*43ee0*/  STS.U16 [R18+UR5+0xa80], R54 ;  /* 0x000a803612007988 */ /* 0x0087e80008000405 */
[----:B----4-:R4:W-:Y:S04]  /*43ef0*/  STS.U16 [R18+UR5+0xe80], R65 ;  /* 0x000e804112007988 */ /* 0x0109e80008000405 */
[----:B------:R1:W-:Y:S04]  /*43f00*/  STS.U16 [R18+UR5+0x1280], R66 ;  /* 0x0012804212007988 */ /* 0x0003e80008000405 */
[----:B------:R3:W-:Y:S04]  /*43f10*/  STS.U16 [R18+UR5+0x1680], R67 ;  /* 0x0016804312007988 */ /* 0x0007e80008000405 */
[----:B0-----:R-:W2:Y:S04]  /*43f20*/  LDL.LU R52, [R1+0x1cc] ;  /* 0x0001cc0001347983 */ /* 0x001ea80000300800 */
[----:B-1----:R-:W2:Y:S04]  /*43f30*/  LDL.LU R53, [R1+0x1b4] ;  /* 0x0001b40001357983 */ /* 0x002ea80000300800 */
[----:B---3--:R-:W3:Y:S04]  /*43f40*/  LDL.LU R54, [R1+0x19c] ;  /* 0x00019c0001367983 */ /* 0x008ee80000300800 */
[----:B----4-:R-:W4:Y:S04]  /*43f50*/  LDL.LU R65, [R1+0x184] ;  /* 0x0001840001417983 */ /* 0x010f280000300800 */
        /* <DEDUP_REMOVED lines=39> */
[----:B0-----:R-:W4:Y:S04]  /*441d0*/  LDL.LU R16, [R1+0x20] ;  /* 0x0000200001107983 */ /* 0x001f280000300800 */
        /* <DEDUP_REMOVED lines=60> */
[----:B------:R-:W-:Y:S01]  /*445a0*/  STS.U16 [R18+UR5+0x16e80], R39 ;  /* 0x016e802712007988 */ /* 0x000fe20008000405 */
[----:B------:R-:W-:-:S03]  /*445b0*/  LOP3.LUT R17, R4, 0x60, RZ, 0x3c, !PT ;  /* 0x0000006004117812 */ /* 0x000fc600078e3cff */
[----:B------:R-:W2:Y:S04]  /*445c0*/  LDL.LU R42, [R1+0x258] ;  /* 0x00025800012a7983 */ /* 0x000ea80000300800 */
        /* <DEDUP_REMOVED lines=8> */
[----:B------:R-:W2:Y:S04]  /*44650*/  LDL.LU R52, [R1+0x1e0] ;  /* 0x0001e00001347983 */ /* 0x000ea80000300800 */
[----:B------:R0:W-:Y:S04]  /*44660*/  STS.U16 [R17+UR5+0x300], R53 ;  /* 0x0003003511007988 */ /* 0x0001e80008000405 */
[----:B------:R1:W-:Y:S04]  /*44670*/  STS.U16 [R17+UR5+0x700], R54 ;  /* 0x0007003611007988 */ /* 0x0003e80008000405 */
[----:B---3--:R3:W-:Y:S04]  /*44680*/  STS.U16 [R17+UR5+0xb00], R65 ;  /* 0x000b004111007988 */ /* 0x0087e80008000405 */
[----:B----4-:R4:W-:Y:S04]  /*44690*/  STS.U16 [R17+UR5+0xf00], R66 ;  /* 0x000f004211007988 */ /* 0x0109e80008000405 */
        /* <DEDUP_REMOVED lines=76> */
[----:B--2---:R-:W-:Y:S04]  /*44b60*/  STS.U16 [R17+UR5+0x15f00], R14 ;  /* 0x015f000e11007988 */ /* 0x004fe80008000405 */
[----:B------:R0:W-:Y:S04]  /*44b70*/  STS.U16 [R17+UR5+0x16300], R2 ;  /* 0x0163000211007988 */ /* 0x0001e80008000405 */
[----:B0-----:R-:W2:Y:S04]  /*44b80*/  LDL.LU R2, [R1+0x17cc] ;  /* 0x0017cc0001027983 */ /* 0x001ea80000300800 */
        /* <DEDUP_REMOVED lines=24> */
[----:B------:R-:W-:Y:S04]  /*44d10*/  STS.U16 [R17+UR5+0x16700], R58 ;  /* 0x0167003a11007988 */ /* 0x000fe80008000405 */
[----:B------:R-:W-:Y:S04]  /*44d20*/  STS.U16 [R17+UR5+0x16b00], R44 ;  /* 0x016b002c11007988 */ /* 0x000fe80008000405 */
[----:B------:R-:W2:Y:S04]  /*44d30*/  LDL.LU R36, [R1+0x26c] ;  /* 0x00026c0001247983 */ /* 0x000ea80000300800 */
        /* <DEDUP_REMOVED lines=12> */
[----:B---3--:R0:W-:Y:S04]  /*44e00*/  STS.U16 [R6+UR5+0x380], R53 ;  /* 0x0003803506007988 */ /* 0x0081e80008000405 */
[----:B----4-:R1:W-:Y:S04]  /*44e10*/  STS.U16 [R6+UR5+0x780], R54 ;  /* 0x0007803606007988 */ /* 0x0103e80008000405 */
[----:B--2---:R2:W-:Y:S04]  /*44e20*/  STS.U16 [R6+UR5+0xb80], R65 ;  /* 0x000b804106007988 */ /* 0x0045e80008000405 */
[----:B------:R3:W-:Y:S04]  /*44e30*/  STS.U16 [R6+UR5+0xf80], R66 ;  /* 0x000f804206007988 */ /* 0x0007e80008000405 */
[----:B------:R4:W-:Y:S04]  /*44e40*/  STS.U16 [R6+UR5+0x1380], R67 ;  /* 0x0013804306007988 */ /* 0x0009e80008000405 */
[----:B------:R2:W-:Y:S04]  /*44e50*/  STS.U16 [R6+UR5+0x1780], R68 ;  /* 0x0017804406007988 */ /* 0x0005e80008000405 */
[----:B0-----:R-:W2:Y:S04]  /*44e60*/  LDL.LU R53, [R1+0x1c4] ;  /* 0x0001c40001357983 */ /* 0x001ea80000300800 */
[----:B-1----:R-:W2:Y:S04]  /*44e70*/  LDL.LU R54, [R1+0x1ac] ;  /* 0x0001ac0001367983 */ /* 0x002ea80000300800 */
[----:B--2---:R-:W2:Y:S04]  /*44e80*/  LDL.LU R65, [R1+0x194] ;  /* 0x0001940001417983 */ /* 0x004ea80000300800 */
        /* <DEDUP_REMOVED lines=38> */
[----:B------:R-:W4:Y:S04]  /*450f0*/  LDL.LU R14, [R1+0xc0] ;  /* 0x0000c000010e7983 */ /* 0x000f280000300800 */
        /* <DEDUP_REMOVED lines=32> */
[----:B------:R2:W-:Y:S01]  /*45300*/  STS.U16 [R6+UR5+0x16380], R0 ;  /* 0x0163800006007988 */ /* 0x0005e20008000405 */
[----:B0-----:R-:W0:Y:S03]  /*45310*/  LDC R14, c[0x0][0x3a0] ;  /* 0x0000e800ff0e7b82 */ /* 0x001e260000000800 */
[----:B-1----:R1:W5:Y:S04]  /*45320*/  LDL.LU R2, [R1+0x17c8] ;  /* 0x0017c80001027983 */ /* 0x0023680000300800 */
[----:B--2---:R-:W2:Y:S04]  /*45330*/  LDL.LU R0, [R1+0x17c4] ;  /* 0x0017c40001007983 */ /* 0x004ea80000300800 */
[----:B------:R-:W-:Y:S04]  /*45340*/  STS.U16 [R6+UR5+0x16780], R55 ;  /* 0x0167803706007988 */ /* 0x000fe80008000405 */
[----:B------:R-:W-:Y:S04]  /*45350*/  STS.U16 [R6+UR5+0x16b80], R43 ;  /* 0x016b802b06007988 */ /* 0x000fe80008000405 */
[----:B------:R-:W-:Y:S04]  /*45360*/  STS.U16 [R6+UR5+0x16f80], R37 ;  /* 0x016f802506007988 */ /* 0x000fe80008000405 */
[----:B------:R-:W-:Y:S04]  /*45370*/  STS.U16 [R6+UR5+0x17380], R31 ;  /* 0x0173801f06007988 */ /* 0x000fe80008000405 */
[----:B------:R-:W-:Y:S04]  /*45380*/  STS.U16 [R6+UR5+0x17780], R25 ;  /* 0x0177801906007988 */ /* 0x000fe80008000405 */
[----:B------:R-:W-:Y:S01]  /*45390*/  STS.U16 [R6+UR5+0x17b80], R7 ;  /* 0x017b800706007988 */ /* 0x000fe20008000405 */
[----:B0-----:R-:W-:-:S05]  /*453a0*/  VIADD R14, R14, 0x7f ;  /* 0x0000007f0e0e7836 */ /* 0x001fca0000000000 */
[----:B------:R-:W-:-:S04]  /*453b0*/  SHF.R.S32.HI R5, RZ, 0x1f, R14 ;  /* 0x0000001fff057819 */ /* 0x000fc8000001140e */
[----:B------:R-:W-:-:S04]  /*453c0*/  LEA.HI R5, R5, R14, RZ, 0x7 ;  /* 0x0000000e05057211 */ /* 0x000fc800078f38ff */
[----:B------:R-:W-:-:S04]  /*453d0*/  SHF.R.S32.HI R5, RZ, 0x7, R5 ;  /* 0x00000007ff057819 */ /* 0x000fc80000011405 */
[----:B------:R-:W-:-:S05]  /*453e0*/  VIMNMX R5, PT, PT, R5, 0x1, !PT ;  /* 0x0000000105057848 */ /* 0x000fca0007fe0100 */
[----:B------:R-:W-:Y:S01]  /*453f0*/  VIADD R5, R5, 0xffffffff ;  /* 0xffffffff05057836 */ /* 0x000fe20000000000 */
[----:B------:R-:W-:Y:S02]  /*45400*/  USHF.L.U32 UR7, UR9, 0x7, URZ ;  /* 0x0000000709077899 */ /* 0x000fe400080006ff */
[----:B------:R-:W-:Y:S02]  /*45410*/  UIADD3 UR9, UPT, UPT, UR5, 0x44000, URZ ;  /* 0x0004400005097890 */ /* 0x000fe4000fffe0ff */
[----:B------:R-:W-:Y:S01]  /*45420*/  UIADD3 UR10, UPT, UPT, UR5, 0x20000, URZ ;  /* 0x00020000050a7890 */ /* 0x000fe2000fffe0ff */
[----:B------:R-:W-:Y:S01]  /*45430*/  STL [R1+0x16a4], R5 ;  /* 0x0016a40501007387 */ /* 0x000fe20000100800 */
[----:B------:R-:W-:Y:S02]  /*45440*/  USHF.R.U32.HI UR9, URZ, 0x4, UR9 ;  /* 0x00000004ff097899 */ /* 0x000fe40008011609 */
[----:B------:R-:W-:Y:S01]  /*45450*/  USHF.R.U32.HI UR10, URZ, 0x4, UR10 ;  /* 0x00000004ff0a7899 */ /* 0x000fe2000801160a */
[----:B------:R-:W-:Y:S01]  /*45460*/  ISETP.LT.OR P2, PT, R14, 0x80, P0 ;  /* 0x000000800e00780c */ /* 0x000fe20000741670 */
[----:B------:R-:W-:-:S02]  /*45470*/  USGXT.U32 UR9, UR9, 0xe ;  /* 0x0000000e0909789a */ /* 0x000fc40008000000 */
[----:B------:R-:W-:Y:S01]  /*45480*/  USGXT.U32 UR10, UR10, 0xe ;  /* 0x0000000e0a0a789a */ /* 0x000fe20008000000 */
[----:B------:R-:W-:Y:S01]  /*45490*/  UMOV UR13, URZ ;  /* 0x000000ff000d7c82 */ /* 0x000fe20008000000 */
[----:B------:R-:W-:Y:S02]  /*454a0*/  UIADD3 UR11, UP1, UPT, UR9, 0x80, URZ ;  /* 0x00000080090b7890 */ /* 0x000fe4000ff3e0ff */
[----:B------:R-:W-:Y:S01]  /*454b0*/  UIADD3 UR12, UP2, UPT, UR10, 0x2, URZ ;  /* 0x000000020a0c7890 */ /* 0x000fe2000ff5e0ff */
[----:B------:R-:W-:Y:S01]  /*454c0*/  UMOV UR14, URZ ;  /* 0x000000ff000e7c82 */ /* 0x000fe20008000000 */
[----:B------:R-:W-:Y:S02]  /*454d0*/  USHF.L.U32 UR8, UR8, 0x7, URZ ;  /* 0x0000000708087899 */ /* 0x000fe400080006ff */
[----:B------:R-:W-:Y:S02]  /*454e0*/  UIADD3.X UR13, UPT, UPT, UR13, 0x40004040, URZ, UP1, !UPT ;  /* 0x400040400d0d7890 */ /* 0x000fe40008ffe4ff */
[----:B------:R-:W-:Y:S01]  /*454f0*/  UIADD3.X UR14, UPT, UPT, UR14, 0x40004040, URZ, UP2, !UPT ;  /* 0x400040400e0e7890 */ /* 0x000fe200097fe4ff */
[----:B------:R-:W-:Y:S01]  /*45500*/  ISETP.NE.U32.AND P3, PT, R5, RZ, PT ;  /* 0x000000ff0500720c */ /* 0x000fe20003f65070 */
[----:B--2---:R0:W-:Y:S01]  /*45510*/  STS.U16 [R6+UR5+0x17f80], R0 ;  /* 0x017f800006007988 */ /* 0x0041e20008000405 */
[----:B------:R2:W-:Y:S06]  /*45520*/  MEMBAR.ALL.CTA ;  /* 0x0000000000007992 */ /* 0x0005ec0000008000 */
[----:B--2---:R-:W2:Y:S01]  /*45530*/  FENCE.VIEW.ASYNC.S ;  /* 0x00000000000073c6 */ /* 0x004ea20000000000 */
[----:B0-----:R-:W0:Y:S02]  /*45540*/  S2R R0, SR_TID.X ;  /* 0x0000000000007919 */ /* 0x001e240000002100 */
[----:B0-----:R-:W-:Y:S01]  /*45550*/  LOP3.LUT R0, R0, 0x7f, RZ, 0xc0, !PT ;  /* 0x0000007f00007812 */ /* 0x001fe200078ec0ff */
[----:B--2---:R-:W-:Y:S06]  /*45560*/  BAR.SYNC.DEFER_BLOCKING 0x0 ;  /* 0x0000000000007b1d */ /* 0x004fec0000010000 */
[----:B-1----:R-:W-:Y:S05]  /*45570*/  @P2 BRA `(.L_x_6) ;  /* 0x0000000400782947 */ /* 0x002fea0003800000 */
[----:B------:R-:W-:Y:S02]  /*45580*/  UIADD3 UR42, UPT, UPT, UR5, 0x40000, URZ ;  /* 0x00040000052a7890 */ /* 0x000fe4000fffe0ff */
[----:B------:R-:W-:Y:S02]  /*45590*/  USHF.R.U32.HI UR44, URZ, 0x4, UR5 ;  /* 0x00000004ff2c7899 */ /* 0x000fe40008011605 */
[----:B------:R-:W-:Y:S02]  /*455a0*/  USHF.R.U32.HI UR46, URZ, 0x4, UR42 ;  /* 0x00000004ff2e7899 */ /* 0x000fe4000801162a */
[----:B------:R-:W-:Y:S02]  /*455b0*/  USGXT.U32 UR42, UR44, 0xe ;  /* 0x0000000e2c2a789a */ /* 0x000fe40008000000 */
[----:B------:R-:W-:Y:S02]  /*455c0*/  USGXT.U32 UR46, UR46, 0xe ;  /* 0x0000000e2e2e789a */ /* 0x000fe40008000000 */
[----:B------:R-:W-:-:S02]  /*455d0*/  UIADD3 UR48, UP2, UPT, UR42, 0x2, URZ ;  /* 0x000000022a307890 */ /* 0x000fc4000ff5e0ff */
[----:B------:R-:W-:Y:S01]  /*455e0*/  UIADD3 UR52, UP1, UPT, UR46, 0x80, URZ ;  /* 0x000000802e347890 */ /* 0x000fe2000ff3e0ff */
[----:B------:R-:W-:Y:S01]  /*455f0*/  UMOV UR43, URZ ;  /* 0x000000ff002b7c82 */ /* 0x000fe20008000000 */
[----:B------:R-:W-:Y:S02]  /*45600*/  UMOV UR47, URZ ;  /* 0x000000ff002f7c82 */ /* 0x000fe40008000000 */
[----:B------:R-:W-:Y:S02]  /*45610*/  UIADD3.X UR53, UPT, UPT, UR43, 0x40004040, URZ, UP1, !UPT ;  /* 0x400040402b357890 */ /* 0x000fe40008ffe4ff */
[----:B------:R-:W-:Y:S02]  /*45620*/  UIADD3.X UR49, UPT, UPT, UR47, 0x40004040, URZ, UP2, !UPT ;  /* 0x400040402f317890 */ /* 0x000fe400097fe4ff */
[----:B------:R-:W-:Y:S02]  /*45630*/  UIADD3.64 UR62, UPT, UPT, UR52, 0x80, URZ ;  /* 0x00000080343e7897 */ /* 0x000fe4000fffe0ff */
[----:B------:R-:W-:-:S02]  /*45640*/  UIADD3.64 UR58, UPT, UPT, UR48, 0x2, URZ ;  /* 0x00000002303a7897 */ /* 0x000fc4000fffe0ff */
[----:B------:R-:W-:Y:S02]  /*45650*/  UIADD3.64 UR60, UPT, UPT, UR48, 0x4, URZ ;  /* 0x00000004303c7897 */ /* 0x000fe4000fffe0ff */
[----:B------:R-:W-:Y:S01]  /*45660*/  UIADD3.64 UR66, UPT, UPT, UR52, 0x100, URZ ;  /* 0x0000010034427897 */ /* 0x000fe2000fffe0ff */
[----:B------:R-:W-:Y:S01]  /*45670*/  UMOV UR20, 0x0 ;  /* 0x0000000000147882 */ /* 0x000fe20000000000 */
[----:B------:R-:W-:Y:S01]  /*45680*/  UMOV UR21, 0x4408490 ;  /* 0x0440849000157882 */ /* 0x000fe20000000000 */
[----:B------:R-:W-:Y:S01]  /*45690*/  UMOV UR43, 0x40004040 ;  /* 0x40004040002b7882 */ /* 0x000fe20000000000 */
[----:B------:R-:W-:Y:S01]  /*456a0*/  UMOV UR47, 0x40004040 ;  /* 0x40004040002f7882 */ /* 0x000fe20000000000 */
[----:B------:R-:W-:Y:S01]  /*456b0*/  UMOV UR32, 0x0 ;  /* 0x0000000000207882 */ /* 0x000fe20000000000 */
[----:B------:R-:W-:Y:S01]  /*456c0*/  UMOV UR33, 0x4408490 ;  /* 0x0440849000217882 */ /* 0x000fe20000000000 */
[----:B------:R0:W-:Y:S01]  /*456d0*/  UTCHMMA gdesc[UR46], gdesc[UR42], tmem[UR4], tmem[UR20], idesc[UR21], !UPT ;  /* 0x00ff142a2e0075ea */ /* 0x0001e2000f800004 */
[----:B------:R-:W-:Y:S01]  /*456e0*/  UMOV UR22, 0x0 ;  /* 0x0000000000167882 */ /* 0x000fe20000000000 */
[----:B------:R-:W-:Y:S01]  /*456f0*/  UMOV UR23, 0x4408490 ;  /* 0x0440849000177882 */ /* 0x000fe20000000000 */
[----:B------:R-:W-:-:S02]  /*45700*/  UIADD3.64 UR64, UPT, UPT, UR48, 0x7fe, URZ ;  /* 0x000007fe30407897 */ /* 0x000fc4000fffe0ff */
[----:B------:R1:W-:Y:S01]  /*45710*/  UTCHMMA gdesc[UR52], gdesc[UR48], tmem[UR4], tmem[UR32], idesc[UR33], UPT ;  /* 0x00ff2030340075ea */ /* 0x0003e2000b800004 */
[----:B------:R-:W-:Y:S01]  /*45720*/  UMOV UR18, 0x0 ;  /* 0x0000000000127882 */ /* 0x000fe20000000000 */
[----:B------:R-:W-:Y:S01]  /*45730*/  UMOV UR19, 0x4408490 ;  /* 0x0440849000137882 */ /* 0x000fe20000000000 */
[----:B------:R-:W-:Y:S01]  /*45740*/  UIADD3.64 UR68, UPT, UPT, UR48, 0x800, URZ ;  /* 0x0000080030447897 */ /* 0x000fe2000fffe0ff */
[----:B------:R2:W-:Y:S01]  /*45750*/  UTCHMMA gdesc[UR62], gdesc[UR58], tmem[UR4], tmem[UR22], idesc[UR23], UPT ;  /* 0x00ff163a3e0075ea */ /* 0x0005e2000b800004 */
[----:B------:R3:W-:Y:S01]  /*45760*/  UTCHMMA gdesc[UR66], gdesc[UR60], tmem[UR4], tmem[UR18], idesc[UR19], UPT ;  /* 0x00ff123c420075ea */ /* 0x0007e2000b800004 */
[----:B0-----:R-:W-:Y:S02]  /*45770*/  UIADD3.64 UR20, UPT, UPT, UR52, 0x180, URZ ;  /* 0x0000018034147897 */ /* 0x001fe4000fffe0ff */
[----:B------:R-:W-:Y:S02]  /*45780*/  UIADD3.64 UR42, UPT, UPT, UR52, 0x200, URZ ;  /* 0x00000200342a7897 */ /* 0x000fe4000fffe0ff */
[----:B-1----:R-:W-:Y:S01]  /*45790*/  UIADD3.64 UR32, UPT, UPT, UR48, 0x802, URZ ;  /* 0x0000080230207897 */ /* 0x002fe2000fffe0ff */
[----:B------:R-:W-:Y:S01]  /*457a0*/  UMOV UR26, 0x0 ;  /* 0x00000000001a7882 */ /* 0x000fe20000000000 */
[----:B------:R-:W-:Y:S01]  /*457b0*/  UMOV UR27, 0x4408490 ;  /* 0x04408490001b7882 */ /* 0x000fe20000000000 */
[----:B--2---:R-:W-:-:S02]  /*457c0*/  UIADD3.64 UR58, UPT, UPT, UR52, 0x280, URZ ;  /* 0x00000280343a7897 */ /* 0x004fc4000fffe0ff */
[----:B------:R0:W-:Y:S01]  /*457d0*/  UTCHMMA gdesc[UR20], gdesc[UR64], tmem[UR4], tmem[UR26], idesc[UR27], UPT ;  /* 0x00ff1a40140075ea */ /* 0x0001e2000b800004 */
[----:B------:R-:W-:Y:S02]  /*457e0*/  UIADD3.64 UR22, UPT, UPT, UR48, 0x804, URZ ;  /* 0x0000080430167897 */ /* 0x000fe4000fffe0ff */
[----:B---3--:R-:W-:Y:S01]  /*457f0*/  UIADD3.64 UR60, UPT, UPT, UR52, 0x300, URZ ;  /* 0x00000300343c7897 */ /* 0x008fe2000fffe0ff */
[----:B------:R-:W-:Y:S01]  /*45800*/  UMOV UR24, 0x0 ;  /* 0x0000000000187882 */ /* 0x000fe20000000000 */
[----:B------:R-:W-:Y:S01]  /*45810*/  UMOV UR25, 0x4408490 ;  /* 0x0440849000197882 */ /* 0x000fe20000000000 */
[----:B------:R-:W-:Y:S02]  /*45820*/  UIADD3 UR15, UPT, UPT, UR4, 0x100000, URZ ;  /* 0x00100000040f7890 */ /* 0x000fe4000fffe0ff */
[----:B------:R1:W-:Y:S01]  /*45830*/  UTCHMMA gdesc[UR42], gdesc[UR68], tmem[UR4], tmem[UR24], idesc[UR25], UPT ;  /* 0x00ff18442a0075ea */ /* 0x0003e2000b800004 */
[----:B------:R-:W-:Y:S01]  /*45840*/  UIADD3.64 UR18, UPT, UPT, UR48, 0xffe, URZ ;  /* 0x00000ffe30127897 */ /* 0x000fe2000fffe0ff */
[----:B------:R-:W-:Y:S01]  /*45850*/  UMOV UR30, 0x0 ;  /* 0x00000000001e7882 */ /* 0x000fe20000000000 */
[----:B------:R-:W-:Y:S01]  /*45860*/  UMOV UR31, 0x4408490 ;  /* 0x04408490001f7882 */ /* 0x000fe20000000000 */
[----:B------:R-:W-:-:S02]  /*45870*/  UIADD3 UR70, UPT, UPT, UR4, 0x100000, URZ ;  /* 0x0010000004467890 */ /* 0x000fc4000fffe0ff */
[----:B------:R2:W-:Y:S01]  /*45880*/  UTCHMMA gdesc[UR58], gdesc[UR32], tmem[UR4], tmem[UR30], idesc[UR31], UPT ;  /* 0x00ff1e203a0075ea */ /* 0x0005e2000b800004 */
[----:B0-----:R-:W-:Y:S02]  /*45890*/  UIADD3.64 UR26, UPT, UPT, UR48, 0x1000, URZ ;  /* 0x00001000301a7897 */ /* 0x001fe4000fffe0ff */
[----:B------:R-:W-:Y:S02]  /*458a0*/  UIADD3 UR71, UPT, UPT, UR4, 0x100000, URZ ;  /* 0x0010000004477890 */ /* 0x000fe4000fffe0ff */
[----:B------:R-:W-:Y:S01]  /*458b0*/  UIADD3.64 UR64, UPT, UPT, UR48, 0x1002, URZ ;  /* 0x0000100230407897 */ /* 0x000fe2000fffe0ff */
[----:B------:R-:W-:Y:S01]  /*458c0*/  UMOV UR28, 0x0 ;  /* 0x00000000001c7882 */ /* 0x000fe20000000000 */
[----:B------:R-:W-:Y:S01]  /*458d0*/  UMOV UR29, 0x4408490 ;  /* 0x04408490001d7882 */ /* 0x000fe20000000000 */
[----:B------:R-:W-:Y:S02]  /*458e0*/  UIADD3 UR72, UPT, UPT, UR4, 0x100000, URZ ;  /* 0x0010000004487890 */ /* 0x000fe4000fffe0ff */
[----:B------:R0:W-:Y:S01]  /*458f0*/  UTCHMMA gdesc[UR60], gdesc[UR22], tmem[UR4], tmem[UR28], idesc[UR29], UPT ;  /* 0x00ff1c163c0075ea */ /* 0x0001e2000b800004 */
[----:B-1----:R-:W-:-:S02]  /*45900*/  UIADD3.64 UR24, UPT, UPT, UR48, 0x1004, URZ ;  /* 0x0000100430187897 */ /* 0x002fc4000fffe0ff */
[----:B------:R-:W-:Y:S02]  /*45910*/  UIADD3 UR73, UPT, UPT, UR4, 0x100000, URZ ;  /* 0x0010000004497890 */ /* 0x000fe4000fffe0ff */
[----:B--2---:R-:W-:Y:S02]  /*45920*/  UIADD3.64 UR32, UPT, UPT, UR48, 0x17fe, URZ ;  /* 0x000017fe30207897 */ /* 0x004fe4000fffe0ff */
[----:B------:R-:W-:Y:S02]  /*45930*/  UIADD3 UR74, UPT, UPT, UR4, 0x100000, URZ ;  /* 0x00100000044a7890 */ /* 0x000fe4000fffe0ff */
[----:B------:R-:W-:Y:S02]  /*45940*/  UIADD3.64 UR30, UPT, UPT, UR48, 0x1800, URZ ;  /* 0x00001800301e7897 */ /* 0x000fe4000fffe0ff */
[----:B------:R-:W-:Y:S02]  /*45950*/  UIADD3 UR75, UPT, UPT, UR4, 0x100000, URZ ;  /* 0x00100000044b7890 */ /* 0x000fe4000fffe0ff */
[----:B0-----:R-:W-:Y:S01]  /*45960*/  UIADD3.64 UR22, UPT, UPT, UR48, 0x1802, URZ ;  /* 0x0000180230167897 */ /* 0x001fe2000fffe0ff */
[----:B------:R-:W-:Y:S01]  /*45970*/  UMOV UR34, 0x0 ;  /* 0x0000000000227882 */ /* 0x000fe20000000000 */
[----:B------:R-:W-:Y:S01]  /*45980*/  UMOV UR35, 0x4408490 ;  /* 0x0440849000237882 */ /* 0x000fe20000000000 */
[----:B------:R-:W-:Y:S01]  /*45990*/  UIADD3 UR76, UPT, UPT, UR4, 0x100000, URZ ;  /* 0x00100000044c7890 */ /* 0x000fe2000fffe0ff */
[----:B------:R0:W-:Y:S01]  /*459a0*/  UTCHMMA gdesc[UR46], gdesc[UR18], tmem[UR15], tmem[UR34], idesc[UR35], !UPT ;  /* 0x00ff22122e0075ea */ /* 0x0001e2000f80000f */
[----:B------:R-:W-:Y:S01]  /*459b0*/  UIADD3.64 UR48, UPT, UPT, UR48, 0x1804, URZ ;  /* 0x0000180430307897 */ /* 0x000fe2000fffe0ff */
[----:B------:R-:W-:Y:S01]  /*459c0*/  UMOV UR36, 0x0 ;  /* 0x0000000000247882 */ /* 0x000fe20000000000 */
[----:B------:R-:W-:Y:S01]  /*459d0*/  UMOV UR37, 0x4408490 ;  /* 0x0440849000257882 */ /* 0x000fe20000000000 */
[----:B------:R-:W-:Y:S01]  /*459e0*/  UMOV UR38, 0x0 ;  /* 0x0000000000267882 */ /* 0x000fe20000000000 */
[----:B------:R-:W-:Y:S01]  /*459f0*/  UMOV UR39, 0x4408490 ;  /* 0x0440849000277882 */ /* 0x000fe20000000000 */
[----:B------:R-:W-:Y:S01]  /*45a00*/  UMOV UR40, 0x0 ;  /* 0x0000000000287882 */ /* 0x000fe20000000000 */
[----:B------:R-:W-:Y:S01]  /*45a10*/  UMOV UR41, 0x4408490 ;  /* 0x0440849000297882 */ /* 0x000fe20000000000 */
[----:B------:R0:W-:Y:S01]  /*45a20*/  UTCHMMA gdesc[UR52], gdesc[UR26], tmem[UR70], tmem[UR36], idesc[UR37], UPT ;  /* 0x00ff241a340075ea */ /* 0x0001e2000b800046 */
        /* <DEDUP_REMOVED lines=8> */
[----:B------:R-:W-:Y:S01]  /*45ab0*/  UMOV UR28, UR77 ;  /* 0x0000004d001c7c82 */ /* 0x000fe20008000000 */
[----:B------:R-:W-:Y:S01]  /*45ac0*/  UMOV UR29, URZ ;  /* 0x000000ff001d7c82 */ /* 0x000fe20008000000 */
[----:B------:R0:W-:Y:S01]  /*45ad0*/  UTCHMMA gdesc[UR20], gdesc[UR32], tmem[UR73], tmem[UR44], idesc[UR45], UPT ;  /* 0x00ff2c20140075ea */ /* 0x0001e2000b800049 */
[----:B------:R-:W-:Y:S01]  /*45ae0*/  UMOV UR56, 0x0 ;  /* 0x0000000000387882 */ /* 0x000fe20000000000 */
[----:B------:R-:W-:Y:S01]  /*45af0*/  UMOV UR57, 0x4408490 ;  /* 0x0440849000397882 */ /* 0x000fe20000000000 */
[----:B------:R0:W-:Y:S01]  /*45b00*/  UTCHMMA gdesc[UR42], gdesc[UR30], tmem[UR74], tmem[UR50], idesc[UR51], UPT ;  /* 0x00ff321e2a0075ea */ /* 0x0001e2000b80004a */
[----:B------:R-:W-:Y:S01]  /*45b10*/  UMOV UR28, UR28 ;  /* 0x0000001c001c7c82 */ /* 0x000fe20008000000 */
[----:B------:R0:W-:Y:S01]  /*45b20*/  UTCHMMA gdesc[UR58], gdesc[UR22], tmem[UR75], tmem[UR54], idesc[UR55], UPT ;  /* 0x00ff36163a0075ea */ /* 0x0001e2000b80004b */
[----:B------:R0:W-:Y:S01]  /*45b30*/  UTCHMMA gdesc[UR60], gdesc[UR48], tmem[UR76], tmem[UR56], idesc[UR57], UPT ;  /* 0x00ff38303c0075ea */ /* 0x0001e2000b80004c */
[----:B------:R0:W-:Y:S01]  /*45b40*/  UTCBAR [UR28], URZ ;  /* 0x000000ff1c0073e9 */ /* 0x0001e200080000ff */
[----:B------:R-:W-:Y:S01]  /*45b50*/  NOP ;  /* 0x0000000000007918 */ /* 0x000fe20000000000 */
.L_x_6:
[----:B0-----:R-:W-:Y:S01]  /*45b60*/  UMOV UR15, URZ ;  /* 0x000000ff000f7c82 */ /* 0x001fe20008000000 */
[----:B------:R-:W-:Y:S01]  /*45b70*/  UMOV UR62, URZ ;  /* 0x000000ff003e7c82 */ /* 0x000fe20008000000 */
[----:B------:R-:W-:Y:S01]  /*45b80*/  UMOV UR18, UR11 ;  /* 0x0000000b00127c82 */ /* 0x000fe20008000000 */
[----:B------:R-:W-:Y:S01]  /*45b90*/  UMOV UR19, UR13 ;  /* 0x0000000d00137c82 */ /* 0x000fe20008000000 */
[----:B------:R-:W-:Y:S01]  /*45ba0*/  UMOV UR20, UR12 ;  /* 0x0000000c00147c82 */ /* 0x000fe20008000000 */
[----:B------:R-:W-:Y:S01]  /*45bb0*/  UMOV UR21, UR14 ;  /* 0x0000000e00157c82 */ /* 0x000fe20008000000 */
[----:B------:R-:W-:Y:S05]  /*45bc0*/  @!P3 BRA `(.L_x_7) ;  /* 0x0000026000f4b947 */ /* 0x000fea0003800000 */
[----:B------:R-:W-:Y:S02]  /*45bd0*/  USHF.R.S32.HI UR70, URZ, 0x1f, UR8 ;  /* 0x0000001fff467899 */ /* 0x000fe40008011408 */
[----:B------:R-:W-:Y:S02]  /*45be0*/  USHF.R.S32.HI UR14, URZ, 0x1f, UR7 ;  /* 0x0000001fff0e7899 */ /* 0x000fe40008011407 */
[----:B------:R-:W-:Y:S02]  /*45bf0*/  USHF.L.U32 UR13, UR8, 0x1, URZ ;  /* 0x00000001080d7899 */ /* 0x000fe400080006ff */
[----:B------:R-:W-:Y:S02]  /*45c00*/  USHF.L.U64.HI UR70, UR8, 0x1, UR70 ;  /* 0x0000000108467899 */ /* 0x000fe40008010246 */
[----:B------:R-:W-:Y:S02]  /*45c10*/  USHF.L.U32 UR12, UR7, 0x1, URZ ;  /* 0x00000001070c7899 */ /* 0x000fe400080006ff */
[----:B------:R-:W-:Y:S01]  /*45c20*/  USHF.L.U64.HI UR14, UR7, 0x1, UR14 ;  /* 0x00000001070e7899 */ /* 0x000fe2000801020e */
[----:B------:R-:W-:Y:S01]  /*45c30*/  UMOV UR8, UR9 ;  /* 0x0000000900087c82 */ /* 0x000fe20008000000 */
[----:B------:R-:W-:-:S02]  /*45c40*/  UIADD3.64 UR22, UPT, UPT, UR18, 0x80, URZ ;  /* 0x0000008012167897 */ /* 0x000fc4000fffe0ff */
[----:B------:R-:W-:Y:S02]  /*45c50*/  UIADD3.64 UR24, UPT, UPT, UR20, 0x2, URZ ;  /* 0x0000000214187897 */ /* 0x000fe4000fffe0ff */
[----:B------:R-:W-:Y:S02]  /*45c60*/  UIADD3.64 UR26, UPT, UPT, UR18, 0x100, URZ ;  /* 0x00000100121a7897 */ /* 0x000fe4000fffe0ff */
[----:B------:R-:W-:Y:S02]  /*45c70*/  UIADD3.64 UR28, UPT, UPT, UR20, 0x4, URZ ;  /* 0x00000004141c7897 */ /* 0x000fe4000fffe0ff */
[----:B------:R-:W-:Y:S02]  /*45c80*/  UIADD3.64 UR30, UPT, UPT, UR18, 0x180, URZ ;  /* 0x00000180121e7897 */ /* 0x000fe4000fffe0ff */
[----:B------:R-:W-:Y:S02]  /*45c90*/  UIADD3.64 UR32, UPT, UPT, UR20, 0x7fe, URZ ;  /* 0x000007fe14207897 */ /* 0x000fe4000fffe0ff */
        /* <DEDUP_REMOVED lines=12> */
[----:B------:R-:W-:Y:S01]  /*45d60*/  UIADD3.64 UR58, UPT, UPT, UR20, 0x1802, URZ ;  /* 0x00001802143a7897 */ /* 0x000fe2000fffe0ff */
[----:B------:R-:W0:Y:S01]  /*45d70*/  LDCU UR11, c[0x0][0x3a0] ;  /* 0x00007400ff0b77ac */ /* 0x000e220008000800 */
[----:B------:R-:W-:Y:S01]  /*45d80*/  UIADD3.64 UR60, UPT, UPT, UR20, 0x1804, URZ ;  /* 0x00001804143c7897 */ /* 0x000fe2000fffe0ff */
[----:B------:R-:W-:Y:S01]  /*45d90*/  UMOV UR71, 0x1 ;  /* 0x0000000100477882 */ /* 0x000fe20000000000 */
[----:B------:R-:W-:Y:S01]  /*45da0*/  UMOV UR7, URZ ;  /* 0x000000ff00077c82 */ /* 0x000fe20008000000 */
[----:B------:R-:W-:-:S09]  /*45db0*/  UMOV UR9, 0x40004040 ;  /* 0x4000404000097882 */ /* 0x000fd20000000000 */
.L_x_10:
[----:B------:R-:W2:Y:S04]  /*45dc0*/  LDL.LU R6, [R1+0x119c] ;  /* 0x00119c0001067983 */ /* 0x000ea80000300800 */
[----:B------:R-:W3:Y:S04]  /*45dd0*/  LDL.LU R13, [R1+0x5e8] ;  /* 0x0005e800010d7983 */ /* 0x000ee80000300800 */
[----:B------:R-:W4:Y:S04]  /*45de0*/  LDL.LU R12, [R1+0x5f8] ;  /* 0x0005f800010c7983 */ /* 0x000f280000300800 */
[----:B------:R-:W3:Y:S04]  /*45df0*/  LDL.LU R9, [R1+0x1194] ;  /* 0x0011940001097983 */ /* 0x000ee80000300800 */
[----:B------:R-:W3:Y:S04]  /*45e00*/  LDL.LU R10, [R1+0x1198] ;  /* 0x00119800010a7983 */ /* 0x000ee80000300800 */
[----:B------:R-:W4:Y:S01]  /*45e10*/  LDL.LU R8, [R1+0x118c] ;  /* 0x00118c0001087983 */ /* 0x000f220000300800 */
[----:B------:R-:W-:-:S02]  /*45e20*/  UIADD3 UR15, UPT, UPT, UR15, 0x1, URZ ;  /* 0x000000010f0f7890 */ /* 0x000fc4000fffe0ff */
[----:B------:R-:W-:Y:S01]  /*45e30*/  USHF.L.U32 UR62, UR62, 0x1f, URZ ;  /* 0x0000001f3e3e7899 */ /* 0x000fe200080006ff */
[----:B------:R-:W1:Y:S01]  /*45e40*/  S2R R11, SR_TID.X ;  /* 0x00000000000b7919 */ /* 0x000e620000002100 */
[----:B0-----:R-:W-:Y:S01]  /*45e50*/  UIMAD UR63, UR15, -0x80, UR11 ;  /* 0xffffff800f3f78a4 */ /* 0x001fe2000f8e020b */
[----:B-1----:R-:W-:-:S04]  /*45e60*/  SHF.R.U32.HI R5, RZ, 0x6, R11 ;  /* 0x00000006ff057819 */ /* 0x002fc8000001160b */
[----:B------:R-:W-:Y:S02]  /*45e70*/  SGXT.U32 R5, R5, 0x1 ;  /* 0x000000010505781a */ /* 0x000fe40000000000 */
[----:B--2---:R-:W-:-:S05]  /*45e80*/  IADD3 R6, P4, PT, R6, UR12, RZ ;  /* 0x0000000c06067c10 */ /* 0x004fca000ff9e0ff */
[----:B------:R0:W-:Y:S04]  /*45e90*/  STL [R1+0x119c], R6 ;  /* 0x00119c0601007387 */ /* 0x0001e80000100800 */
[----:B0-----:R-:W2:Y:S01]  /*45ea0*/  LDL.LU R6, [R1+0x5e4] ;  /* 0x0005e40001067983 */ /* 0x001ea20000300800 */
[----:B---3--:R-:W-:Y:S02]  /*45eb0*/  IADD3 R9, P5, PT, R9, UR12, RZ ;  /* 0x0000000c09097c10 */ /* 0x008fe4000ffbe0ff */
[----:B------:R-:W-:Y:S02]  /*45ec0*/  IADD3 R13, P3, PT, R13, UR12, RZ ;  /* 0x0000000c0d0d7c10 */ /* 0x000fe4000ff7e0ff */
[----:B----4-:R-:W-:Y:S01]  /*45ed0*/  IADD3 R12, P6, PT, R12, UR12, RZ ;  /* 0x0000000c0c0c7c10 */ /* 0x010fe2000ffde0ff */
[----:B------:R0:W-:Y:S01]  /*45ee0*/  STL [R1+0x1194], R9 ;  /* 0x0011940901007387 */ /* 0x0001e20000100800 */
[----:B------:R-:W-:-:S02]  /*45ef0*/  IADD3.X R10, PT, PT, R10, UR14, RZ, P4, !PT ;  /* 0x0000000e0a0a7c10 */ /* 0x000fc4000a7fe4ff */
[----:B------:R-:W-:Y:S01]  /*45f00*/  ISETP.GE.AND P2, PT, R5, UR63, PT ;  /* 0x0000003f05007c0c */ /* 0x000fe2000bf46270 */
[----:B------:R1:W-:Y:S01]  /*45f10*/  STL [R1+0x5e8], R13 ;  /* 0x0005e80d01007387 */ /* 0x0003e20000100800 */
[----:B------:R-:W-:-:S03]  /*45f20*/  IADD3 R8, P4, PT, R8, UR12, RZ ;  /* 0x0000000c08087c10 */ /* 0x000fc6000ff9e0ff */
[----:B0-----:R-:W3:Y:S04]  /*45f30*/  LDL.LU R9, [R1+0x1184] ;  /* 0x0011840001097983 */ /* 0x001ee80000300800 */
[----:B------:R-:W-:Y:S04]  /*45f40*/  STL [R1+0x5f8], R12 ;  /* 0x0005f80c01007387 */ /* 0x000fe80000100800 */
[----:B------:R-:W4:Y:S04]  /*45f50*/  LDL.LU R5, [R1+0x5f4] ;  /* 0x0005f40001057983 */ /* 0x000f280000300800 */
[----:B------:R-:W4:Y:S04]  /*45f60*/  LDL.LU R34, [R1+0x15b0] ;  /* 0x0015b00001227983 */ /* 0x000f280000300800 */
[----:B------:R-:W4:Y:S04]  /*45f70*/  LDL.LU R33, [R1+0x1190] ;  /* 0x0011900001217983 */ /* 0x000f280000300800 */
[----:B------:R-:W-:Y:S04]  /*45f80*/  STL [R1+0x1198], R10 ;  /* 0x0011980a01007387 */ /* 0x000fe80000100800 */
        /* <DEDUP_REMOVED lines=20> */
[----:B-1----:R-:W4:Y:S04]  /*460d0*/  LDL.LU R13, [R1+0x1160] ;  /* 0x00116000010d7983 */ /* 0x002f280000300800 */
[----:B0-----:R-:W4:Y:S04]  /*460e0*/  LDL.LU R8, [R1+0x1154] ;  /* 0x0011540001087983 */ /* 0x001f280000300800 */
[----:B------:R-:W4:Y:S04]  /*460f0*/  LDL.LU R12, [R1+0x159c] ;  /* 0x00159c00010c7983 */ /* 0x000f280000300800 */
[----:B------:R-:W4:Y:S01]  /*46100*/  LDL.LU R10, [R1+0x114c] ;  /* 0x00114c00010a7983 */ /* 0x000f220000300800 */
[----:B--2---:R-:W-:-:S05]  /*46110*/  IADD3.X R6, PT, PT, R6, UR14, RZ, P3, !PT ;  /* 0x0000000e06067c10 */ /* 0x004fca0009ffe4ff */
[----:B------:R0:W-:Y:S04]  /*46120*/  STL [R1+0x5e4], R6 ;  /* 0x0005e40601007387 */ /* 0x0001e80000100800 */
[----:B0-----:R-:W2:Y:S01]  /*46130*/  LDL.LU R6, [R1+0x1594] ;  /* 0x0015940001067983 */ /* 0x001ea20000300800 */
[----:B---3--:R-:W-:-:S05]  /*46140*/  IADD3 R9, P3, PT, R9, UR12, RZ ;  /* 0x0000000c09097c10 */ /* 0x008fca000ff7e0ff */
[----:B------:R0:W-:Y:S01]  /*46150*/  STL [R1+0x1184], R9 ;  /* 0x0011840901007387 */ /* 0x0001e20000100800 */
[----:B----4-:R-:W-:Y:S02]  /*46160*/  IADD3.X R5, PT, PT, R5, UR14, RZ, P6, !PT ;  /* 0x0000000e05057c10 */ /* 0x010fe4000b7fe4ff */
[----:B------:R-:W-:Y:S01]  /*46170*/  IADD3 R34, P6, PT, R34, UR12, RZ ;  /* 0x0000000c22227c10 */ /* 0x000fe2000ffde0ff */
[----:B0-----:R-:W3:Y:S01]  /*46180*/  LDL.LU R9, [R1+0x1144] ;  /* 0x0011440001097983 */ /* 0x001ee20000300800 */
[----:B------:R-:W-:-:S03]  /*46190*/  IADD3.X R33, PT, PT, R33, UR14, RZ, P5, !PT ;  /* 0x0000000e21217c10 */ /* 0x000fc6000affe4ff */
[----:B------:R0:W-:Y:S01]  /*461a0*/  STL [R1+0x5f4], R5 ;  /* 0x0005f40501007387 */ /* 0x0001e20000100800 */
[----:B------:R-:W-:-:S03]  /*461b0*/  IADD3 R32, P5, PT, R32, UR12, RZ ;  /* 0x0000000c20207c10 */ /* 0x000fc6000ffbe0ff */
[----:B0-----:R-:W4:Y:S01]  /*461c0*/  LDL.LU R5, [R1+0x1158] ;  /* 0x0011580001057983 */ /* 0x001f220000300800 */
[----:B------:R-:W-:-:S03]  /*461d0*/  IADD3.X R31, PT, PT, R31, UR14, RZ, P4, !PT ;  /* 0x0000000e1f1f7c10 */ /* 0x000fc6000a7fe4ff */
[----:B------:R-:W-:Y:S01]  /*461e0*/  STL [R1+0x15b0], R34 ;  /* 0x0015b02201007387 */ /* 0x000fe20000100800 */
[----:B------:R-:W-:-:S03]  /*461f0*/  IADD3 R30, P4, PT, R30, UR12, RZ ;  /* 0x0000000c1e1e7c10 */ /* 0x000fc6000ff9e0ff */
[----:B------:R-:W-:Y:S01]  /*46200*/  STL [R1+0x1190], R33 ;  /* 0x0011902101007387 */ /* 0x000fe20000100800 */
        /* <DEDUP_REMOVED lines=37> */
[----:B------:R0:W-:Y:S01]  /*46460*/  STL [R1+0x1154], R8 ;  /* 0x0011540801007387 */ /* 0x0001e20000100800 */
[----:B------:R-:W-:-:S03]  /*46470*/  IADD3 R10, P6, PT, R10, UR12, RZ ;  /* 0x0000000c0a0a7c10 */ /* 0x000fc6000ffde0ff */
[----:B------:R-:W-:Y:S04]  /*46480*/  STL [R1+0x115c], R14 ;  /* 0x00115c0e01007387 */ /* 0x000fe80000100800 */
[----:B0-----:R-:W4:Y:S04]  /*46490*/  LDL.LU R8, [R1+0x113c] ;  /* 0x00113c0001087983 */ /* 0x001f280000300800 */
[----:B------:R-:W-:Y:S04]  /*464a0*/  STL [R1+0x1160], R13 ;  /* 0x0011600d01007387 */ /* 0x000fe80000100800 */
[----:B------:R0:W-:Y:S04]  /*464b0*/  STL [R1+0x114c], R10 ;  /* 0x00114c0a01007387 */ /* 0x0001e80000100800 */
[----:B------:R-:W-:Y:S04]  /*464c0*/  STL [R1+0x159c], R12 ;  /* 0x00159c0c01007387 */ /* 0x000fe80000100800 */
[----:B0-----:R-:W4:Y:S01]  /*464d0*/  LDL.LU R10, [R1+0x1150] ;  /* 0x00115000010a7983 */ /* 0x001f220000300800 */
[----:B--2---:R-:W-:-:S05]  /*464e0*/  IADD3.X R6, PT, PT, R6, UR14, RZ, P5, !PT ;  /* 0x0000000e06067c10 */ /* 0x004fca000affe4ff */
[----:B------:R0:W-:Y:S04]  /*464f0*/  STL [R1+0x1594], R6 ;  /* 0x0015940601007387 */ /* 0x0001e80000100800 */
[----:B0-----:R-:W2:Y:S01]  /*46500*/  LDL.LU R6, [R1+0x1134] ;  /* 0x0011340001067983 */ /* 0x001ea20000300800 */
[----:B---3--:R-:W-:-:S03]  /*46510*/  IADD3 R9, P5, PT, R9, UR12, RZ ;  /* 0x0000000c09097c10 */ /* 0x008fc6000ffbe0ff */
[----:B------:R-:W3:Y:S04]  /*46520*/  LDL.LU R34, [R1+0x1148] ;  /* 0x0011480001227983 */ /* 0x000ee80000300800 */
[----:B------:R-:W3:Y:S04]  /*46530*/  LDL.LU R33, [R1+0x1590] ;  /* 0x0015900001217983 */ /* 0x000ee80000300800 */
[----:B------:R-:W-:Y:S01]  /*46540*/  STL [R1+0x1144], R9 ;  /* 0x0011440901007387 */ /* 0x000fe20000100800 */
[----:B----4-:R-:W-:-:S03]  /*46550*/  IADD3.X R5, PT, PT, R5, UR14, RZ, P4, !PT ;  /* 0x0000000e05057c10 */ /* 0x010fc6000a7fe4ff */
        /* <DEDUP_REMOVED lines=21> */
[----:B0-----:R-:W4:Y:S04]  /*466b0*/  LDL.LU R5, [R1+0x1100] ;  /* 0x0011000001057983 */ /* 0x001f280000300800 */
[----:B------:R-:W4:Y:S04]  /*466c0*/  LDL.LU R12, [R1+0x10f4] ;  /* 0x0010f400010c7983 */ /* 0x000f280000300800 */
[----:B------:R-:W4:Y:S01]  /*466d0*/  LDL.LU R9, [R1+0x157c] ;  /* 0x00157c0001097983 */ /* 0x000f220000300800 */
[----:B------:R-:W-:-:S05]  /*466e0*/  IADD3 R8, P4, PT, R8, UR12, RZ ;  /* 0x0000000c08087c10 */ /* 0x000fca000ff9e0ff */
[----:B------:R0:W-:Y:S04]  /*466f0*/  STL [R1+0x113c], R8 ;  /* 0x00113c0801007387 */ /* 0x0001e80000100800 */
[----:B0-----:R-:W4:Y:S01]  /*46700*/  LDL.LU R8, [R1+0x10ec] ;  /* 0x0010ec0001087983 */ /* 0x001f220000300800 */
[----:B------:R-:W-:-:S05]  /*46710*/  IADD3.X R10, PT, PT, R10, UR14, RZ, P3, !PT ;  /* 0x0000000e0a0a7c10 */ /* 0x000fca0009ffe4ff */
[----:B------:R0:W-:Y:S04]  /*46720*/  STL [R1+0x1150], R10 ;  /* 0x0011500a01007387 */ /* 0x0001e80000100800 */
[----:B0-----:R-:W4:Y:S01]  /*46730*/  LDL.LU R10, [R1+0x1574] ;  /* 0x00157400010a7983 */ /* 0x001f220000300800 */
[----:B--2---:R-:W-:-:S05]  /*46740*/  IADD3 R6, P3, PT, R6, UR12, RZ ;  /* 0x0000000c06067c10 */ /* 0x004fca000ff7e0ff */
[----:B------:R0:W-:Y:S04]  /*46750*/  STL [R1+0x1134], R6 ;  /* 0x0011340601007387 */ /* 0x0001e80000100800 */
[----:B0-----:R-:W2:Y:S01]  /*46760*/  LDL.LU R6, [R1+0x10e4] ;  /* 0x0010e40001067983 */ /* 0x001ea20000300800 */
[----:B---3--:R-:W-:Y:S02]  /*46770*/  IADD3.X R34, PT, PT, R34, UR14, RZ, P6, !PT ;  /* 0x0000000e22227c10 */ /* 0x008fe4000b7fe4ff */
[----:B------:R-:W-:Y:S02]  /*46780*/  IADD3 R33, P6, PT, R33, UR12, RZ ;  /* 0x0000000c21217c10 */ /* 0x000fe4000ffde0ff */
[----:B----4-:R-:W-:Y:S01]  /*46790*/  IADD3.X R32, PT, PT, R32, UR14, RZ, P5, !PT ;  /* 0x0000000e20207c10 */ /* 0x010fe2000affe4ff */
        /* <DEDUP_REMOVED lines=37> */
[----:B------:R-:W-:Y:S02]  /*469f0*/  IADD3 R13, P4, PT, R13, UR12, RZ ;  /* 0x0000000c0d0d7c10 */ /* 0x000fe4000ff9e0ff */
[----:B------:R-:W-:Y:S01]  /*46a00*/  IADD3.X R5, PT, PT, R5, UR14, RZ, P3, !PT ;  /* 0x0000000e05057c10 */ /* 0x000fe20009ffe4ff */
[----:B------:R-:W-:Y:S01]  /*46a10*/  STL [R1+0x1578], R15 ;  /* 0x0015780f01007387 */ /* 0x000fe20000100800 */
[----:B------:R-:W-:-:S03]  /*46a20*/  IADD3 R12, P3, PT, R12, UR12, RZ ;  /* 0x0000000c0c0c7c10 */ /* 0x000fc6000ff7e0ff */
[----:B------:R0:W-:Y:S01]  /*46a30*/  STL [R1+0x1100], R5 ;  /* 0x0011000501007387 */ /* 0x0001e20000100800 */
[----:B------:R-:W-:-:S03]  /*46a40*/  IADD3.X R9, PT, PT, R9, UR14, RZ, P6, !PT ;  /* 0x0000000e09097c10 */ /* 0x000fc6000b7fe4ff */
[----:B------:R-:W-:Y:S04]  /*46a50*/  STL [R1+0x1108], R14 ;  /* 0x0011080e01007387 */ /* 0x000fe80000100800 */
[----:B0-----:R-:W3:Y:S04]  /*46a60*/  LDL.LU R5, [R1+0x10f8] ;  /* 0x0010f80001057983 */ /* 0x001ee80000300800 */
[----:B------:R-:W-:Y:S01]  /*46a70*/  STL [R1+0x10fc], R13 ;  /* 0x0010fc0d01007387 */ /* 0x000fe20000100800 */
[----:B------:R-:W-:-:S03]  /*46a80*/  IADD3 R8, P6, PT, R8, UR12, RZ ;  /* 0x0000000c08087c10 */ /* 0x000fc6000ffde0ff */
[----:B------:R0:W-:Y:S04]  /*46a90*/  STL [R1+0x157c], R9 ;  /* 0x00157c0901007387 */ /* 0x0001e80000100800 */
[----:B------:R-:W-:Y:S04]  /*46aa0*/  STL [R1+0x10f4], R12 ;  /* 0x0010f40c01007387 */ /* 0x000fe80000100800 */
[----:B0-----:R-:W4:Y:S04]  /*46ab0*/  LDL.LU R9, [R1+0x10dc] ;  /* 0x0010dc0001097983 */ /* 0x001f280000300800 */
[----:B------:R0:W-:Y:S01]  /*46ac0*/  STL [R1+0x10ec], R8 ;  /* 0x0010ec0801007387 */ /* 0x0001e20000100800 */
[----:B------:R-:W-:-:S03]  /*46ad0*/  IADD3.X R10, PT, PT, R10, UR14, RZ, P5, !PT ;  /* 0x0000000e0a0a7c10 */ /* 0x000fc6000affe4ff */
[----:B0-----:R-:W4:Y:S04]  /*46ae0*/  LDL.LU R8, [R1+0x10f0] ;  /* 0x0010f00001087983 */ /* 0x001f280000300800 */
[----:B------:R-:W4:Y:S04]  /*46af0*/  LDL.LU R34, [R1+0x10d4] ;  /* 0x0010d40001227983 */ /* 0x000f280000300800 */
[----:B------:R-:W4:Y:S04]  /*46b00*/  LDL.LU R33, [R1+0x10e8] ;  /* 0x0010e80001217983 */ /* 0x000f280000300800 */
[----:B------:R-:W-:Y:S04]  /*46b10*/  STL [R1+0x1574], R10 ;  /* 0x0015740a01007387 */ /* 0x000fe80000100800 */
[----:B------:R-:W4:Y:S01]  /*46b20*/  LDL.LU R32, [R1+0x1570] ;  /* 0x0015700001207983 */ /* 0x000f220000300800 */
[----:B--2---:R-:W-:-:S05]  /*46b30*/  IADD3 R6, P5, PT, R6, UR12, RZ ;  /* 0x0000000c06067c10 */ /* 0x004fca000ffbe0ff */
[----:B------:R0:W-:Y:S04]  /*46b40*/  STL [R1+0x10e4], R6 ;  /* 0x0010e40601007387 */ /* 0x0001e80000100800 */
        /* <DEDUP_REMOVED lines=20> */
[----:B------:R-:W2:Y:S04]  /*46c90*/  LDL.LU R12, [R1+0x10a0] ;  /* 0x0010a000010c7983 */ /* 0x000ea80000300800 */
[----:B------:R-:W2:Y:S01]  /*46ca0*/  LDL.LU R10, [R1+0x1094] ;  /* 0x00109400010a7983 */ /* 0x000ea20000300800 */
[----:B---3--:R-:W-:-:S05]  /*46cb0*/  IADD3.X R5, PT, PT, R5, UR14, RZ, P4, !PT ;  /* 0x0000000e05057c10 */ /* 0x008fca000a7fe4ff */
[----:B------:R0:W-:Y:S04]  /*46cc0*/  STL [R1+0x10f8], R5 ;  /* 0x0010f80501007387 */ /* 0x0001e80000100800 */
[----:B0-----:R-:W3:Y:S01]  /*46cd0*/  LDL.LU R5, [R1+0x155c] ;  /* 0x00155c0001057983 */ /* 0x001ee20000300800 */
[----:B----4-:R-:W-:-:S05]  /*46ce0*/  IADD3 R9, P4, PT, R9, UR12, RZ ;  /* 0x0000000c09097c10 */ /* 0x010fca000ff9e0ff */
[----:B------:R0:W-:Y:S01]  /*46cf0*/  STL [R1+0x10dc], R9 ;  /* 0x0010dc0901007387 */ /* 0x0001e20000100800 */
[----:B------:R-:W-:-:S03]  /*46d00*/  IADD3.X R8, PT, PT, R8, UR14, RZ, P3, !PT ;  /* 0x0000000e08087c10 */ /* 0x000fc60009ffe4ff */
[----:B0-----:R-:W4:Y:S01]  /*46d10*/  LDL.LU R9, [R1+0x108c] ;  /* 0x00108c0001097983 */ /* 0x001f220000300800 */
[----:B------:R-:W-:-:S03]  /*46d20*/  IADD3 R34, P3, PT, R34, UR12, RZ ;  /* 0x0000000c22227c10 */ /* 0x000fc6000ff7e0ff */
[----:B------:R0:W-:Y:S01]  /*46d30*/  STL [R1+0x10f0], R8 ;  /* 0x0010f00801007387 */ /* 0x0001e20000100800 */
[----:B------:R-:W-:-:S03]  /*46d40*/  IADD3.X R33, PT, PT, R33, UR14, RZ, P6, !PT ;  /* 0x0000000e21217c10 */ /* 0x000fc6000b7fe4ff */
[----:B0-----:R-:W4:Y:S01]  /*46d50*/  LDL.LU R8, [R1+0x1554] ;  /* 0x0015540001087983 */ /* 0x001f220000300800 */
[----:B------:R-:W-:-:S03]  /*46d60*/  IADD3 R32, P6, PT, R32, UR12, RZ ;  /* 0x0000000c20207c10 */ /* 0x000fc6000ffde0ff */
[----:B------:R-:W-:Y:S04]  /*46d70*/  STL [R1+0x10d4], R34 ;  /* 0x0010d42201007387 */ /* 0x000fe80000100800 */
[----:B------:R-:W-:Y:S04]  /*46d80*/  STL [R1+0x10e8], R33 ;  /* 0x0010e82101007387 */ /* 0x000fe80000100800 */
[----:B------:R-:W-:Y:S01]  /*46d90*/  STL [R1+0x1570], R32 ;  /* 0x0015702001007387 */ /* 0x000fe20000100800 */
[----:B--2---:R-:W-:Y:S02]  /*46da0*/  IADD3.X R31, PT, PT, R31, UR14, RZ, P5, !PT ;  /* 0x0000000e1f1f7c10 */ /* 0x004fe4000affe4ff */
        /* <DEDUP_REMOVED lines=33> */
[----:B------:R-:W-:Y:S02]  /*46fc0*/  IADD3.X R13, PT, PT, R13, UR14, RZ, P4, !PT ;  /* 0x0000000e0d0d7c10 */ /* 0x000fe4000a7fe4ff */
[----:B------:R-:W-:Y:S01]  /*46fd0*/  IADD3 R6, P4, PT, R6, UR12, RZ ;  /* 0x0000000c06067c10 */ /* 0x000fe2000ff9e0ff */
[----:B------:R-:W-:Y:S04]  /*46fe0*/  STL [R1+0x10b0], R15 ;  /* 0x0010b00f01007387 */ /* 0x000fe80000100800 */
[----:B------:R0:W-:Y:S04]  /*46ff0*/  STL [R1+0x109c], R6 ;  /* 0x00109c0601007387 */ /* 0x0001e80000100800 */
[----:B------:R-:W-:Y:S04]  /*47000*/  STL [R1+0x1558], R14 ;  /* 0x0015580e01007387 */ /* 0x000fe80000100800 */
[----:B0-----:R-:W2:Y:S01]  /*47010*/  LDL.LU R6, [R1+0x1084] ;  /* 0x0010840001067983 */ /* 0x001ea20000300800 */
[----:B------:R-:W-:-:S02]  /*47020*/  IADD3.X R12, PT, PT, R12, UR14, RZ, P3, !PT ;  /* 0x0000000e0c0c7c10 */ /* 0x000fc40009ffe4ff */
[----:B------:R-:W-:Y:S01]  /*47030*/  IADD3 R10, P3, PT, R10, UR12, RZ ;  /* 0x0000000c0a0a7c10 */ /* 0x000fe2000ff7e0ff */
[----:B------:R-:W-:Y:S04]  /*47040*/  STL [R1+0x10a8], R13 ;  /* 0x0010a80d01007387 */ /* 0x000fe80000100800 */
[----:B------:R0:W-:Y:S04]  /*47050*/  STL [R1+0x1094], R10 ;  /* 0x0010940a01007387 */ /* 0x0001e80000100800 */
[----:B------:R-:W-:Y:S01]  /*47060*/  STL [R1+0x10a0], R12 ;  /* 0x0010a00c01007387 */ /* 0x000fe20000100800 */
[----:B---3--:R-:W-:-:S03]  /*47070*/  IADD3.X R5, PT, PT, R5, UR14, RZ, P6, !PT ;  /* 0x0000000e05057c10 */ /* 0x008fc6000b7fe4ff */
[----:B0-----:R-:W3:Y:S04]  /*47080*/  LDL.LU R10, [R1+0x1098] ;  /* 0x00109800010a7983 */ /* 0x001ee80000300800 */
[----:B------:R0:W-:Y:S04]  /*47090*/  STL [R1+0x155c], R5 ;  /* 0x00155c0501007387 */ /* 0x0001e80000100800 */
[----:B0-----:R-:W3:Y:S01]  /*470a0*/  LDL.LU R5, [R1+0x107c] ;  /* 0x00107c0001057983 */ /* 0x001ee20000300800 */
[----:B----4-:R-:W-:-:S03]  /*470b0*/  IADD3 R9, P6, PT, R9, UR12, RZ ;  /* 0x0000000c09097c10 */ /* 0x010fc6000ffde0ff */
[----:B------:R-:W4:Y:S04]  /*470c0*/  LDL.LU R34, [R1+0x1090] ;  /* 0x0010900001227983 */ /* 0x000f280000300800 */
[----:B------:R-:W4:Y:S04]  /*470d0*/  LDL.LU R33, [R1+0x1074] ;  /* 0x0010740001217983 */ /* 0x000f280000300800 */
[----:B------:R-:W-:Y:S04]  /*470e0*/  STL [R1+0x108c], R9 ;  /* 0x00108c0901007387 */ /* 0x000fe80000100800 */
[----:B------:R-:W4:Y:S01]  /*470f0*/  LDL.LU R32, [R1+0x1088] ;  /* 0x0010880001207983 */ /* 0x000f220000300800 */
[----:B------:R-:W-:-:S05]  /*47100*/  IADD3.X R8, PT, PT, R8, UR14, RZ, P5, !PT ;  /* 0x0000000e08087c10 */ /* 0x000fca000affe4ff */
        /* <DEDUP_REMOVED lines=23> */
[----:B--2---:R-:W-:-:S05]  /*47280*/  IADD3 R6, P5, PT, R6, UR12, RZ ;  /* 0x0000000c06067c10 */ /* 0x004fca000ffbe0ff */
[----:B------:R0:W-:Y:S04]  /*47290*/  STL [R1+0x1084], R6 ;  /* 0x0010840601007387 */ /* 0x0001e80000100800 */
[----:B0-----:R-:W2:Y:S01]  /*472a0*/  LDL.LU R6, [R1+0x1034] ;  /* 0x0010340001067983 */ /* 0x001ea20000300800 */
[----:B---3--:R-:W-:-:S05]  /*472b0*/  IADD3.X R10, PT, PT, R10, UR14, RZ, P4, !PT ;  /* 0x0000000e0a0a7c10 */ /* 0x008fca000a7fe4ff */
[----:B------:R0:W-:Y:S01]  /*472c0*/  STL [R1+0x1098], R10 ;  /* 0x0010980a01007387 */ /* 0x0001e20000100800 */
[----:B------:R-:W-:-:S03]  /*472d0*/  IADD3 R5, P4, PT, R5, UR12, RZ ;  /* 0x0000000c05057c10 */ /* 0x000fc6000ff9e0ff */
[----:B0-----:R-:W3:Y:S01]  /*472e0*/  LDL.LU R10, [R1+0x153c] ;  /* 0x00153c00010a7983 */ /* 0x001ee20000300800 */
[----:B----4-:R-:W-:-:S03]  /*472f0*/  IADD3.X R34, PT, PT, R34, UR14, RZ, P3, !PT ;  /* 0x0000000e22227c10 */ /* 0x010fc60009ffe4ff */
[----:B------:R0:W-:Y:S01]  /*47300*/  STL [R1+0x107c], R5 ;  /* 0x00107c0501007387 */ /* 0x0001e20000100800 */
[----:B------:R-:W-:-:S03]  /*47310*/  IADD3 R33, P3, PT, R33, UR12, RZ ;  /* 0x0000000c21217c10 */ /* 0x000fc6000ff7e0ff */
[----:B0-----:R-:W4:Y:S01]  /*47320*/  LDL.LU R5, [R1+0x102c] ;  /* 0x00102c0001057983 */ /* 0x001f220000300800 */
[----:B------:R-:W-:-:S03]  /*47330*/  IADD3.X R32, PT, PT, R32, UR14, RZ, P6, !PT ;  /* 0x0000000e20207c10 */ /* 0x000fc6000b7fe4ff */
[----:B------:R-:W-:Y:S04]  /*47340*/  STL [R1+0x1090], R34 ;  /* 0x0010902201007387 */ /* 0x000fe80000100800 */
        /* <DEDUP_REMOVED lines=39> */
[----:B------:R-:W-:-:S03]  /*475c0*/  IADD3 R12, P4, PT, R12, UR12, RZ ;  /* 0x0000000c0c0c7c10 */ /* 0x000fc6000ff9e0ff */
[----:B------:R0:W-:Y:S01]  /*475d0*/  STL [R1+0x1048], R8 ;  /* 0x0010480801007387 */ /* 0x0001e20000100800 */
[----:B------:R-:W-:-:S03]  /*475e0*/  IADD3.X R9, PT, PT, R9, UR14, RZ, P3, !PT ;  /* 0x0000000e09097c10 */ /* 0x000fc60009ffe4ff */
[----:B------:R-:W-:Y:S04]  /*475f0*/  STL [R1+0x1050], R14 ;  /* 0x0010500e01007387 */ /* 0x000fe80000100800 */
[----:B0-----:R-:W4:Y:S04]  /*47600*/  LDL.LU R8, [R1+0x1534] ;  /* 0x0015340001087983 */ /* 0x001f280000300800 */
[----:B------:R-:W-:Y:S04]  /*47610*/  STL [R1+0x1538], R13 ;  /* 0x0015380d01007387 */ /* 0x000fe80000100800 */
[----:B------:R0:W-:Y:S04]  /*47620*/  STL [R1+0x1040], R9 ;  /* 0x0010400901007387 */ /* 0x0001e80000100800 */
[----:B------:R-:W-:Y:S04]  /*47630*/  STL [R1+0x103c], R12 ;  /* 0x00103c0c01007387 */ /* 0x000fe80000100800 */
[----:B0-----:R-:W4:Y:S01]  /*47640*/  LDL.LU R9, [R1+0x1024] ;  /* 0x0010240001097983 */ /* 0x001f220000300800 */
[----:B--2---:R-:W-:-:S05]  /*47650*/  IADD3 R6, P3, PT, R6, UR12, RZ ;  /* 0x0000000c06067c10 */ /* 0x004fca000ff7e0ff */
[----:B------:R0:W-:Y:S04]  /*47660*/  STL [R1+0x1034], R6 ;  /* 0x0010340601007387 */ /* 0x0001e80000100800 */
[----:B0-----:R-:W2:Y:S01]  /*47670*/  LDL.LU R6, [R1+0x1038] ;  /* 0x0010380001067983 */ /* 0x001ea20000300800 */
[----:B---3--:R-:W-:-:S03]  /*47680*/  IADD3.X R10, PT, PT, R10, UR14, RZ, P6, !PT ;  /* 0x0000000e0a0a7c10 */ /* 0x008fc6000b7fe4ff */
[----:B------:R-:W3:Y:S04]  /*47690*/  LDL.LU R34, [R1+0x101c] ;  /* 0x00101c0001227983 */ /* 0x000ee80000300800 */
[----:B------:R-:W3:Y:S04]  /*476a0*/  LDL.LU R33, [R1+0x1030] ;  /* 0x0010300001217983 */ /* 0x000ee80000300800 */
[----:B------:R-:W-:Y:S04]  /*476b0*/  STL [R1+0x153c], R10 ;  /* 0x00153c0a01007387 */ /* 0x000fe80000100800 */
[----:B------:R-:W3:Y:S01]  /*476c0*/  LDL.LU R32, [R1+0x1014] ;  /* 0x0010140001207983 */ /* 0x000ee20000300800 */
[----:B----4-:R-:W-:-:S05]  /*476d0*/  IADD3 R5, P6, PT, R5, UR12, RZ ;  /* 0x0000000c05057c10 */ /* 0x010fca000ffde0ff */
        /* <DEDUP_REMOVED lines=23> */
[----:B------:R-:W-:-:S05]  /*47850*/  IADD3.X R8, PT, PT, R8, UR14, RZ, P5, !PT ;  /* 0x0000000e08087c10 */ /* 0x000fca000affe4ff */
[----:B------:R0:W-:Y:S04]  /*47860*/  STL [R1+0x1534], R8 ;  /* 0x0015340801007387 */ /* 0x0001e80000100800 */
[----:B0-----:R-:W4:Y:S01]  /*47870*/  LDL.LU R8, [R1+0xfe0] ;  /* 0x000fe00001087983 */ /* 0x001f220000300800 */
[----:B------:R-:W-:-:S05]  /*47880*/  IADD3 R9, P5, PT, R9, UR12, RZ ;  /* 0x0000000c09097c10 */ /* 0x000fca000ffbe0ff */
[----:B------:R0:W-:Y:S04]  /*47890*/  STL [R1+0x1024], R9 ;  /* 0x0010240901007387 */ /* 0x0001e80000100800 */
[----:B0-----:R-:W4:Y:S01]  /*478a0*/  LDL.LU R9, [R1+0xfd4] ;  /* 0x000fd40001097983 */ /* 0x001f220000300800 */
[----:B--2---:R-:W-:-:S05]  /*478b0*/  IADD3.X R6, PT, PT, R6, UR14, RZ, P4, !PT ;  /* 0x0000000e06067c10 */ /* 0x004fca000a7fe4ff */
[----:B------:R0:W-:Y:S04]  /*478c0*/  STL [R1+0x1038], R6 ;  /* 0x0010380601007387 */ /* 0x0001e80000100800 */
[----:B0-----:R-:W2:Y:S01]  /*478d0*/  LDL.LU R6, [R1+0x151c] ;  /* 0x00151c0001067983 */ /* 0x001ea20000300800 */
[----:B---3--:R-:W-:Y:S02]  /*478e0*/  IADD3 R34, P4, PT, R34, UR12, RZ ;  /* 0x0000000c22227c10 */ /* 0x008fe4000ff9e0ff */
[----:B------:R-:W-:Y:S02]  /*478f0*/  IADD3.X R33, PT, PT, R33, UR14, RZ, P3, !PT ;  /* 0x0000000e21217c10 */ /* 0x000fe40009ffe4ff */
[----:B------:R-:W-:Y:S01]  /*47900*/  IADD3 R32, P3, PT, R32, UR12, RZ ;  /* 0x0000000c20207c10 */ /* 0x000fe2000ff7e0ff */
[----:B------:R-:W-:Y:S01]  /*47910*/  STL [R1+0x101c], R34 ;  /* 0x00101c2201007387 */ /* 0x000fe20000100800 */
[----:B----4-:R-:W-:-:S03]  /*47920*/  IADD3.X R31, PT, PT, R31, UR14, RZ, P6, !PT ;  /* 0x0000000e1f1f7c10 */ /* 0x010fc6000b7fe4ff */
        /* <DEDUP_REMOVED lines=37> */
[----:B------:R-:W-:Y:S01]  /*47b80*/  STL [R1+0xff8], R15 ;  /* 0x000ff80f01007387 */ /* 0x000fe20000100800 */
[----:B------:R-:W-:-:S03]  /*47b90*/  IADD3.X R12, PT, PT, R12, UR14, RZ, P4, !PT ;  /* 0x0000000e0c0c7c10 */ /* 0x000fc6000a7fe4ff */
[----:B------:R0:W-:Y:S01]  /*47ba0*/  STL [R1+0x1518], R5 ;  /* 0x0015180501007387 */ /* 0x0001e20000100800 */
[----:B------:R-:W-:-:S03]  /*47bb0*/  IADD3 R10, P4, PT, R10, UR12, RZ ;  /* 0x0000000c0a0a7c10 */ /* 0x000fc6000ff9e0ff */
[----:B------:R-:W-:Y:S04]  /*47bc0*/  STL [R1+0x1520], R14 ;  /* 0x0015200e01007387 */ /* 0x000fe80000100800 */
[----:B0-----:R-:W3:Y:S04]  /*47bd0*/  LDL.LU R5, [R1+0xfcc] ;  /* 0x000fcc0001057983 */ /* 0x001ee80000300800 */
[----:B------:R-:W-:Y:S04]  /*47be0*/  STL [R1+0xff0], R13 ;  /* 0x000ff00d01007387 */ /* 0x000fe80000100800 */
[----:B------:R0:W-:Y:S04]  /*47bf0*/  STL [R1+0xfdc], R10 ;  /* 0x000fdc0a01007387 */ /* 0x0001e80000100800 */
[----:B------:R-:W-:Y:S01]  /*47c00*/  STL [R1+0xfe8], R12 ;  /* 0x000fe80c01007387 */ /* 0x000fe20000100800 */
[----:B------:R-:W-:-:S03]  /*47c10*/  IADD3.X R8, PT, PT, R8, UR14, RZ, P3, !PT ;  /* 0x0000000e08087c10 */ /* 0x000fc60009ffe4ff */
[----:B0-----:R-:W4:Y:S04]  /*47c20*/  LDL.LU R10, [R1+0x1514] ;  /* 0x00151400010a7983 */ /* 0x001f280000300800 */
[----:B------:R0:W-:Y:S04]  /*47c30*/  STL [R1+0xfe0], R8 ;  /* 0x000fe00801007387 */ /* 0x0001e80000100800 */
[----:B0-----:R-:W4:Y:S01]  /*47c40*/  LDL.LU R8, [R1+0xfc4] ;  /* 0x000fc40001087983 */ /* 0x001f220000300800 */
[----:B------:R-:W-:-:S03]  /*47c50*/  IADD3 R9, P3, PT, R9, UR12, RZ ;  /* 0x0000000c09097c10 */ /* 0x000fc6000ff7e0ff */
[----:B------:R-:W4:Y:S04]  /*47c60*/  LDL.LU R34, [R1+0xfd8] ;  /* 0x000fd80001227983 */ /* 0x000f280000300800 */
[----:B------:R-:W4:Y:S04]  /*47c70*/  LDL.LU R33, [R1+0xfbc] ;  /* 0x000fbc0001217983 */ /* 0x000f280000300800 */
[----:B------:R-:W-:Y:S04]  /*47c80*/  STL [R1+0xfd4], R9 ;  /* 0x000fd40901007387 */ /* 0x000fe80000100800 */
[----:B------:R-:W4:Y:S01]  /*47c90*/  LDL.LU R32, [R1+0xfd0] ;  /* 0x000fd00001207983 */ /* 0x000f220000300800 */
[----:B--2---:R-:W-:-:S05]  /*47ca0*/  IADD3.X R6, PT, PT, R6, UR14, RZ, P6, !PT ;  /* 0x0000000e06067c10 */ /* 0x004fca000b7fe4ff */
        /* <DEDUP_REMOVED lines=23> */
[----:B---3--:R-:W-:-:S05]  /*47e20*/  IADD3 R5, P6, PT, R5, UR12, RZ ;  /* 0x0000000c05057c10 */ /* 0x008fca000ffde0ff */
[----:B------:R0:W-:Y:S04]  /*47e30*/  STL [R1+0xfcc], R5 ;  /* 0x000fcc0501007387 */ /* 0x0001e80000100800 */
[----:B0-----:R-:W3:Y:S01]  /*47e40*/  LDL.LU R5, [R1+0xf7c] ;  /* 0x000f7c0001057983 */ /* 0x001ee20000300800 */
[----:B----4-:R-:W-:-:S05]  /*47e50*/  IADD3.X R10, PT, PT, R10, UR14, RZ, P5, !PT ;  /* 0x0000000e0a0a7c10 */ /* 0x010fca000affe4ff */
[----:B------:R0:W-:Y:S01]  /*47e60*/  STL [R1+0x1514], R10 ;  /* 0x0015140a01007387 */ /* 0x0001e20000100800 */
[----:B------:R-:W-:-:S03]  /*47e70*/  IADD3 R8, P5, PT, R8, UR12, RZ ;  /* 0x0000000c08087c10 */ /* 0x000fc6000ffbe0ff */
[----:B0-----:R-:W4:Y:S01]  /*47e80*/  LDL.LU R10, [R1+0xf80] ;  /* 0x000f8000010a7983 */ /* 0x001f220000300800 */
[----:B------:R-:W-:-:S03]  /*47e90*/  IADD3.X R34, PT, PT, R34, UR14, RZ, P4, !PT ;  /* 0x0000000e22227c10 */ /* 0x000fc6000a7fe4ff */
[----:B------:R0:W-:Y:S01]  /*47ea0*/  STL [R1+0xfc4], R8 ;  /* 0x000fc40801007387 */ /* 0x0001e20000100800 */
[----:B------:R-:W-:-:S03]  /*47eb0*/  IADD3 R33, P4, PT, R33, UR12, RZ ;  /* 0x0000000c21217c10 */ /* 0x000fc6000ff9e0ff */
[----:B0-----:R-:W4:Y:S01]  /*47ec0*/  LDL.LU R8, [R1+0xf74] ;  /* 0x000f740001087983 */ /* 0x001f220000300800 */
[----:B------:R-:W-:-:S03]  /*47ed0*/  IADD3.X R32, PT, PT, R32, UR14, RZ, P3, !PT ;  /* 0x0000000e20207c10 */ /* 0x000fc60009ffe4ff */
[----:B------:R-:W-:Y:S04]  /*47ee0*/  STL [R1+0xfd8], R34 ;  /* 0x000fd82201007387 */ /* 0x000fe80000100800 */
[----:B------:R-:W-:Y:S04]  /*47ef0*/  STL [R1+0xfbc], R33 ;  /* 0x000fbc2101007387 */ /* 0x000fe80000100800 */
[----:B------:R-:W-:Y:S01]  /*47f00*/  STL [R1+0xfd0], R32 ;  /* 0x000fd02001007387 */ /* 0x000fe20000100800 */
[----:B--2---:R-:W-:Y:S02]  /*47f10*/  IADD3 R31, P3, PT, R31, UR12, RZ ;  /* 0x0000000c1f1f7c10 */ /* 0x004fe4000ff7e0ff */
        /* <DEDUP_REMOVED lines=34> */
[----:B------:R-:W-:-:S05]  /*48140*/  IADD3.X R6, PT, PT, R6, UR14, RZ, P5, !PT ;  /* 0x0000000e06067c10 */ /* 0x000fca000affe4ff */
[----:B------:R0:W-:Y:S04]  /*48150*/  STL [R1+0xf90], R6 ;  /* 0x000f900601007387 */ /* 0x0001e80000100800 */
[----:B------:R-:W-:Y:S04]  /*48160*/  STL [R1+0xf98], R14 ;  /* 0x000f980e01007387 */ /* 0x000fe80000100800 */
[----:B0-----:R-:W2:Y:S01]  /*48170*/  LDL.LU R6, [R1+0x14fc] ;  /* 0x0014fc0001067983 */ /* 0x001ea20000300800 */
[----:B------:R-:W-:Y:S02]  /*48180*/  IADD3 R13, P6, PT, R13, UR12, RZ ;  /* 0x0000000c0d0d7c10 */ /* 0x000fe4000ffde0ff */
[----:B------:R-:W-:-:S02]  /*48190*/  IADD3.X R9, PT, PT, R9, UR14, RZ, P4, !PT ;  /* 0x0000000e09097c10 */ /* 0x000fc4000a7fe4ff */
[----:B------:R-:W-:Y:S01]  /*481a0*/  IADD3 R12, P5, PT, R12, UR12, RZ ;  /* 0x0000000c0c0c7c10 */ /* 0x000fe2000ffbe0ff */
[----:B------:R-:W-:Y:S04]  /*481b0*/  STL [R1+0x1500], R13 ;  /* 0x0015000d01007387 */ /* 0x000fe80000100800 */
[----:B------:R0:W-:Y:S04]  /*481c0*/  STL [R1+0xf88], R9 ;  /* 0x000f880901007387 */ /* 0x0001e80000100800 */
[----:B------:R-:W-:Y:S01]  /*481d0*/  STL [R1+0x14f8], R12 ;  /* 0x0014f80c01007387 */ /* 0x000fe20000100800 */
[----:B---3--:R-:W-:-:S03]  /*481e0*/  IADD3 R5, P4, PT, R5, UR12, RZ ;  /* 0x0000000c05057c10 */ /* 0x008fc6000ff9e0ff */
[----:B0-----:R-:W3:Y:S04]  /*481f0*/  LDL.LU R9, [R1+0xf6c] ;  /* 0x000f6c0001097983 */ /* 0x001ee80000300800 */
[----:B------:R0:W-:Y:S04]  /*48200*/  STL [R1+0xf7c], R5 ;  /* 0x000f7c0501007387 */ /* 0x0001e80000100800 */
[----:B0-----:R-:W3:Y:S01]  /*48210*/  LDL.LU R5, [R1+0x14f4] ;  /* 0x0014f40001057983 */ /* 0x001ee20000300800 */
[----:B----4-:R-:W-:-:S03]  /*48220*/  IADD3.X R10, PT, PT, R10, UR14, RZ, P3, !PT ;  /* 0x0000000e0a0a7c10 */ /* 0x010fc60009ffe4ff */
[----:B------:R-:W4:Y:S04]  /*48230*/  LDL.LU R34, [R1+0xf64] ;  /* 0x000f640001227983 */ /* 0x000f280000300800 */
[----:B------:R-:W4:Y:S04]  /*48240*/  LDL.LU R33, [R1+0xf78] ;  /* 0x000f780001217983 */ /* 0x000f280000300800 */
[----:B------:R-:W-:Y:S01]  /*48250*/  STL [R1+0xf80], R10 ;  /* 0x000f800a01007387 */ /* 0x000fe20000100800 */
[----:B------:R-:W-:-:S03]  /*48260*/  IADD3 R8, P3, PT, R8, UR12, RZ ;  /* 0x0000000c08087c10 */ /* 0x000fc6000ff7e0ff */
        /* <DEDUP_REMOVED lines=29> */
[----:B------:R-:W-:-:S03]  /*48440*/  IADD3.X R5, PT, PT, R5, UR14, RZ, P5, !PT ;  /* 0x0000000e05057c10 */ /* 0x000fc6000affe4ff */
[----:B0-----:R-:W3:Y:S01]  /*48450*/  LDL.LU R9, [R1+0xf1c] ;  /* 0x000f1c0001097983 */ /* 0x001ee20000300800 */
[----:B----4-:R-:W-:-:S03]  /*48460*/  IADD3 R34, P5, PT, R34, UR12, RZ ;  /* 0x0000000c22227c10 */ /* 0x010fc6000ffbe0ff */
[----:B------:R0:W-:Y:S01]  /*48470*/  STL [R1+0x14f4], R5 ;  /* 0x0014f40501007387 */ /* 0x0001e20000100800 */
[----:B------:R-:W-:-:S03]  /*48480*/  IADD3.X R33, PT, PT, R33, UR14, RZ, P4, !PT ;  /* 0x0000000e21217c10 */ /* 0x000fc6000a7fe4ff */
[----:B0-----:R-:W4:Y:S01]  /*48490*/  LDL.LU R5, [R1+0xf20] ;  /* 0x000f200001057983 */ /* 0x001f220000300800 */
        /* <DEDUP_REMOVED lines=52> */
[----:B0-----:R-:W2:Y:S04]  /*487e0*/  LDL.LU R6, [R1+0xf0c] ;  /* 0x000f0c0001067983 */ /* 0x001ea80000300800 */
[----:B------:R-:W2:Y:S01]  /*487f0*/  LDL.LU R34, [R1+0x14d4] ;  /* 0x0014d40001227983 */ /* 0x000ea20000300800 */
[----:B---3--:R-:W-:-:S03]  /*48800*/  IADD3 R9, P4, PT, R9, UR12, RZ ;  /* 0x0000000c09097c10 */ /* 0x008fc6000ff9e0ff */
[----:B------:R-:W3:Y:S04]  /*48810*/  LDL.LU R33, [R1+0xf04] ;  /* 0x000f040001217983 */ /* 0x000ee80000300800 */
[----:B------:R-:W-:Y:S04]  /*48820*/  STL [R1+0xf1c], R9 ;  /* 0x000f1c0901007387 */ /* 0x000fe80000100800 */
[----:B------:R-:W3:Y:S01]  /*48830*/  LDL.LU R32, [R1+0xf18] ;  /* 0x000f180001207983 */ /* 0x000ee20000300800 */
[----:B----4-:R-:W-:-:S05]  /*48840*/  IADD3.X R5, PT, PT, R5, UR14, RZ, P3, !PT ;  /* 0x0000000e05057c10 */ /* 0x010fca0009ffe4ff */
        /* <DEDUP_REMOVED lines=32> */
[----:B------:R-:W-:Y:S02]  /*48a50*/  IADD3.X R34, PT, PT, R34, UR14, RZ, P5, !PT ;  /* 0x0000000e22227c10 */ /* 0x000fe4000affe4ff */
[----:B---3--:R-:W-:Y:S02]  /*48a60*/  IADD3 R33, P5, PT, R33, UR12, RZ ;  /* 0x0000000c21217c10 */ /* 0x008fe4000ffbe0ff */
[----:B------:R-:W-:Y:S01]  /*48a70*/  IADD3.X R32, PT, PT, R32, UR14, RZ, P4, !PT ;  /* 0x0000000e20207c10 */ /* 0x000fe2000a7fe4ff */
[----:B------:R-:W-:Y:S04]  /*48a80*/  STL [R1+0x14d4], R34 ;  /* 0x0014d42201007387 */ /* 0x000fe80000100800 */
[----:B------:R-:W-:Y:S01]  /*48a90*/  STL [R1+0xf04], R33 ;  /* 0x000f042101007387 */ /* 0x000fe20000100800 */
[----:B----4-:R-:W-:-:S03]  /*48aa0*/  IADD3 R31, P4, PT, R31, UR12, RZ ;  /* 0x0000000c1f1f7c10 */ /* 0x010fc6000ff9e0ff */
        /* <DEDUP_REMOVED lines=41> */
[----:B0-----:R-:W3:Y:S04]  /*48d40*/  LDL.LU R5, [R1+0xec0] ;  /* 0x000ec00001057983 */ /* 0x001ee80000300800 */
[----:B------:R-:W-:Y:S04]  /*48d50*/  STL [R1+0xec4], R13 ;  /* 0x000ec40d01007387 */ /* 0x000fe80000100800 */
[----:B------:R0:W-:Y:S04]  /*48d60*/  STL [R1+0xed0], R9 ;  /* 0x000ed00901007387 */ /* 0x0001e80000100800 */
[----:B------:R-:W-:Y:S01]  /*48d70*/  STL [R1+0x14c0], R12 ;  /* 0x0014c00c01007387 */ /* 0x000fe20000100800 */
[----:B------:R-:W-:-:S03]  /*48d80*/  IADD3 R8, P5, PT, R8, UR12, RZ ;  /* 0x0000000c08087c10 */ /* 0x000fc6000ffbe0ff */
[----:B0-----:R-:W4:Y:S04]  /*48d90*/  LDL.LU R9, [R1+0xeb4] ;  /* 0x000eb40001097983 */ /* 0x001f280000300800 */
[----:B------:R0:W-:Y:S04]  /*48da0*/  STL [R1+0x14b8], R8 ;  /* 0x0014b80801007387 */ /* 0x0001e80000100800 */
[----:B0-----:R-:W4:Y:S01]  /*48db0*/  LDL.LU R8, [R1+0x14bc] ;  /* 0x0014bc0001087983 */ /* 0x001f220000300800 */
[----:B------:R-:W-:-:S03]  /*48dc0*/  IADD3.X R10, PT, PT, R10, UR14, RZ, P4, !PT ;  /* 0x0000000e0a0a7c10 */ /* 0x000fc6000a7fe4ff */
        /* <DEDUP_REMOVED lines=87> */
[----:B------:R-:W-:Y:S04]  /*49340*/  STL [R1+0xe78], R12 ;  /* 0x000e780c01007387 */ /* 0x000fe80000100800 */
[----:B0-----:R-:W2:Y:S01]  /*49350*/  LDL.LU R10, [R1+0xe60] ;  /* 0x000e6000010a7983 */ /* 0x001ea20000300800 */
[----:B---3--:R-:W-:-:S05]  /*49360*/  IADD3.X R5, PT, PT, R5, UR14, RZ, P5, !PT ;  /* 0x0000000e05057c10 */ /* 0x008fca000affe4ff */
        /* <DEDUP_REMOVED lines=34> */
[----:B------:R-:W-:-:S05]  /*49590*/  IADD3.X R10, PT, PT, R10, UR14, RZ, P3, !PT ;  /* 0x0000000e0a0a7c10 */ /* 0x000fca0009ffe4ff */
[----:B------:R0:W-:Y:S04]  /*495a0*/  STL [R1+0xe60], R10 ;  /* 0x000e600a01007387 */ /* 0x0001e80000100800 */
[----:B0-----:R-:W2:Y:S01]  /*495b0*/  LDL.LU R10, [R1+0xe10] ;  /* 0x000e1000010a7983 */ /* 0x001ea20000300800 */
[----:B---3--:R-:W-:Y:S02]  /*495c0*/  IADD3 R5, P3, PT, R5, UR12, RZ ;  /* 0x0000000c05057c10 */ /* 0x008fe4000ff7e0ff */
[----:B----4-:R-:W-:-:S03]  /*495d0*/  IADD3.X R34, PT, PT, R34, UR14, RZ, P6, !PT ;  /* 0x0000000e22227c10 */ /* 0x010fc6000b7fe4ff */
[----:B------:R0:W-:Y:S01]  /*495e0*/  STL [R1+0xe54], R5 ;  /* 0x000e540501007387 */ /* 0x0001e20000100800 */
[----:B------:R-:W-:-:S03]  /*495f0*/  IADD3 R33, P6, PT, R33, UR12, RZ ;  /* 0x0000000c21217c10 */ /* 0x000fc6000ffde0ff */
[----:B0-----:R-:W3:Y:S01]  /*49600*/  LDL.LU R5, [R1+0x1478] ;  /* 0x0014780001057983 */ /* 0x001ee20000300800 */
        /* <DEDUP_REMOVED lines=53> */
[----:B------:R-:W-:-:S03]  /*49960*/  IADD3.X R10, PT, PT, R10, UR14, RZ, P5, !PT ;  /* 0x0000000e0a0a7c10 */ /* 0x000fc6000affe4ff */
[----:B------:R-:W2:Y:S04]  /*49970*/  LDL.LU R34, [R1+0xdf4] ;  /* 0x000df40001227983 */ /* 0x000ea80000300800 */
[----:B------:R-:W2:Y:S04]  /*49980*/  LDL.LU R33, [R1+0x147c] ;  /* 0x00147c0001217983 */ /* 0x000ea80000300800 */
[----:B------:R-:W-:Y:S04]  /*49990*/  STL [R1+0xe10], R10 ;  /* 0x000e100a01007387 */ /* 0x000fe80000100800 */
[----:B------:R-:W2:Y:S01]  /*499a0*/  LDL.LU R32, [R1+0xdec] ;  /* 0x000dec0001207983 */ /* 0x000ea20000300800 */
[----:B---3--:R-:W-:-:S05]  /*499b0*/  IADD3 R5, P5, PT, R5, UR12, RZ ;  /* 0x0000000c05057c10 */ /* 0x008fca000ffbe0ff */
[----:B------:R0:W-:Y:S04]  /*499c0*/  STL [R1+0x1478], R5 ;  /* 0x0014780501007387 */ /* 0x0001e80000100800 */
        /* <DEDUP_REMOVED lines=19> */
[----:B0-----:R-:W3:Y:S04]  /*49b00*/  LDL.LU R5, [R1+0xdac] ;  /* 0x000dac0001057983 */ /* 0x001ee80000300800 */
[----:B------:R-:W3:Y:S04]  /*49b10*/  LDL.LU R12, [R1+0xdc0] ;  /* 0x000dc000010c7983 */ /* 0x000ee80000300800 */
[----:B------:R-:W3:Y:S01]  /*49b20*/  LDL.LU R10, [R1+0xda4] ;  /* 0x000da400010a7983 */ /* 0x000ee20000300800 */
[----:B----4-:R-:W-:-:S05]  /*49b30*/  IADD3.X R8, PT, PT, R8, UR14, RZ, P4, !PT ;  /* 0x0000000e08087c10 */ /* 0x010fca000a7fe4ff */
        /* <DEDUP_REMOVED lines=8> */
[----:B------:R-:W-:Y:S02]  /*49bc0*/  IADD3 R34, P3, PT, R34, UR12, RZ ;  /* 0x0000000c22227c10 */ /* 0x000fe4000ff7e0ff */
[----:B------:R-:W-:Y:S02]  /*49bd0*/  IADD3.X R33, PT, PT, R33, UR14, RZ, P6, !PT ;  /* 0x0000000e21217c10 */ /* 0x000fe4000b7fe4ff */
[----:B------:R-:W-:Y:S01]  /*49be0*/  IADD3 R32, P6, PT, R32, UR12, RZ ;  /* 0x0000000c20207c10 */ /* 0x000fe2000ffde0ff */
[----:B------:R-:W-:Y:S04]  /*49bf0*/  STL [R1+0xdf4], R34 ;  /* 0x000df42201007387 */ /* 0x000fe80000100800 */
[----:B------:R-:W-:Y:S01]  /*49c00*/  STL [R1+0x147c], R33 ;  /* 0x00147c2101007387 */ /* 0x000fe20000100800 */
[----:B---3--:R-:W-:-:S03]  /*49c10*/  IADD3.X R31, PT, PT, R31, UR14, RZ, P5, !PT ;  /* 0x0000000e1f1f7c10 */ /* 0x008fc6000affe4ff */
        /* <DEDUP_REMOVED lines=45> */
[----:B----4-:R-:W-:-:S03]  /*49ef0*/  IADD3.X R8, PT, PT, R8, UR14, RZ, P6, !PT ;  /* 0x0000000e08087c10 */ /* 0x010fc6000b7fe4ff */
        /* <DEDUP_REMOVED lines=99> */
[----:B------:R-:W-:Y:S04]  /*4a530*/  STL [R1+0xd58], R10 ;  /* 0x000d580a01007387 */ /* 0x000fe80000100800 */
[----:B------:R-:W4:Y:S01]  /*4a540*/  LDL.LU R32, [R1+0xd34] ;  /* 0x000d340001207983 */ /* 0x000f220000300800 */
[----:B------:R-:W-:-:S05]  /*4a550*/  IADD3 R8, P6, PT, R8, UR12, RZ ;  /* 0x0000000c08087c10 */ /* 0x000fca000ffde0ff */
        /* <DEDUP_REMOVED lines=35> */
[----:B------:R-:W-:Y:S04]  /*4a790*/  STL [R1+0xd3c], R34 ;  /* 0x000d3c2201007387 */ /* 0x000fe80000100800 */
        /* <DEDUP_REMOVED lines=1914> */
[----:B------:R0:W-:Y:S04]  /*51f40*/  STL [R1+0x15c8], R9 ;  /* 0x0015c80901007387 */ /* 0x0001e80000100800 */
        /* <DEDUP_REMOVED lines=24> */
[----:B-1----:R-:W4:Y:S01]  /*520d0*/  LDL.LU R8, [R1+0x15fc] ;  /* 0x0015fc0001087983 */ /* 0x002f220000300800 */
        /* <DEDUP_REMOVED lines=160> */
[----:B------:R0:W-:Y:S04]  /*52ae0*/  STL [R1+0x1678], R8 ;  /* 0x0016780801007387 */ /* 0x0001e80000100800 */
        /* <DEDUP_REMOVED lines=24> */
[----:B-1----:R-:W2:Y:S01]  /*52c70*/  LDL.LU R6, [R1+0x518] ;  /* 0x0005180001067983 */ /* 0x002ea20000300800 */
        /* <DEDUP_REMOVED lines=56> */
[----:B0-----:R-:W2:Y:S04]  /*53000*/  LDL.LU R8, [R1+0x508] ;  /* 0x0005080001087983 */ /* 0x001ea80000300800 */
[----:B------:R-:W-:Y:S04]  /*53010*/  STL [R1+0x50c], R13 ;  /* 0x00050c0d01007387 */ /* 0x000fe80000100800 */
[----:B------:R0:W-:Y:S04]  /*53020*/  STL [R1+0x518], R6 ;  /* 0x0005180601007387 */ /* 0x0001e80000100800 */
[----:B------:R-:W-:Y:S04]  /*53030*/  STL [R1+0x504], R12 ;  /* 0x0005040c01007387 */ /* 0x000fe80000100800 */
[----:B0-----:R-:W2:Y:S01]  /*53040*/  LDL.LU R6, [R1+0x500] ;  /* 0x0005000001067983 */ /* 0x001ea20000300800 */
[----:B---3--:R-:W-:-:S05]  /*53050*/  IADD3 R5, P3, PT, R5, UR13, RZ ;  /* 0x0000000d05057c10 */ /* 0x008fca000ff7e0ff */
[----:B------:R-:W-:Y:S04]  /*53060*/  STL [R1+0x4fc], R5 ;  /* 0x0004fc0501007387 */ /* 0x000fe80000100800 */
[----:B------:R-:W3:Y:S04]  /*53070*/  LDL.LU R35, [R1+0x4ec] ;  /* 0x0004ec0001237983 */ /* 0x000ee80000300800 */
[----:B------:R-:W3:Y:S01]  /*53080*/  LDL.LU R34, [R1+0x4f8] ;  /* 0x0004f80001227983 */ /* 0x000ee20000300800 */
[----:B----4-:R-:W-:-:S05]  /*53090*/  IADD3.X R10, PT, PT, R10, UR70, RZ, P6, !PT ;  /* 0x000000460a0a7c10 */ /* 0x010fca000b7fe4ff */
[----:B------:R0:W-:Y:S04]  /*530a0*/  STL [R1+0x510], R10 ;  /* 0x0005100a01007387 */ /* 0x0001e80000100800 */
        /* <DEDUP_REMOVED lines=23> */
[----:B-1----:R-:W4:Y:S01]  /*53220*/  LDL.LU R9, [R1+0x490] ;  /* 0x0004900001097983 */ /* 0x002f220000300800 */
[----:B--2---:R-:W-:-:S05]  /*53230*/  IADD3.X R8, PT, PT, R8, UR70, RZ, P5, !PT ;  /* 0x0000004608087c10 */ /* 0x004fca000affe4ff */
[----:B------:R0:W-:Y:S04]  /*53240*/  STL [R1+0x508], R8 ;  /* 0x0005080801007387 */ /* 0x0001e80000100800 */
[----:B0-----:R-:W2:Y:S01]  /*53250*/  LDL.LU R8, [R1+0x48c] ;  /* 0x00048c0001087983 */ /* 0x001ea20000300800 */
[----:B------:R-:W-:-:S03]  /*53260*/  IADD3.X R6, PT, PT, R6, UR70, RZ, P4, !PT ;  /* 0x0000004606067c10 */ /* 0x000fc6000a7fe4ff */
[----:B------:R-:W2:Y:S04]  /*53270*/  LDL.LU R13, [R1+0x4a0] ;  /* 0x0004a000010d7983 */ /* 0x000ea80000300800 */
[----:B------:R-:W2:Y:S04]  /*53280*/  LDL.LU R12, [R1+0x498] ;  /* 0x00049800010c7983 */ /* 0x000ea80000300800 */
[----:B------:R0:W-:Y:S04]  /*53290*/  STL [R1+0x500], R6 ;  /* 0x0005000601007387 */ /* 0x0001e80000100800 */
[----:B0-----:R-:W2:Y:S01]  /*532a0*/  LDL.LU R6, [R1+0x488] ;  /* 0x0004880001067983 */ /* 0x001ea20000300800 */
[----:B---3--:R-:W-:-:S02]  /*532b0*/  IADD3 R35, P4, PT, R35, UR13, RZ ;  /* 0x0000000d23237c10 */ /* 0x008fc4000ff9e0ff */
[----:B------:R-:W-:Y:S01]  /*532c0*/  IADD3.X R34, PT, PT, R34, UR70, RZ, P3, !PT ;  /* 0x0000004622227c10 */ /* 0x000fe20009ffe4ff */
[----:B------:R-:W-:Y:S02]  /*532d0*/  IMAD.U32 R5, RZ, RZ, UR62 ;  /* 0x0000003eff057e24 */ /* 0x000fe4000f8e00ff */
[----:B------:R-:W-:Y:S02]  /*532e0*/  STL [R1+0x4ec], R35 ;  /* 0x0004ec2301007387 */ /* 0x000fe40000100800 */
[----:B------:R-:W0:Y:S01]  /*532f0*/  SYNCS.PHASECHK.TRANS64.TRYWAIT P5, [UR77], R5 ;  /* 0x00000005ff0075a7 */ /* 0x000e2200080a114d */
[----:B----4-:R-:W-:Y:S01]  /*53300*/  IADD3 R33, P3, PT, R33, UR13, RZ ;  /* 0x0000000d21217c10 */ /* 0x010fe2000ff7e0ff */
[----:B------:R-:W-:Y:S04]  /*53310*/  STL [R1+0x4f8], R34 ;  /* 0x0004f82201007387 */ /* 0x000fe80000100800 */
[----:B------:R-:W-:Y:S01]  /*53320*/  STL [R1+0x4e4], R33 ;  /* 0x0004e42101007387 */ /* 0x000fe20000100800 */
[----:B------:R-:W-:-:S02]  /*53330*/  IADD3.X R32, PT, PT, R32, UR70, RZ, P6, !PT ;  /* 0x0000004620207c10 */ /* 0x000fc4000b7fe4ff */
        /* <DEDUP_REMOVED lines=34> */
[----:B------:R-:W-:Y:S04]  /*53560*/  STL [R1+0x4b8], R18 ;  /* 0x0004b81201007387 */ /* 0x000fe80000100800 */
[----:B------:R-:W-:Y:S04]  /*53570*/  STL [R1+0x4a4], R17 ;  /* 0x0004a41101007387 */ /* 0x000fe80000100800 */
[----:B------:R-:W-:Y:S01]  /*53580*/  STL [R1+0x4b0], R16 ;  /* 0x0004b01001007387 */ /* 0x000fe20000100800 */
[----:B------:R-:W-:-:S03]  /*53590*/  PRMT R7, RZ, 0x7610, R7 ;  /* 0x00007610ff077816 */ /* 0x000fc60000000007 */
[----:B------:R1:W-:Y:S04]  /*535a0*/  STL [R1+0x494], R10 ;  /* 0x0004940a01007387 */ /* 0x0003e80000100800 */
[----:B------:R3:W-:Y:S04]  /*535b0*/  STL [R1+0x49c], R15 ;  /* 0x00049c0f01007387 */ /* 0x0007e80000100800 */
[----:B------:R3:W-:Y:S01]  /*535c0*/  STL [R1+0x4a8], R14 ;  /* 0x0004a80e01007387 */ /* 0x0007e20000100800 */
[--C-:B-1----:R-:W-:Y:S02]  /*535d0*/  SHF.R.U32.HI R10, RZ, 0x6, R11.reuse ;  /* 0x00000006ff0a7819 */ /* 0x102fe4000001160b */
[----:B------:R-:W-:-:S02]  /*535e0*/  SHF.R.U32.HI R11, RZ, 0x6, R11 ;  /* 0x00000006ff0b7819 */ /* 0x000fc4000001160b */
[----:B------:R-:W-:Y:S02]  /*535f0*/  SGXT.U32 R10, R10, 0x1 ;  /* 0x000000010a0a781a */ /* 0x000fe40000000000 */
[----:B------:R-:W-:Y:S02]  /*53600*/  SGXT.U32 R11, R11, 0x1 ;  /* 0x000000010b0b781a */ /* 0x000fe40000000000 */
[----:B------:R-:W-:Y:S02]  /*53610*/  LOP3.LUT R10, R10, 0x4, RZ, 0xfc, !PT ;  /* 0x000000040a0a7812 */ /* 0x000fe400078efcff */
[----:B------:R-:W-:Y:S02]  /*53620*/  LOP3.LUT R11, R11, 0x2, RZ, 0xfc, !PT ;  /* 0x000000020b0b7812 */ /* 0x000fe400078efcff */
[----:B--2---:R-:W-:Y:S02]  /*53630*/  IADD3 R8, P6, PT, R8, UR13, RZ ;  /* 0x0000000d08087c10 */ /* 0x004fe4000ffde0ff */
[----:B------:R-:W-:-:S02]  /*53640*/  IADD3.X R13, PT, PT, R13, UR70, RZ, P4, !PT ;  /* 0x000000460d0d7c10 */ /* 0x000fc4000a7fe4ff */
[----:B------:R-:W-:-:S03]  /*53650*/  IADD3.X R12, PT, PT, R12, UR70, RZ, P3, !PT ;  /* 0x000000460c0c7c10 */ /* 0x000fc60009ffe4ff */
[----:B------:R3:W-:Y:S04]  /*53660*/  STL [R1+0x4a0], R13 ;  /* 0x0004a00d01007387 */ /* 0x0007e80000100800 */
[----:B------:R3:W-:Y:S04]  /*53670*/  STL [R1+0x498], R12 ;  /* 0x0004980c01007387 */ /* 0x0007e80000100800 */
[----:B------:R3:W-:Y:S01]  /*53680*/  STL [R1+0x490], R9 ;  /* 0x0004900901007387 */ /* 0x0007e20000100800 */
[----:B------:R-:W-:-:S05]  /*53690*/  IADD3.X R6, PT, PT, R6, UR70, RZ, P6, !PT ;  /* 0x0000004606067c10 */ /* 0x000fca000b7fe4ff */
[----:B------:R3:W-:Y:S04]  /*536a0*/  STL [R1+0x488], R6 ;  /* 0x0004880601007387 */ /* 0x0007e80000100800 */
[----:B------:R3:W-:Y:S04]  /*536b0*/  STL [R1+0x48c], R8 ;  /* 0x00048c0801007387 */ /* 0x0007e80000100800 */
[----:B------:R3:W-:Y:S01]  /*536c0*/  STL.S16 [R1+0x1bc], R7 ;  /* 0x0001bc0701007387 */ /* 0x0007e20000100600 */
[----:B------:R-:W-:Y:S02]  /*536d0*/  ISETP.GE.AND P4, PT, R11, UR63, PT ;  /* 0x0000003f0b007c0c */ /* 0x000fe4000bf86270 */
[----:B------:R-:W-:Y:S01]  /*536e0*/  ISETP.GE.AND P3, PT, R10, UR63, PT ;  /* 0x0000003f0a007c0c */ /* 0x000fe2000bf66270 */
[----:B0----5:R-:W-:-:S12]  /*536f0*/  @!P5 BRA `(.L_x_8) ;  /* 0x0000023c0048d947 */ /* 0x021fd80003800000 */
.L_x_16:
[----:B------:R-:W-:Y:S04]  /*53700*/  STL [R1+0x1e04], R35 ;  /* 0x001e042301007387 */ /* 0x000fe80000100800 */
[----:B---3--:R-:W2:Y:S04]  /*53710*/  LDL R7, [R1+0x488] ;  /* 0x0004880001077983 */ /* 0x008ea80000100800 */
[----:B------:R-:W2:Y:S04]  /*53720*/  LDL R6, [R1+0x48c] ;  /* 0x00048c0001067983 */ /* 0x000ea80000100800 */
[----:B------:R0:W-:Y:S04]  /*53730*/  STL [R1+0x1e00], R34 ;  /* 0x001e002201007387 */ /* 0x0001e80000100800 */
[----:B0-----:R-:W2:Y:S04]  /*53740*/  LDL R34, [R1+0x1bc] ;  /* 0x0001bc0001227983 */ /* 0x001ea80000100800 */
        /* <DEDUP_REMOVED lines=52> */
[----:B------:R0:W-:Y:S04]  /*53a90*/  STL [R1+0x1d2c], R84 ;  /* 0x001d2c5401007387 */ /* 0x0001e80000100800 */
[----:B0-----:R-:W3:Y:S01]  /*53aa0*/  LDL R84, [R1+0x4a4] ;  /* 0x0004a40001547983 */ /* 0x001ee20000100800 */
[----:B------:R-:W-:-:S03]  /*53ab0*/  PRMT R82, RZ, 0x7610, R82 ;  /* 0x00007610ff527816 */ /* 0x000fc60000000052 */
        /* <DEDUP_REMOVED lines=19> */
[----:B--2---:R-:W2:Y:S04]  /*53bf0*/  @!P2 LDG.E.U16 R34, desc[UR16][R6.64] ;  /* 0x000000100622a981 */ /* 0x004ea8000c1e1500 */
        /* <DEDUP_REMOVED lines=13> */
[----:B-----5:R-:W-:Y:S04]  /*53cd0*/  STL [R1+0x1ca8], R2 ;  /* 0x001ca80201007387 */ /* 0x020fe80000100800 */
        /* <DEDUP_REMOVED lines=79> */
[----:B------:R-:W0:Y:S03]  /*541d0*/  S2R R35, SR_TID.X ;  /* 0x0000000000237919 */ /* 0x000e260000002100 */
        /* <DEDUP_REMOVED lines=8> */
[----:B0-----:R-:W-:-:S03]  /*54260*/  SHF.R.U32.HI R35, RZ, 0x6, R35 ;  /* 0x00000006ff237819 */ /* 0x001fc60000011623 */
[----:B------:R-:W-:Y:S01]  /*54270*/  STL [R1+0x1b00], R3 ;  /* 0x001b000301007387 */ /* 0x000fe20000100800 */
[----:B------:R-:W-:-:S03]  /*54280*/  SGXT.U32 R35, R35, 0x1 ;  /* 0x000000012323781a */ /* 0x000fc60000000000 */
[----:B------:R-:W-:Y:S01]  /*54290*/  STL [R1+0x1b08], R3 ;  /* 0x001b080301007387 */ /* 0x000fe20000100800 */
[----:B------:R-:W-:-:S03]  /*542a0*/  LOP3.LUT R35, R35, 0x6, RZ, 0xfc, !PT ;  /* 0x0000000623237812 */ /* 0x000fc600078efcff */
[----:B------:R-:W-:Y:S01]  /*542b0*/  STL [R1+0x1b10], R3 ;  /* 0x001b100301007387 */ /* 0x000fe20000100800 */
[----:B------:R-:W-:-:S03]  /*542c0*/  ISETP.GE.AND P5, PT, R35, UR63, PT ;  /* 0x0000003f23007c0c */ /* 0x000fc6000bfa6270 */
        /* <DEDUP_REMOVED lines=34> */
[----:B------:R-:W4:Y:S04]  /*544f0*/  LDL.LU R35, [R1+0x1e04] ;  /* 0x001e040001237983 */ /* 0x000f280000300800 */
[----:B--2---:R0:W-:Y:S01]  /*54500*/  @!P2 STL [R1+0x1bc], R34 ;  /* 0x0001bc220100a387 */ /* 0x0041e20000100800 */
[----:B------:R-:W1:Y:S03]  /*54510*/  S2R R93, SR_TID.X ;  /* 0x00000000005d7919 */ /* 0x000e660000002100 */
[----:B0-----:R-:W2:Y:S04]  /*54520*/  LDL.LU R34, [R1+0x1e00] ;  /* 0x001e000001227983 */ /* 0x001ea80000300800 */
[----:B------:R-:W2:Y:S04]  /*54530*/  LDL R6, [R1+0x490] ;  /* 0x0004900001067983 */ /* 0x000ea80000100800 */
[----:B------:R-:W2:Y:S02]  /*54540*/  LDL R7, [R1+0x494] ;  /* 0x0004940001077983 */ /* 0x000ea40000100800 */
[----:B--2---:R-:W-:-:S04]  /*54550*/  @!P4 LOP3.LUT R7, R7, R6, RZ, 0x3c, !PT ;  /* 0x000000060707c212 */ /* 0x004fc800078e3cff */
[----:B------:R-:W-:-:S04]  /*54560*/  @!P4 LOP3.LUT R6, R7, R6, RZ, 0x3c, !PT ;  /* 0x000000060706c212 */ /* 0x000fc800078e3cff */
[----:B------:R-:W-:-:S05]  /*54570*/  @!P4 LOP3.LUT R7, R7, R6, RZ, 0x3c, !PT ;  /* 0x000000060707c212 */ /* 0x000fca00078e3cff */
[----:B------:R0:W2:Y:S04]  /*54580*/  @!P4 LDG.E.U16 R82, desc[UR16][R6.64] ;  /* 0x000000100652c981 */ /* 0x0000a8000c1e1500 */
[----:B------:R-:W0:Y:S04]  /*54590*/  LDL R6, [R1+0x498] ;  /* 0x0004980001067983 */ /* 0x000e280000100800 */
[----:B------:R-:W0:Y:S01]  /*545a0*/  LDL R7, [R1+0x49c] ;  /* 0x00049c0001077983 */ /* 0x000e220000100800 */
[----:B------:R-:W-:Y:S02]  /*545b0*/  PRMT R91, RZ, 0x7610, R91 ;  /* 0x00007610ff5b7816 */ /* 0x000fe4000000005b */
[----:B-1----:R-:W-:-:S04]  /*545c0*/  SHF.R.U32.HI R93, RZ, 0x6, R93 ;  /* 0x00000006ff5d7819 */ /* 0x002fc8000001165d */
[----:B------:R-:W-:-:S04]  /*545d0*/  SGXT.U32 R93, R93, 0x1 ;  /* 0x000000015d5d781a */ /* 0x000fc80000000000 */
[----:B------:R-:W-:-:S04]  /*545e0*/  LOP3.LUT R93, R93, 0x8, RZ, 0xfc, !PT ;  /* 0x000000085d5d7812 */ /* 0x000fc800078efcff */
[----:B------:R-:W-:Y:S02]  /*545f0*/  ISETP.GE.AND P2, PT, R93, UR63, PT ;  /* 0x0000003f5d007c0c */ /* 0x000fe4000bf46270 */
[----:B------:R-:W1:Y:S01]  /*54600*/  S2R R93, SR_TID.X ;  /* 0x00000000005d7919 */ /* 0x000e620000002100 */
[----:B0-----:R-:W-:-:S04]  /*54610*/  @!P3 LOP3.LUT R7, R7, R6, RZ, 0x3c, !PT ;  /* 0x000000060707b212 */ /* 0x001fc800078e3cff */
[----:B------:R-:W-:-:S04]  /*54620*/  @!P3 LOP3.LUT R6, R7, R6, RZ, 0x3c, !PT ;  /* 0x000000060706b212 */ /* 0x000fc800078e3cff */
[----:B------:R-:W-:-:S05]  /*54630*/  @!P3 LOP3.LUT R7, R7, R6, RZ, 0x3c, !PT ;  /* 0x000000060707b212 */ /* 0x000fca00078e3cff */
[----:B------:R-:W3:Y:S01]  /*54640*/  @!P3 LDG.E.U16 R91, desc[UR16][R6.64] ;  /* 0x00000010065bb981 */ /* 0x000ee2000c1e1500 */
[----:B-1----:R-:W-:-:S04]  /*54650*/  SHF.R.U32.HI R93, RZ, 0x6, R93 ;  /* 0x00000006ff5d7819 */ /* 0x002fc8000001165d */
[----:B------:R-:W-:-:S04]  /*54660*/  SGXT.U32 R93, R93, 0x1 ;  /* 0x000000015d5d781a */ /* 0x000fc80000000000 */
[----:B------:R-:W-:Y:S01]  /*54670*/  LOP3.LUT R93, R93, 0xa, RZ, 0xfc, !PT ;  /* 0x0000000a5d5d7812 */ /* 0x000fe200078efcff */
[----:B--2---:R0:W-:Y:S03]  /*54680*/  STL [R1+0x1b8], R82 ;  /* 0x0001b85201007387 */ /* 0x0041e60000100800 */
[----:B------:R-:W-:Y:S02]  /*54690*/  ISETP.GE.AND P4, PT, R93, UR63, PT ;  /* 0x0000003f5d007c0c */ /* 0x000fe4000bf86270 */
[----:B------:R-:W2:Y:S01]  /*546a0*/  LDL.LU R93, [R1+0x1dfc] ;  /* 0x001dfc00015d7983 */ /* 0x000ea20000300800 */
[----:B0-----:R-:W0:Y:S03]  /*546b0*/  S2R R82, SR_TID.X ;  /* 0x0000000000527919 */ /* 0x001e260000002100 */
[----:B---3--:R1:W-:Y:S04]  /*546c0*/  STL [R1+0x1b4], R91 ;  /* 0x0001b45b01007387 */ /* 0x0083e80000100800 */
[----:B-1----:R-:W3:Y:S04]  /*546d0*/  LDL.LU R91, [R1+0x1df8] ;  /* 0x001df800015b7983 */ /* 0x002ee80000300800 */
[----:B------:R-:W2:Y:S01]  /*546e0*/  LDL R7, [R1+0x4a0] ;  /* 0x0004a00001077983 */ /* 0x000ea20000100800 */
[----:B0-----:R-:W-:-:S04]  /*546f0*/  SHF.R.U32.HI R6, RZ, 0x6, R82 ;  /* 0x00000006ff067819 */ /* 0x001fc80000011652 */
[----:B------:R-:W-:-:S04]  /*54700*/  SGXT.U32 R6, R6, 0x1 ;  /* 0x000000010606781a */ /* 0x000fc80000000000 */
[----:B------:R-:W-:Y:S02]  /*54710*/  LOP3.LUT R6, R6, 0xc, RZ, 0xfc, !PT ;  /* 0x0000000c06067812 */ /* 0x000fe400078efcff */
[----:B------:R-:W-:Y:S02]  /*54720*/  PRMT R66, RZ, 0x7610, R66 ;  /* 0x00007610ff427816 */ /* 0x000fe40000000042 */
[----:B------:R-:W-:Y:S01]  /*54730*/  ISETP.GE.AND P3, PT, R6, UR63, PT ;  /* 0x0000003f06007c0c */ /* 0x000fe2000bf66270 */
[----:B------:R-:W-:-:S05]  /*54740*/  @!P5 IMAD.MOV.U32 R6, RZ, RZ, R84 ;  /* 0x000000ffff06d224 */ /* 0x000fca00078e0054 */
[----:B--2---:R-:W2:Y:S04]  /*54750*/  @!P5 LDG.E.U16 R66, desc[UR16][R6.64] ;  /* 0x000000100642d981 */ /* 0x004ea8000c1e1500 */
[----:B--2---:R0:W-:Y:S04]  /*54760*/  STL [R1+0x1b0], R66 ;  /* 0x0001b04201007387 */ /* 0x0041e80000100800 */
[----:B------:R-:W2:Y:S04]  /*54770*/  LDL R6, [R1+0x4a8] ;  /* 0x0004a80001067983 */ /* 0x000ea80000100800 */
[----:B------:R-:W2:Y:S01]  /*54780*/  LDL R7, [R1+0x4ac] ;  /* 0x0004ac0001077983 */ /* 0x000ea20000100800 */
[----:B------:R-:W-:-:S02]  /*54790*/  PRMT R86, RZ, 0x7610, R86 ;  /* 0x00007610ff567816 */ /* 0x000fc40000000056 */
[----:B0-----:R-:W-:Y:S01]  /*547a0*/  SHF.R.U32.HI R66, RZ, 0x6, R82 ;  /* 0x00000006ff427819 */ /* 0x001fe20000011652 */
[----:B------:R-:W3:Y:S01]  /*547b0*/  LDL R84, [R1+0x4c8] ;  /* 0x0004c80001547983 */ /* 0x000ee20000100800 */
[----:B--2---:R-:W-:-:S04]  /*547c0*/  @!P2 LOP3.LUT R7, R7, R6, RZ, 0x3c, !PT ;  /* 0x000000060707a212 */ /* 0x004fc800078e3cff */
[----:B------:R-:W-:-:S04]  /*547d0*/  @!P2 LOP3.LUT R6, R7, R6, RZ, 0x3c, !PT ;  /* 0x000000060706a212 */ /* 0x000fc800078e3cff */
[----:B------:R-:W-:-:S05]  /*547e0*/  @!P2 LOP3.LUT R7, R7, R6, RZ, 0x3c, !PT ;  /* 0x000000060707a212 */ /* 0x000fca00078e3cff */
[----:B------:R-:W2:Y:S01]  /*547f0*/  @!P2 LDG.E.U16 R86, desc[UR16][R6.64] ;  /* 0x000000100656a981 */ /* 0x000ea2000c1e1500 */
[----:B------:R-:W-:-:S04]  /*54800*/  SGXT.U32 R66, R66, 0x1 ;  /* 0x000000014242781a */ /* 0x000fc80000000000 */
[----:B------:R-:W-:-:S04]  /*54810*/  LOP3.LUT R66, R66, 0xe, RZ, 0xfc, !PT ;  /* 0x0000000e42427812 */ /* 0x000fc800078efcff */
[----:B------:R-:W-:Y:S02]  /*54820*/  ISETP.GE.AND P5, PT, R66, UR63, PT ;  /* 0x0000003f42007c0c */ /* 0x000fe4000bfa6270 */
[----:B------:R-:W3:Y:S04]  /*54830*/  LDL R66, [R1+0x4cc] ;  /* 0x0004cc0001427983 */ /* 0x000ee80000100800 */
[----:B--2---:R0:W-:Y:S04]  /*54840*/  STL [R1+0x1ac], R86 ;  /* 0x0001ac5601007387 */ /* 0x0041e80000100800 */
[----:B0-----:R-:W2:Y:S04]  /*54850*/  LDL.LU R86, [R1+0x1df4] ;  /* 0x001df40001567983 */ /* 0x001ea80000300800 */
[----:B------:R-:W2:Y:S04]  /*54860*/  LDL R6, [R1+0x4b0] ;  /* 0x0004b00001067983 */ /* 0x000ea80000100800 */
[----:B------:R-:W2:Y:S01]  /*54870*/  LDL R7, [R1+0x4b4] ;  /* 0x0004b40001077983 */ /* 0x000ea20000100800 */
[----:B------:R-:W-:-:S02]  /*54880*/  PRMT R74, RZ, 0x7610, R74 ;  /* 0x00007610ff4a7816 */ /* 0x000fc4000000004a */
[----:B--2---:R-:W-:-:S04]  /*54890*/  @!P4 LOP3.LUT R7, R7, R6, RZ, 0x3c, !PT ;  /* 0x000000060707c212 */ /* 0x004fc800078e3cff */
[----:B------:R-:W-:-:S04]  /*548a0*/  @!P4 LOP3.LUT R6, R7, R6, RZ, 0x3c, !PT ;  /* 0x000000060706c212 */ /* 0x000fc800078e3cff */
[----:B------:R-:W-:-:S05]  /*548b0*/  @!P4 LOP3.LUT R7, R7, R6, RZ, 0x3c, !PT ;  /* 0x000000060707c212 */ /* 0x000fca00078e3cff */
[----:B------:R0:W2:Y:S04]  /*548c0*/  @!P4 LDG.E.U16 R74, desc[UR16][R6.64] ;  /* 0x00000010064ac981 */ /* 0x0000a8000c1e1500 */
[----:B------:R-:W0:Y:S04]  /*548d0*/  LDL R6, [R1+0x4b8] ;  /* 0x0004b80001067983 */ /* 0x000e280000100800 */
[----:B------:R-:W0:Y:S01]  /*548e0*/  LDL R7, [R1+0x4bc] ;  /* 0x0004bc0001077983 */ /* 0x000e220000100800 */
[----:B------:R-:W-:Y:S02]  /*548f0*/  PRMT R78, RZ, 0x7610, R78 ;  /* 0x00007610ff4e7816 */ /* 0x000fe4000000004e */
[----:B------:R-:W-:-:S04]  /*54900*/  SHF.R.U32.HI R82, RZ, 0x6, R82 ;  /* 0x00000006ff527819 */ /* 0x000fc80000011652 */
        /* <DEDUP_REMOVED lines=11> */
[----:B--2---:R-:W-:Y:S03]  /*549c0*/  STL [R1+0x1a8], R74 ;  /* 0x0001a84a01007387 */ /* 0x004fe60000100800 */
[----:B------:R-:W-:Y:S02]  /*549d0*/  ISETP.GE.AND P4, PT, R82, UR63, PT ;  /* 0x0000003f52007c0c */ /* 0x000fe4000bf86270 */
[----:B------:R-:W2:Y:S04]  /*549e0*/  LDL.LU R82, [R1+0x1df0] ;  /* 0x001df00001527983 */ /* 0x000ea80000300800 */
[----:B---3--:R0:W-:Y:S04]  /*549f0*/  STL [R1+0x1a4], R78 ;  /* 0x0001a44e01007387 */ /* 0x0081e80000100800 */
[----:B0-----:R-:W3:Y:S04]  /*54a00*/  LDL.LU R78, [R1+0x1dec] ;  /* 0x001dec00014e7983 */ /* 0x001ee80000300800 */
[----:B------:R-:W2:Y:S04]  /*54a10*/  LDL R6, [R1+0x4c0] ;  /* 0x0004c00001067983 */ /* 0x000ea80000100800 */
[----:B------:R-:W2:Y:S01]  /*54a20*/  LDL R7, [R1+0x4c4] ;  /* 0x0004c40001077983 */ /* 0x000ea20000100800 */
[----:B------:R-:W-:Y:S01]  /*54a30*/  PRMT R70, RZ, 0x7610, R70 ;  /* 0x00007610ff467816 */ /* 0x000fe20000000046 */
[----:B------:R-:W0:Y:S01]  /*54a40*/  S2R R74, SR_TID.X ;  /* 0x00000000004a7919 */ /* 0x000e220000002100 */
[----:B--2---:R-:W-:-:S04]  /*54a50*/  @!P5 LOP3.LUT R7, R7, R6, RZ, 0x3c, !PT ;  /* 0x000000060707d212 */ /* 0x004fc800078e3cff */
[----:B------:R-:W-:-:S04]  /*54a60*/  @!P5 LOP3.LUT R6, R7, R6, RZ, 0x3c, !PT ;  /* 0x000000060706d212 */ /* 0x000fc800078e3cff */
[----:B------:R-:W-:-:S05]  /*54a70*/  @!P5 LOP3.LUT R7, R7, R6, RZ, 0x3c, !PT ;  /* 0x000000060707d212 */ /* 0x000fca00078e3cff */
[----:B------:R1:W2:Y:S02]  /*54a80*/  @!P5 LDG.E.U16 R70, desc[UR16][R6.64] ;  /* 0x000000100646d981 */ /* 0x0002a4000c1e1500 */
[----:B-1----:R-:W1:Y:S01]  /*54a90*/  S2R R7, SR_TID.X ;  /* 0x0000000000077919 */ /* 0x002e620000002100 */
[----:B0-----:R-:W-:-:S04]  /*54aa0*/  SHF.R.U32.HI R74, RZ, 0x6, R74 ;  /* 0x00000006ff4a7819 */ /* 0x001fc8000001164a */
[----:B------:R-:W-:Y:S01]  /*54ab0*/  SGXT.U32 R74, R74, 0x1 ;  /* 0x000000014a4a781a */ /* 0x000fe20000000000 */
[----:B------:R-:W-:Y:S01]  /*54ac0*/  @!P2 IMAD.MOV.U32 R6, RZ, RZ, R66 ;  /* 0x000000ffff06a224 */ /* 0x000fe200078e0042 */
[----:B------:R-:W-:Y:S02]  /*54ad0*/  PRMT R58, RZ, 0x7610, R58 ;  /* 0x00007610ff3a7816 */ /* 0x000fe4000000003a */
[----:B------:R-:W-:-:S04]  /*54ae0*/  LOP3.LUT R74, R74, 0x14, RZ, 0xfc, !PT ;  /* 0x000000144a4a7812 */ /* 0x000fc800078efcff */
[----:B------:R-:W-:Y:S02]  /*54af0*/  ISETP.GE.AND P3, PT, R74, UR63, PT ;  /* 0x0000003f4a007c0c */ /* 0x000fe4000bf66270 */
[----:B------:R-:W3:Y:S01]  /*54b00*/  LDL.LU R74, [R1+0x1de8] ;  /* 0x001de800014a7983 */ /* 0x000ee20000300800 */
[----:B-1----:R-:W-:-:S04]  /*54b10*/  SHF.R.U32.HI R7, RZ, 0x6, R7 ;  /* 0x00000006ff077819 */ /* 0x002fc80000011607 */
[----:B------:R-:W-:-:S04]  /*54b20*/  SGXT.U32 R7, R7, 0x1 ;  /* 0x000000010707781a */ /* 0x000fc80000000000 */
[----:B------:R-:W-:-:S04]  /*54b30*/  LOP3.LUT R7, R7, 0x16, RZ, 0xfc, !PT ;  /* 0x0000001607077812 */ /* 0x000fc800078efcff */
[----:B------:R-:W-:Y:S01]  /*54b40*/  ISETP.GE.AND P5, PT, R7, UR63, PT ;  /* 0x0000003f07007c0c */ /* 0x000fe2000bfa6270 */
[----:B------:R-:W-:-:S05]  /*54b50*/  @!P2 IMAD.MOV.U32 R7, RZ, RZ, R84 ;  /* 0x000000ffff07a224 */ /* 0x000fca00078e0054 */
[----:B------:R0:W3:Y:S04]  /*54b60*/  @!P2 LDG.E.U16 R58, desc[UR16][R6.64] ;  /* 0x00000010063aa981 */ /* 0x0000e8000c1e1500 */
[----:B--2---:R1:W-:Y:S04]  /*54b70*/  STL [R1+0x1a0], R70 ;  /* 0x0001a04601007387 */ /* 0x0043e80000100800 */
[----:B-1----:R-:W2:Y:S04]  /*54b80*/  LDL.LU R70, [R1+0x1de4] ;  /* 0x001de40001467983 */ /* 0x002ea80000300800 */
[----:B------:R-:W0:Y:S04]  /*54b90*/  LDL R6, [R1+0x4d0] ;  /* 0x0004d00001067983 */ /* 0x000e280000100800 */
[----:B------:R-:W0:Y:S01]  /*54ba0*/  LDL R7, [R1+0x4d4] ;  /* 0x0004d40001077983 */ /* 0x000e220000100800 */
[----:B------:R-:W-:Y:S01]  /*54bb0*/  PRMT R62, RZ, 0x7610, R62 ;  /* 0x00007610ff3e7816 */ /* 0x000fe2000000003e */
[----:B------:R-:W1:Y:S02]  /*54bc0*/  S2R R66, SR_TID.X ;  /* 0x0000000000427919 */ /* 0x000e640000002100 */
[----:B------:R-:W2:Y:S01]  /*54bd0*/  LDL R84, [R1+0x4ec] ;  /* 0x0004ec0001547983 */ /* 0x000ea20000100800 */
[----:B0-----:R-:W-:-:S04]  /*54be0*/  @!P4 LOP3.LUT R7, R7, R6, RZ, 0x3c, !PT ;  /* 0x000000060707c212 */ /* 0x001fc800078e3cff */
[----:B------:R-:W-:-:S04]  /*54bf0*/  @!P4 LOP3.LUT R6, R7, R6, RZ, 0x3c, !PT ;  /* 0x000000060706c212 */ /* 0x000fc800078e3cff */
[----:B------:R-:W-:-:S05]  /*54c00*/  @!P4 LOP3.LUT R7, R7, R6, RZ, 0x3c, !PT ;  /* 0x000000060707c212 */ /* 0x000fca00078e3cff */
[----:B------:R-:W2:Y:S01]  /*54c10*/  @!P4 LDG.E.U16 R62, desc[UR16][R6.64] ;  /* 0x00000010063ec981 */ /* 0x000ea2000c1e1500 */
[----:B-1----:R-:W-:-:S04]  /*54c20*/  SHF.R.U32.HI R66, RZ, 0x6, R66 ;  /* 0x00000006ff427819 */ /* 0x002fc80000011642 */
[----:B------:R-:W-:-:S04]  /*54c30*/  SGXT.U32 R66, R66, 0x1 ;  /* 0x000000014242781a */ /* 0x000fc80000000000 */
[----:B------:R-:W-:Y:S01]  /*54c40*/  LOP3.LUT R66, R66, 0x18, RZ, 0xfc, !PT ;  /* 0x0000001842427812 */ /* 0x000fe200078efcff */
[----:B---3--:R-:W-:Y:S03]  /*54c50*/  STL [R1+0x19c], R58 ;  /* 0x00019c3a01007387 */ /* 0x008fe60000100800 */
[----:B------:R-:W-:Y:S02]  /*54c60*/  ISETP.GE.AND P2, PT, R66, UR63, PT ;  /* 0x0000003f42007c0c */ /* 0x000fe4000bf46270 */
[----:B------:R-:W3:Y:S04]  /*54c70*/  LDL.LU R66, [R1+0x1de0] ;  /* 0x001de00001427983 */ /* 0x000ee80000300800 */
        /* <DEDUP_REMOVED lines=11> */
[----:B------:R-:W-:Y:S01]  /*54d30*/  PRMT R54, RZ, 0x7610, R54 ;  /* 0x00007610ff367816 */ /* 0x000fe20000000036 */
[----:B------:R-:W1:Y:S02]  /*54d40*/  S2R R58, SR_TID.X ;  /* 0x00000000003a7919 */ /* 0x000e640000002100 */
[----:B-1----:R-:W-:-:S04]  /*54d50*/  SHF.R.U32.HI R58, RZ, 0x6, R58 ;  /* 0x00000006ff3a7819 */ /* 0x002fc8000001163a */
[----:B------:R-:W-:Y:S02]  /*54d60*/  SGXT.U32 R58, R58, 0x1 ;  /* 0x000000013a3a781a */ /* 0x000fe40000000000 */
[----:B0-----:R-:W-:-:S04]  /*54d70*/  @!P5 LOP3.LUT R7, R7, R6, RZ, 0x3c, !PT ;  /* 0x000000060707d212 */ /* 0x001fc800078e3cff */
[----:B------:R-:W-:-:S04]  /*54d80*/  @!P5 LOP3.LUT R6, R7, R6, RZ, 0x3c, !PT ;  /* 0x000000060706d212 */ /* 0x000fc800078e3cff */
[----:B------:R-:W-:-:S05]  /*54d90*/  @!P5 LOP3.LUT R7, R7, R6, RZ, 0x3c, !PT ;  /* 0x000000060707d212 */ /* 0x000fca00078e3cff */
[----:B------:R-:W3:Y:S01]  /*54da0*/  @!P5 LDG.E.U16 R54, desc[UR16][R6.64] ;  /* 0x000000100636d981 */ /* 0x000ee2000c1e1500 */
[----:B------:R-:W-:-:S04]  /*54db0*/  LOP3.LUT R58, R58, 0x1a, RZ, 0xfc, !PT ;  /* 0x0000001a3a3a7812 */ /* 0x000fc800078efcff */
[----:B------:R-:W-:Y:S02]  /*54dc0*/  ISETP.GE.AND P4, PT, R58, UR63, PT ;  /* 0x0000003f3a007c0c */ /* 0x000fe4000bf86270 */
[----:B------:R-:W0:Y:S01]  /*54dd0*/  S2R R58, SR_TID.X ;  /* 0x00000000003a7919 */ /* 0x000e220000002100 */
[----:B--2---:R-:W-:Y:S01]  /*54de0*/  STL [R1+0x194], R32 ;  /* 0x0001942001007387 */ /* 0x004fe20000100800 */
[----:B0-----:R-:W-:-:S04]  /*54df0*/  SHF.R.U32.HI R58, RZ, 0x6, R58 ;  /* 0x00000006ff3a7819 */ /* 0x001fc8000001163a */
[----:B------:R-:W-:-:S04]  /*54e00*/  SGXT.U32 R58, R58, 0x1 ;  /* 0x000000013a3a781a */ /* 0x000fc80000000000 */
[----:B------:R-:W-:-:S04]  /*54e10*/  LOP3.LUT R58, R58, 0x1c, RZ, 0xfc, !PT ;  /* 0x0000001c3a3a7812 */ /* 0x000fc800078efcff */
[----:B------:R-:W-:Y:S02]  /*54e20*/  ISETP.GE.AND P3, PT, R58, UR63, PT ;  /* 0x0000003f3a007c0c */ /* 0x000fe4000bf66270 */
[----:B------:R-:W2:Y:S04]  /*54e30*/  LDL.LU R58, [R1+0x1dd8] ;  /* 0x001dd800013a7983 */ /* 0x000ea80000300800 */
[----:B---3--:R0:W-:Y:S04]  /*54e40*/  STL [R1+0x190], R54 ;  /* 0x0001903601007387 */ /* 0x0081e80000100800 */
[----:B0-----:R-:W3:Y:S04]  /*54e50*/  LDL.LU R54, [R1+0x1dd4] ;  /* 0x001dd40001367983 */ /* 0x001ee80000300800 */
[----:B------:R-:W2:Y:S01]  /*54e60*/  LDL R7, [R1+0x4e8] ;  /* 0x0004e80001077983 */ /* 0x000ea20000100800 */
[----:B------:R-:W0:Y:S01]  /*54e70*/  S2R R32, SR_TID.X ;  /* 0x0000000000207919 */ /* 0x000e220000002100 */
[----:B------:R-:W-:-:S02]  /*54e80*/  PRMT R28, RZ, 0x7610, R28 ;  /* 0x00007610ff1c7816 */ /* 0x000fc4000000001c */
[----:B0-----:R-:W-:-:S04]  /*54e90*/  SHF.R.U32.HI R6, RZ, 0x6, R32 ;  /* 0x00000006ff067819 */ /* 0x001fc80000011620 */
[----:B------:R-:W-:-:S04]  /*54ea0*/  SGXT.U32 R6, R6, 0x1 ;  /* 0x000000010606781a */ /* 0x000fc80000000000 */
[----:B------:R-:W-:-:S04]  /*54eb0*/  LOP3.LUT R6, R6, 0x1e, RZ, 0xfc, !PT ;  /* 0x0000001e06067812 */ /* 0x000fc800078efcff */
        /* <DEDUP_REMOVED lines=485> */
[----:B------:R-:W-:Y:S01]  /*56d10*/  @!P2 IMAD.MOV.U32 R6, RZ, RZ, R84 ;  /* 0x000000ffff06a224 */ /* 0x000fe200078e0054 */
[----:B------:R-:W-:Y:S01]  /*56d20*/  PRMT R44, RZ, 0x7610, R44 ;  /* 0x00007610ff2c7816 */ /* 0x000fe2000000002c */
[----:B------:R-:W3:Y:S04]  /*56d30*/  LDL R84, [R1+0x15e4] ;  /* 0x0015e40001547983 */ /* 0x000ee80000100800 */
[----:B--2---:R0:W2:Y:S04]  /*56d40*/  @!P2 LDG.E.U16 R76, desc[UR16][R6.64] ;  /* 0x00000010064ca981 */ /* 0x0040a8000c1e1500 */
[----:B------:R-:W0:Y:S04]  /*56d50*/  LDL R6, [R1+0x15fc] ;  /* 0x0015fc0001067983 */ /* 0x000e280000100800 */
[----:B------:R-:W0:Y:S02]  /*56d60*/  LDL R7, [R1+0x160c] ;  /* 0x00160c0001077983 */ /* 0x000e240000100800 */
[----:B0-----:R-:W-:-:S04]  /*56d70*/  @!P4 LOP3.LUT R7, R7, R6, RZ, 0x3c, !PT ;  /* 0x000000060707c212 */ /* 0x001fc800078e3cff */
[----:B------:R-:W-:-:S04]  /*56d80*/  @!P4 LOP3.LUT R6, R7, R6, RZ, 0x3c, !PT ;  /* 0x000000060706c212 */ /* 0x000fc800078e3cff */
[----:B------:R-:W-:-:S05]  /*56d90*/  @!P4 LOP3.LUT R7, R7, R6, RZ, 0x3c, !PT ;  /* 0x000000060707c212 */ /* 0x000fca00078e3cff */
[----:B------:R-:W3:Y:S04]  /*56da0*/  @!P4 LDG.E.U16 R44, desc[UR16][R6.64] ;  /* 0x00000010062cc981 */ /* 0x000ee8000c1e1500 */
[----:B--2---:R0:W-:Y:S04]  /*56db0*/  STL [R1+0xfc], R76 ;  /* 0x0000fc4c01007387 */ /* 0x0041e80000100800 */
[----:B0-----:R-:W2:Y:S04]  /*56dc0*/  LDL R76, [R1+0x15f4] ;  /* 0x0015f400014c7983 */ /* 0x001ea80000100800 */
[----:B---3--:R0:W-:Y:S04]  /*56dd0*/  STL [R1+0xf8], R44 ;  /* 0x0000f82c01007387 */ /* 0x0081e80000100800 */
[----:B0-----:R-:W3:Y:S04]  /*56de0*/  LDL.LU R44, [R1+0x1d40] ;  /* 0x001d4000012c7983 */ /* 0x001ee80000300800 */
        /* <DEDUP_REMOVED lines=59> */
[----:B------:R-:W1:Y:S01]  /*571a0*/  S2R R84, SR_TID.X ;  /* 0x0000000000547919 */ /* 0x000e620000002100 */
[----:B0-----:R-:W-:-:S04]  /*571b0*/  @!P3 LOP3.LUT R7, R7, R6, RZ, 0x3c, !PT ;  /* 0x000000060707b212 */ /* 0x001fc800078e3cff */
[----:B------:R-:W-:-:S04]  /*571c0*/  @!P3 LOP3.LUT R6, R7, R6, RZ, 0x3c, !PT ;  /* 0x000000060706b212 */ /* 0x000fc800078e3cff */
[----:B------:R-:W-:-:S05]  /*571d0*/  @!P3 LOP3.LUT R7, R7, R6, RZ, 0x3c, !PT ;  /* 0x000000060707b212 */ /* 0x000fca00078e3cff */
[----:B------:R-:W2:Y:S01]  /*571e0*/  @!P3 LDG.E.U16 R80, desc[UR16][R6.64] ;  /* 0x000000100650b981 */ /* 0x000ea2000c1e1500 */
[----:B-1----:R-:W-:-:S04]  /*571f0*/  SHF.R.U32.HI R84, RZ, 0x6, R84 ;  /* 0x00000006ff547819 */ /* 0x002fc80000011654 */
[----:B------:R-:W-:-:S04]  /*57200*/  SGXT.U32 R84, R84, 0x1 ;  /* 0x000000015454781a */ /* 0x000fc80000000000 */
[----:B------:R-:W-:Y:S01]  /*57210*/  LOP3.LUT R84, R84, 0x72, RZ, 0xfc, !PT ;  /* 0x0000007254547812 */ /* 0x000fe200078efcff */
[----:B---3--:R0:W-:Y:S03]  /*57220*/  STL [R1+0xe8], R60 ;  /* 0x0000e83c01007387 */ /* 0x0081e60000100800 */
[----:B------:R-:W-:Y:S01]  /*57230*/  ISETP.GE.AND P4, PT, R84, UR63, PT ;  /* 0x0000003f54007c0c */ /* 0x000fe2000bf86270 */
[----:B0-----:R-:W3:Y:S04]  /*57240*/  LDL R60, [R1+0x15d4] ;  /* 0x0015d400013c7983 */ /* 0x001ee80000100800 */
        /* <DEDUP_REMOVED lines=41> */
[----:B------:R-:W-:-:S04]  /*574e0*/  SGXT.U32 R68, R68, 0x1 ;  /* 0x000000014444781a */ /* 0x000fc80000000000 */
[----:B------:R-:W-:-:S04]  /*574f0*/  LOP3.LUT R68, R68, 0x78, RZ, 0xfc, !PT ;  /* 0x0000007844447812 */ /* 0x000fc800078efcff */
[----:B------:R-:W-:Y:S02]  /*57500*/  ISETP.GE.AND P2, PT, R68, UR63, PT ;  /* 0x0000003f44007c0c */ /* 0x000fe4000bf46270 */
[----:B------:R-:W3:Y:S01]  /*57510*/  LDL.LU R68, [R1+0x1d1c] ;  /* 0x001d1c0001447983 */ /* 0x000ee20000300800 */
[----:B-1----:R-:W-:-:S03]  /*57520*/  SHF.R.U32.HI R6, RZ, 0x6, R7 ;  /* 0x00000006ff067819 */ /* 0x002fc60000011607 */
[----:B--2---:R0:W-:Y:S04]  /*57530*/  STL [R1+0xd8], R64 ;  /* 0x0000d84001007387 */ /* 0x0041e80000100800 */
[----:B0-----:R-:W2:Y:S04]  /*57540*/  LDL.LU R64, [R1+0x1d18] ;  /* 0x001d180001407983 */ /* 0x001ea80000300800 */
[----:B------:R-:W2:Y:S01]  /*57550*/  LDL R7, [R1+0x5a4] ;  /* 0x0005a40001077983 */ /* 0x000ea20000100800 */
[----:B------:R-:W-:-:S04]  /*57560*/  SGXT.U32 R6, R6, 0x1 ;  /* 0x000000010606781a */ /* 0x000fc80000000000 */
[----:B------:R-:W-:Y:S02]  /*57570*/  LOP3.LUT R6, R6, 0x7a, RZ, 0xfc, !PT ;  /* 0x0000007a06067812 */ /* 0x000fe400078efcff */
[----:B------:R-:W-:Y:S02]  /*57580*/  PRMT R56, RZ, 0x7610, R56 ;  /* 0x00007610ff387816 */ /* 0x000fe40000000038 */
[----:B------:R-:W-:Y:S01]  /*57590*/  ISETP.GE.AND P4, PT, R6, UR63, PT ;  /* 0x0000003f06007c0c */ /* 0x000fe2000bf86270 */
[----:B------:R-:W-:-:S05]  /*575a0*/  @!P3 IMAD.MOV.U32 R6, RZ, RZ, R60 ;  /* 0x000000ffff06b224 */ /* 0x000fca00078e003c */
[----:B--2---:R0:W2:Y:S04]  /*575b0*/  @!P3 LDG.E.U16 R56, desc[UR16][R6.64] ;  /* 0x000000100638b981 */ /* 0x0040a8000c1e1500 */
[----:B------:R-:W0:Y:S04]  /*575c0*/  LDL R6, [R1+0x15c0] ;  /* 0x0015c00001067983 */ /* 0x000e280000100800 */
[----:B------:R-:W0:Y:S01]  /*575d0*/  LDL R7, [R1+0x15d0] ;  /* 0x0015d00001077983 */ /* 0x000e220000100800 */
[----:B------:R-:W-:Y:S01]  /*575e0*/  PRMT R0, RZ, 0x7610, R0 ;  /* 0x00007610ff007816 */ /* 0x000fe20000000000 */
[----:B------:R-:W1:Y:S01]  /*575f0*/  S2R R60, SR_TID.X ;  /* 0x00000000003c7919 */ /* 0x000e620000002100 */
[----:B0-----:R-:W-:-:S04]  /*57600*/  @!P5 LOP3.LUT R7, R7, R6, RZ, 0x3c, !PT ;  /* 0x000000060707d212 */ /* 0x001fc800078e3cff */
[----:B------:R-:W-:-:S04]  /*57610*/  @!P5 LOP3.LUT R6, R7, R6, RZ, 0x3c, !PT ;  /* 0x000000060706d212 */ /* 0x000fc800078e3cff */
[----:B------:R-:W-:-:S05]  /*57620*/  @!P5 LOP3.LUT R7, R7, R6, RZ, 0x3c, !PT ;  /* 0x000000060707d212 */ /* 0x000fca00078e3cff */
[----:B------:R-:W3:Y:S04]  /*57630*/  @!P5 LDG.E.U16 R0, desc[UR16][R6.64] ;  /* 0x000000100600d981 */ /* 0x000ee8000c1e1500 */
[----:B--2---:R1:W-:Y:S02]  /*57640*/  STL [R1+0xd4], R56 ;  /* 0x0000d43801007387 */ /* 0x0043e40000100800 */
[--C-:B-1----:R-:W-:Y:S02]  /*57650*/  SHF.R.U32.HI R56, RZ, 0x6, R60.reuse ;  /* 0x00000006ff387819 */ /* 0x102fe4000001163c */
[----:B------:R-:W-:Y:S02]  /*57660*/  SHF.R.U32.HI R60, RZ, 0x6, R60 ;  /* 0x00000006ff3c7819 */ /* 0x000fe4000001163c */
[----:B------:R-:W-:-:S02]  /*57670*/  SGXT.U32 R56, R56, 0x1 ;  /* 0x000000013838781a */ /* 0x000fc40000000000 */
[----:B------:R-:W-:Y:S02]  /*57680*/  SGXT.U32 R60, R60, 0x1 ;  /* 0x000000013c3c781a */ /* 0x000fe40000000000 */
[----:B------:R-:W-:Y:S02]  /*57690*/  LOP3.LUT R56, R56, 0x7e, RZ, 0xfc, !PT ;  /* 0x0000007e38387812 */ /* 0x000fe400078efcff */
[----:B------:R-:W-:Y:S02]  /*576a0*/  LOP3.LUT R60, R60, 0x7c, RZ, 0xfc, !PT ;  /* 0x0000007c3c3c7812 */ /* 0x000fe400078efcff */
[----:B------:R-:W-:Y:S02]  /*576b0*/  ISETP.GE.AND P3, PT, R56, UR63, PT ;  /* 0x0000003f38007c0c */ /* 0x000fe4000bf66270 */
[----:B------:R-:W-:Y:S02]  /*576c0*/  ISETP.GE.AND P6, PT, R60, UR63, PT ;  /* 0x0000003f3c007c0c */ /* 0x000fe4000bfc6270 */
[----:B------:R-:W2:Y:S04]  /*576d0*/  LDL.LU R60, [R1+0x1d14] ;  /* 0x001d1400013c7983 */ /* 0x000ea80000300800 */
[----:B------:R-:W2:Y:S04]  /*576e0*/  LDL.LU R56, [R1+0x1d10] ;  /* 0x001d100001387983 */ /* 0x000ea80000300800 */
[----:B---3--:R0:W-:Y:S04]  /*576f0*/  STL [R1+0xd0], R0 ;  /* 0x0000d00001007387 */ /* 0x0081e80000100800 */
[----:B------:R-:W3:Y:S04]  /*57700*/  LDL R6, [R1+0x5a8] ;  /* 0x0005a80001067983 */ /* 0x000ee80000100800 */
[----:B------:R-:W3:Y:S01]  /*57710*/  LDL R7, [R1+0x15c8] ;  /* 0x0015c80001077983 */ /* 0x000ee20000100800 */
[----:B------:R-:W-:Y:S01]  /*57720*/  PRMT R52, RZ, 0x7610, R52 ;  /* 0x00007610ff347816 */ /* 0x000fe20000000034 */
[----:B0-----:R-:W0:Y:S02]  /*57730*/  S2R R0, SR_TID.X ;  /* 0x0000000000007919 */ /* 0x001e240000002100 */
[----:B0-----:R-:W-:-:S05]  /*57740*/  LOP3.LUT R0, R0, 0x7f, RZ, 0xc0, !PT ;  /* 0x0000007f00007812 */ /* 0x001fca00078ec0ff */
        /* <DEDUP_REMOVED lines=14> */
[----:B---3--:R-:W-:-:S04]  /*57830*/  @!P2 LOP3.LUT R7, R7, R6, RZ, 0x3c, !PT ;  /* 0x000000060707a212 */ /* 0x008fc800078e3cff */
[----:B------:R-:W-:-:S04]  /*57840*/  @!P2 LOP3.LUT R6, R7, R6, RZ, 0x3c, !PT ;  /* 0x000000060706a212 */ /* 0x000fc800078e3cff */
[----:B------:R-:W-:-:S05]  /*57850*/  @!P2 LOP3.LUT R7, R7, R6, RZ, 0x3c, !PT ;  /* 0x000000060707a212 */ /* 0x000fca00078e3cff */
[----:B------:R-:W3:Y:S04]  /*57860*/  @!P2 LDG.E.U16 R52, desc[UR16][R6.64] ;  /* 0x000000100634a981 */ /* 0x000ee8000c1e1500 */
        /* <DEDUP_REMOVED lines=115> */
[----:B------:R-:W2:Y:S04]  /*57fa0*/  @!P4 LDG.E.U16 R48, desc[UR16][R6.64] ;  /* 0x000000100630c981 */ /* 0x000ea8000c1e1500 */
        /* <DEDUP_REMOVED lines=20> */
[----:B------:R-:W-:Y:S02]  /*580f0*/  ISETP.GE.AND P5, PT, R0, UR63, PT ;  /* 0x0000003f00007c0c */ /* 0x000fe4000bfa6270 */
[----:B------:R-:W-:Y:S01]  /*58100*/  PRMT R49, RZ, 0x7610, R49 ;  /* 0x00007610ff317816 */ /* 0x000fe20000000031 */
[----:B------:R-:W-:Y:S10]  /*58110*/  BAR.SYNC.DEFER_BLOCKING 0x0 ;  /* 0x0000000000007b1d */ /* 0x000ff40000010000 */
[----:B0-----:R-:W-:-:S04]  /*58120*/  @!P5 LOP3.LUT R7, R7, R6, RZ, 0x3c, !PT ;  /* 0x000000060707d212 */ /* 0x001fc800078e3cff */
[----:B------:R-:W-:-:S04]  /*58130*/  @!P5 LOP3.LUT R6, R7, R6, RZ, 0x3c, !PT ;  /* 0x000000060706d212 */ /* 0x000fc800078e3cff */
[----:B------:R-:W-:-:S05]  /*58140*/  @!P5 LOP3.LUT R7, R7, R6, RZ, 0x3c, !PT ;  /* 0x000000060707d212 */ /* 0x000fca00078e3cff */
[----:B------:R-:W3:Y:S04]  /*58150*/  @!P5 LDG.E.U16 R49, desc[UR16][R6.64] ;  /* 0x000000100631d981 */ /* 0x000ee8000c1e1500 */
[----:B--2---:R-:W-:Y:S04]  /*58160*/  STL [R1+0x1c8c], R4 ;  /* 0x001c8c0401007387 */ /* 0x004fe80000100800 */
[----:B---3--:R0:W-:Y:S04]  /*58170*/  STL [R1+0xbc], R49 ;  /* 0x0000bc3101007387 */ /* 0x0081e80000100800 */
[----:B0-----:R-:W2:Y:S04]  /*58180*/  LDL.LU R49, [R1+0x1d00] ;  /* 0x001d000001317983 */ /* 0x001ea80000300800 */
[----:B------:R-:W3:Y:S04]  /*58190*/  LDL R6, [R1+0x614] ;  /* 0x0006140001067983 */ /* 0x000ee80000100800 */
[----:B------:R-:W3:Y:S01]  /*581a0*/  LDL R7, [R1+0x618] ;  /* 0x0006180001077983 */ /* 0x000ee20000100800 */
[----:B------:R-:W-:-:S02]  /*581b0*/  PRMT R51, RZ, 0x7610, R51 ;  /* 0x00007610ff337816 */ /* 0x000fc40000000033 */
[----:B---3--:R-:W-:-:S04]  /*581c0*/  @!P5 LOP3.LUT R7, R7, R6, RZ, 0x3c, !PT ;  /* 0x000000060707d212 */ /* 0x008fc800078e3cff */
[----:B------:R-:W-:-:S04]  /*581d0*/  @!P5 LOP3.LUT R6, R7, R6, RZ, 0x3c, !PT ;  /* 0x000000060706d212 */ /* 0x000fc800078e3cff */
[----:B------:R-:W-:-:S05]  /*581e0*/  @!P5 LOP3.LUT R7, R7, R6, RZ, 0x3c, !PT ;  /* 0x000000060707d212 */ /* 0x000fca00078e3cff */
[----:B------:R-:W3:Y:S04]  /*581f0*/  @!P5 LDG.E.U16 R51, desc[UR16][R6.64] ;  /* 0x000000100633d981 */ /* 0x000ee8000c1e1500 */
        /* <DEDUP_REMOVED lines=58> */
[----:B----4-:R-:W-:-:S02]  /*585a0*/  PRMT R35, RZ, 0x7610, R35 ;  /* 0x00007610ff237816 */ /* 0x010fc40000000023 */
[----:B--2---:R-:W-:-:S04]  /*585b0*/  @!P5 LOP3.LUT R7, R7, R6, RZ, 0x3c, !PT ;  /* 0x000000060707d212 */ /* 0x004fc800078e3cff */
[----:B------:R-:W-:-:S04]  /*585c0*/  @!P5 LOP3.LUT R6, R7, R6, RZ, 0x3c, !PT ;  /* 0x000000060706d212 */ /* 0x000fc800078e3cff */
[----:B------:R-:W-:-:S05]  /*585d0*/  @!P5 LOP3.LUT R7, R7, R6, RZ, 0x3c, !PT ;  /* 0x000000060707d212 */ /* 0x000fca00078e3cff */
[----:B------:R0:W2:Y:S04]  /*585e0*/  @!P5 LDG.E.U16 R35, desc[UR16][R6.64] ;  /* 0x000000100623d981 */ /* 0x0000a8000c1e1500 */
[----:B------:R-:W0:Y:S04]  /*585f0*/  LDL R6, [R1+0x1244] ;  /* 0x0012440001067983 */ /* 0x000e280000100800 */
[----:B------:R-:W0:Y:S01]  /*58600*/  LDL R7, [R1+0x1248] ;  /* 0x0012480001077983 */ /* 0x000e220000100800 */
[----:B------:R-:W-:Y:S02]  /*58610*/  PRMT R65, RZ, 0x7610, R65 ;  /* 0x00007610ff417816 */ /* 0x000fe40000000041 */
[----:B0-----:R-:W-:-:S04]  /*58620*/  @!P5 LOP3.LUT R7, R7, R6, RZ, 0x3c, !PT ;  /* 0x000000060707d212 */ /* 0x001fc800078e3cff */
[----:B------:R-:W-:-:S04]  /*58630*/  @!P5 LOP3.LUT R6, R7, R6, RZ, 0x3c, !PT ;  /* 0x000000060706d212 */ /* 0x000fc800078e3cff */
[----:B------:R-:W-:-:S05]  /*58640*/  @!P5 LOP3.LUT R7, R7, R6, RZ, 0x3c, !PT ;  /* 0x000000060707d212 */ /* 0x000fca00078e3cff */
[----:B------:R-:W4:Y:S04]  /*58650*/  @!P5 LDG.E.U16 R65, desc[UR16][R6.64] ;  /* 0x000000100641d981 */ /* 0x000f28000c1e1500 */
[----:B--2---:R0:W-:Y:S04]  /*58660*/  STL [R1+0x9c], R35 ;  /* 0x00009c2301007387 */ /* 0x0041e80000100800 */
[----:B0-----:R-:W2:Y:S04]  /*58670*/  LDL R35, [R1+0x1298] ;  /* 0x0012980001237983 */ /* 0x001ea80000100800 */
[----:B----4-:R0:W-:Y:S04]  /*58680*/  STL [R1+0x98], R65 ;  /* 0x0000984101007387 */ /* 0x0101e80000100800 */
[----:B0-----:R-:W4:Y:S04]  /*58690*/  LDL.LU R65, [R1+0x1ce0] ;  /* 0x001ce00001417983 */ /* 0x001f280000300800 */
        /* <DEDUP_REMOVED lines=33> */
[----:B------:R-:W2:Y:S01]  /*588b0*/  @!P5 LDG.E.U16 R73, desc[UR16][R6.64] ;  /* 0x000000100649d981 */ /* 0x000ea2000c1e1500 */
[----:B------:R-:W-:-:S03]  /*588c0*/  PRMT R34, RZ, 0x7610, R34 ;  /* 0x00007610ff227816 */ /* 0x000fc60000000022 */
[----:B--2---:R0:W-:Y:S04]  /*588d0*/  STL [R1+0x88], R73 ;  /* 0x0000884901007387 */ /* 0x0041e80000100800 */
[----:B0-----:R-:W2:Y:S04]  /*588e0*/  LDL.LU R73, [R1+0x1cd0] ;  /* 0x001cd00001497983 */ /* 0x001ea80000300800 */
[----:B------:R-:W2:Y:S01]  /*588f0*/  LDL R7, [R1+0x1294] ;  /* 0x0012940001077983 */ /* 0x000ea20000100800 */
[----:B------:R-:W-:Y:S01]  /*58900*/  @!P5 IMAD.MOV.U32 R6, RZ, RZ, R35 ;  /* 0x000000ffff06d224 */ /* 0x000fe200078e0023 */
[----:B------:R-:W-:-:S02]  /*58910*/  PRMT R75, RZ, 0x7610, R75 ;  /* 0x00007610ff4b7816 */ /* 0x000fc4000000004b */
        /* <DEDUP_REMOVED lines=42> */
[----:B------:R-:W-:Y:S02]  /*58bc0*/  PRMT R85, RZ, 0x7610, R85 ;  /* 0x00007610ff557816 */ /* 0x000fe40000000055 */
[----:B--2---:R-:W-:-:S04]  /*58bd0*/  @!P5 LOP3.LUT R7, R7, R6, RZ, 0x3c, !PT ;  /* 0x000000060707d212 */ /* 0x004fc800078e3cff */
[----:B------:R-:W-:-:S04]  /*58be0*/  @!P5 LOP3.LUT R6, R7, R6, RZ, 0x3c, !PT ;  /* 0x000000060706d212 */ /* 0x000fc800078e3cff */
[----:B------:R-:W-:-:S05]  /*58bf0*/  @!P5 LOP3.LUT R7, R7, R6, RZ, 0x3c, !PT ;  /* 0x000000060707d212 */ /* 0x000fca00078e3cff */
[----:B------:R0:W2:Y:S02]  /*58c00*/  @!P5 LDG.E.U16 R83, desc[UR16][R6.64] ;  /* 0x000000100653d981 */ /* 0x0000a4000c1e1500 */
[----:B0-----:R-:W-:Y:S02]  /*58c10*/  @!P5 IMAD.MOV.U32 R6, RZ, RZ, R34 ;  /* 0x000000ffff06d224 */ /* 0x001fe400078e0022 */
[----:B------:R-:W-:-:S05]  /*58c20*/  @!P5 IMAD.MOV.U32 R7, RZ, RZ, R35 ;  /* 0x000000ffff07d224 */ /* 0x000fca00078e0023 */
[----:B------:R-:W3:Y:S04]  /*58c30*/  @!P5 LDG.E.U16 R85, desc[UR16][R6.64] ;  /* 0x000000100655d981 */ /* 0x000ee8000c1e1500 */
[----:B--2---:R0:W-:Y:S04]  /*58c40*/  STL [R1+0x70], R83 ;  /* 0x0000705301007387 */ /* 0x0041e80000100800 */
[----:B0-----:R-:W2:Y:S04]  /*58c50*/  LDL.LU R83, [R1+0x1cbc] ;  /* 0x001cbc0001537983 */ /* 0x001ea80000300800 */
[----:B------:R-:W2:Y:S04]  /*58c60*/  LDL R35, [R1+0x1344] ;  /* 0x0013440001237983 */ /* 0x000ea80000100800 */
[----:B------:R-:W2:Y:S04]  /*58c70*/  LDL R34, [R1+0x1348] ;  /* 0x0013480001227983 */ /* 0x000ea80000100800 */
        /* <DEDUP_REMOVED lines=33> */
[----:B------:R0:W3:Y:S01]  /*58e90*/  @!P5 LDG.E.U16 R93, desc[UR16][R6.64] ;  /* 0x00000010065dd981 */ /* 0x0000e2000c1e1500 */
[----:B------:R-:W-:-:S03]  /*58ea0*/  PRMT R91, RZ, 0x7610, R91 ;  /* 0x00007610ff5b7816 */ /* 0x000fc6000000005b */
[----:B--2---:R-:W-:Y:S01]  /*58eb0*/  STL [R1+0x1c7c], R0 ;  /* 0x001c7c0001007387 */ /* 0x004fe20000100800 */
[----:B0-----:R-:W-:Y:S02]  /*58ec0*/  @!P5 IMAD.MOV.U32 R6, RZ, RZ, R34 ;  /* 0x000000ffff06d224 */ /* 0x001fe400078e0022 */
[----:B------:R-:W-:-:S05]  /*58ed0*/  @!P5 IMAD.MOV.U32 R7, RZ, RZ, R35 ;  /* 0x000000ffff07d224 */ /* 0x000fca00078e0023 */
[----:B------:R-:W2:Y:S04]  /*58ee0*/  @!P5 LDG.E.U16 R91, desc[UR16][R6.64] ;  /* 0x00000010065bd981 */ /* 0x000ea8000c1e1500 */
[----:B---3--:R-:W-:Y:S04]  /*58ef0*/  STL [R1+0x1c80], R93 ;  /* 0x001c805d01007387 */ /* 0x008fe80000100800 */
[----:B------:R-:W3:Y:S04]  /*58f00*/  LDL R6, [R1+0x1354] ;  /* 0x0013540001067983 */ /* 0x000ee80000100800 */
[----:B------:R-:W3:Y:S01]  /*58f10*/  LDL R7, [R1+0x1358] ;  /* 0x0013580001077983 */ /* 0x000ee20000100800 */
[----:B------:R-:W-:-:S03]  /*58f20*/  PRMT R86, RZ, 0x7610, R86 ;  /* 0x00007610ff567816 */ /* 0x000fc60000000056 */
[----:B------:R-:W4:Y:S04]  /*58f30*/  LDL R35, [R1+0x1394] ;  /* 0x0013940001237983 */ /* 0x000f280000100800 */
[----:B------:R-:W4:Y:S04]  /*58f40*/  LDL R34, [R1+0x1398] ;  /* 0x0013980001227983 */ /* 0x000f280000100800 */
[----:B--2---:R-:W-:Y:S01]  /*58f50*/  STL [R1+0x1c88], R91 ;  /* 0x001c885b01007387 */ /* 0x004fe20000100800 */
[----:B---3--:R-:W-:-:S04]  /*58f60*/  @!P5 LOP3.LUT R7, R7, R6, RZ, 0x3c, !PT ;  /* 0x000000060707d212 */ /* 0x008fc800078e3cff */
[----:B------:R-:W-:-:S04]  /*58f70*/  @!P5 LOP3.LUT R6, R7, R6, RZ, 0x3c, !PT ;  /* 0x000000060706d212 */ /* 0x000fc800078e3cff */
[----:B------:R-:W-:-:S05]  /*58f80*/  @!P5 LOP3.LUT R7, R7, R6, RZ, 0x3c, !PT ;  /* 0x000000060707d212 */ /* 0x000fca00078e3cff */
[----:B------:R-:W2:Y:S04]  /*58f90*/  @!P5 LDG.E.U16 R86, desc[UR16][R6.64] ;  /* 0x000000100656d981 */ /* 0x000ea8000c1e1500 */
[----:B------:R-:W3:Y:S04]  /*58fa0*/  LDL R6, [R1+0x1364] ;  /* 0x0013640001067983 */ /* 0x000ee80000100800 */
[----:B------:R-:W3:Y:S01]  /*58fb0*/  LDL R7, [R1+0x1368] ;  /* 0x0013680001077983 */ /* 0x000ee20000100800 */
[----:B------:R-:W-:-:S03]  /*58fc0*/  PRMT R82, RZ, 0x7610, R82 ;  /* 0x00007610ff527816 */ /* 0x000fc60000000052 */
[----:B--2---:R0:W-:Y:S01]  /*58fd0*/  STL [R1+0x1c90], R86 ;  /* 0x001c905601007387 */ /* 0x0041e20000100800 */
[----:B------:R-:W-:-:S03]  /*58fe0*/  PRMT R78, RZ, 0x7610, R78 ;  /* 0x00007610ff4e7816 */ /* 0x000fc6000000004e */
[----:B0-----:R-:W2:Y:S01]  /*58ff0*/  LDL R86, [R1+0x1388] ;  /* 0x0013880001567983 */ /* 0x001ea20000100800 */
[----:B---3--:R-:W-:-:S04]  /*59000*/  @!P5 LOP3.LUT R7, R7, R6, RZ, 0x3c, !PT ;  /* 0x000000060707d212 */ /* 0x008fc800078e3cff */
[----:B------:R-:W-:-:S04]  /*59010*/  @!P5 LOP3.LUT R6, R7, R6, RZ, 0x3c, !PT ;  /* 0x000000060706d212 */ /* 0x000fc800078e3cff */
[----:B------:R-:W-:-:S05]  /*59020*/  @!P5 LOP3.LUT R7, R7, R6, RZ, 0x3c, !PT ;  /* 0x000000060707d212 */ /* 0x000fca00078e3cff */
[----:B------:R-:W3:Y:S04]  /*59030*/  @!P5 LDG.E.U16 R82, desc[UR16][R6.64] ;  /* 0x000000100652d981 */ /* 0x000ee8000c1e1500 */
[----:B------:R-:W2:Y:S04]  /*59040*/  LDL R6, [R1+0x1374] ;  /* 0x0013740001067983 */ /* 0x000ea80000100800 */
[----:B------:R-:W2:Y:S04]  /*59050*/  LDL R7, [R1+0x1378] ;  /* 0x0013780001077983 */ /* 0x000ea80000100800 */
[----:B---3--:R-:W-:Y:S01]  /*59060*/  STL [R1+0x1c94], R82 ;  /* 0x001c945201007387 */ /* 0x008fe20000100800 */
[----:B--2---:R-:W-:-:S04]  /*59070*/  @!P5 LOP3.LUT R7, R7, R6, RZ, 0x3c, !PT ;  /* 0x000000060707d212 */ /* 0x004fc800078e3cff */
[----:B------:R-:W-:-:S04]  /*59080*/  @!P5 LOP3.LUT R6, R7, R6, RZ, 0x3c, !PT ;  /* 0x000000060706d212 */ /* 0x000fc800078e3cff */
[----:B------:R-:W-:-:S05]  /*59090*/  @!P5 LOP3.LUT R7, R7, R6, RZ, 0x3c, !PT ;  /* 0x000000060707d212 */ /* 0x000fca00078e3cff */
[----:B------:R0:W2:Y:S04]  /*590a0*/  @!P5 LDG.E.U16 R78, desc[UR16][R6.64] ;  /* 0x00000010064ed981 */ /* 0x0000a8000c1e1500 */
[----:B------:R-:W3:Y:S01]  /*590b0*/  LDL R7, [R1+0x1384] ;  /* 0x0013840001077983 */ /* 0x000ee20000100800 */
[----:B------:R-:W-:Y:S01]  /*590c0*/  PRMT R74, RZ, 0x7610, R74 ;  /* 0x00007610ff4a7816 */ /* 0x000fe2000000004a */
[----:B0-----:R-:W-:Y:S01]  /*590d0*/  @!P5 IMAD.MOV.U32 R6, RZ, RZ, R86 ;  /* 0x000000ffff06d224 */ /* 0x001fe200078e0056 */
[----:B------:R-:W-:-:S04]  /*590e0*/  PRMT R70, RZ, 0x7610, R70 ;  /* 0x00007610ff467816 */ /* 0x000fc80000000046 */
[----:B---3--:R4:W3:Y:S04]  /*590f0*/  @!P5 LDG.E.U16 R74, desc[UR16][R6.64] ;  /* 0x00000010064ad981 */ /* 0x0088e8000c1e1500 */
[----:B--2---:R-:W-:Y:S01]  /*59100*/  STL [R1+0x1c98], R78 ;  /* 0x001c984e01007387 */ /* 0x004fe20000100800 */
[----:B----4-:R-:W-:Y:S02]  /*59110*/  @!P5 IMAD.MOV.U32 R6, RZ, RZ, R34 ;  /* 0x000000ffff06d224 */ /* 0x010fe400078e0022 */
        /* <DEDUP_REMOVED lines=17> */
[----:B--2---:R-:W-:Y:S01]  /*59230*/  STL [R1+0x1ca4], R66 ;  /* 0x001ca44201007387 */ /* 0x004fe20000100800 */
[----:B---3--:R-:W-:-:S04]  /*59240*/  @!P5 LOP3.LUT R7, R7, R6, RZ, 0x3c, !PT ;  /* 0x000000060707d212 */ /* 0x008fc800078e3cff */
        /* <DEDUP_REMOVED lines=9> */
[----:B------:R0:W3:Y:S04]  /*592e0*/  @!P5 LDG.E.U16 R58, desc[UR16][R6.64] ;  /* 0x00000010063ad981 */ /* 0x0000e8000c1e1500 */
[----:B------:R-:W0:Y:S04]  /*592f0*/  LDL R6, [R1+0x13d4] ;  /* 0x0013d40001067983 */ /* 0x000e280000100800 */
[----:B------:R-:W0:Y:S01]  /*59300*/  LDL R7, [R1+0x13d8] ;  /* 0x0013d80001077983 */ /* 0x000e220000100800 */
[----:B------:R-:W-:Y:S02]  /*59310*/  PRMT R54, RZ, 0x7610, R54 ;  /* 0x00007610ff367816 */ /* 0x000fe40000000036 */
[----:B0-----:R-:W-:-:S04]  /*59320*/  @!P5 LOP3.LUT R7, R7, R6, RZ, 0x3c, !PT ;  /* 0x000000060707d212 */ /* 0x001fc800078e3cff */
[----:B------:R-:W-:-:S04]  /*59330*/  @!P5 LOP3.LUT R6, R7, R6, RZ, 0x3c, !PT ;  /* 0x000000060706d212 */ /* 0x000fc800078e3cff */
[----:B------:R-:W-:-:S05]  /*59340*/  @!P5 LOP3.LUT R7, R7, R6, RZ, 0x3c, !PT ;  /* 0x000000060707d212 */ /* 0x000fca00078e3cff */
[----:B------:R4:W2:Y:S04]  /*59350*/  @!P5 LDG.E.U16 R54, desc[UR16][R6.64] ;  /* 0x000000100636d981 */ /* 0x0008a8000c1e1500 */
[----:B------:R-:W2:Y:S01]  /*59360*/  LDL R7, [R1+0x13e4] ;  /* 0x0013e40001077983 */ /* 0x000ea20000100800 */
[----:B------:R-:W-:Y:S01]  /*59370*/  PRMT R50, RZ, 0x7610, R50 ;  /* 0x00007610ff327816 */ /* 0x000fe20000000032 */
[----:B----4-:R-:W-:Y:S01]  /*59380*/  @!P5 IMAD.MOV.U32 R6, RZ, RZ, R86 ;  /* 0x000000ffff06d224 */ /* 0x010fe200078e0056 */
[----:B------:R-:W-:Y:S01]  /*59390*/  PRMT R32, RZ, 0x7610, R32 ;  /* 0x00007610ff207816 */ /* 0x000fe20000000020 */
[----:B------:R-:W4:Y:S04]  /*593a0*/  LDL R86, [R1+0x1448] ;  /* 0x0014480001567983 */ /* 0x000f280000100800 */
[----:B--2---:R0:W2:Y:S02]  /*593b0*/  @!P5 LDG.E.U16 R50, desc[UR16][R6.64] ;  /* 0x000000100632d981 */ /* 0x0040a4000c1e1500 */
[----:B0-----:R-:W-:-:S02]  /*593c0*/  @!P5 IMAD.MOV.U32 R6, RZ, RZ, R34 ;  /* 0x000000ffff06d224 */ /* 0x001fc400078e0022 */
[----:B------:R-:W-:Y:S01]  /*593d0*/  @!P5 IMAD.MOV.U32 R7, RZ, RZ, R35 ;  /* 0x000000ffff07d224 */ /* 0x000fe200078e0023 */
[----:B------:R-:W-:Y:S01]  /*593e0*/  PRMT R31, RZ, 0x7610, R31 ;  /* 0x00007610ff1f7816 */ /* 0x000fe2000000001f */
[----:B------:R-:W2:Y:S04]  /*593f0*/  LDL R35, [R1+0x1454] ;  /* 0x0014540001237983 */ /* 0x000ea80000100800 */
[----:B------:R0:W2:Y:S01]  /*59400*/  @!P5 LDG.E.U16 R32, desc[UR16][R6.64] ;  /* 0x000000100620d981 */ /* 0x0000a2000c1e1500 */
[----:B------:R-:W-:Y:S02]  /*59410*/  PRMT R30, RZ, 0x7610, R30 ;  /* 0x00007610ff1e7816 */ /* 0x000fe4000000001e */
[----:B------:R-:W-:Y:S01]  /*59420*/  PRMT R29, RZ, 0x7610, R29 ;  /* 0x00007610ff1d7816 */ /* 0x000fe2000000001d */
[----:B------:R-:W2:Y:S04]  /*59430*/  LDL R34, [R1+0x1458] ;  /* 0x0014580001227983 */ /* 0x000ea80000100800 */
[----:B------:R-:W0:Y:S04]  /*59440*/  LDL R6, [R1+0x1404] ;  /* 0x0014040001067983 */ /* 0x000e280000100800 */
[----:B------:R-:W0:Y:S02]  /*59450*/  LDL R7, [R1+0x1408] ;  /* 0x0014080001077983 */ /* 0x000e240000100800 */
[----:B0-----:R-:W-:-:S04]  /*59460*/  @!P5 LOP3.LUT R7, R7, R6, RZ, 0x3c, !PT ;  /* 0x000000060707d212 */ /* 0x001fc800078e3cff */
[----:B------:R-:W-:-:S04]  /*59470*/  @!P5 LOP3.LUT R6, R7, R6, RZ, 0x3c, !PT ;  /* 0x000000060706d212 */ /* 0x000fc800078e3cff */
[----:B------:R-:W-:-:S05]  /*59480*/  @!P5 LOP3.LUT R7, R7, R6, RZ, 0x3c, !PT ;  /* 0x000000060707d212 */ /* 0x000fca00078e3cff */
[----:B------:R0:W2:Y:S04]  /*59490*/  @!P5 LDG.E.U16 R31, desc[UR16][R6.64] ;  /* 0x00000010061fd981 */ /* 0x0000a8000c1e1500 */
        /* <DEDUP_REMOVED lines=56> */
[----:B--2---:R0:W2:Y:S04]  /*59820*/  @!P5 LDG.E.U16 R22, desc[UR16][R6.64] ;  /* 0x000000100616d981 */ /* 0x0040a8000c1e1500 */
[----:B------:R-:W0:Y:S04]  /*59830*/  LDL R6, [R1+0x14a4] ;  /* 0x0014a40001067983 */ /* 0x000e280000100800 */
[----:B------:R-:W0:Y:S01]  /*59840*/  LDL R7, [R1+0x14a8] ;  /* 0x0014a80001077983 */ /* 0x000e220000100800 */
[----:B------:R-:W-:-:S02]  /*59850*/  PRMT R20, RZ, 0x7610, R20 ;  /* 0x00007610ff147816 */ /* 0x000fc40000000014 */
[----:B0-----:R-:W-:-:S04]  /*59860*/  @!P5 LOP3.LUT R7, R7, R6, RZ, 0x3c, !PT ;  /* 0x000000060707d212 */ /* 0x001fc800078e3cff */
[----:B------:R-:W-:-:S04]  /*59870*/  @!P5 LOP3.LUT R6, R7, R6, RZ, 0x3c, !PT ;  /* 0x000000060706d212 */ /* 0x000fc800078e3cff */
[----:B------:R-:W-:-:S05]  /*59880*/  @!P5 LOP3.LUT R7, R7, R6, RZ, 0x3c, !PT ;  /* 0x000000060707d212 */ /* 0x000fca00078e3cff */
[----:B------:R0:W2:Y:S02]  /*59890*/  @!P5 LDG.E.U16 R21, desc[UR16][R6.64] ;  /* 0x000000100615d981 */ /* 0x0000a4000c1e1500 */
[----:B0-----:R-:W-:Y:S02]  /*598a0*/  @!P5 IMAD.MOV.U32 R6, RZ, RZ, R34 ;  /* 0x000000ffff06d224 */ /* 0x001fe400078e0022 */
[----:B------:R-:W-:Y:S01]  /*598b0*/  @!P5 IMAD.MOV.U32 R7, RZ, RZ, R35 ;  /* 0x000000ffff07d224 */ /* 0x000fe200078e0023 */
[----:B------:R-:W-:Y:S01]  /*598c0*/  PRMT R19, RZ, 0x7610, R19 ;  /* 0x00007610ff137816 */ /* 0x000fe20000000013 */
[----:B------:R-:W2:Y:S04]  /*598d0*/  LDL R35, [R1+0x1514] ;  /* 0x0015140001237983 */ /* 0x000ea80000100800 */
[----:B------:R0:W2:Y:S01]  /*598e0*/  @!P5 LDG.E.U16 R20, desc[UR16][R6.64] ;  /* 0x000000100614d981 */ /* 0x0000a2000c1e1500 */
[----:B------:R-:W-:-:S02]  /*598f0*/  PRMT R18, RZ, 0x7610, R18 ;  /* 0x00007610ff127816 */ /* 0x000fc40000000012 */
        /* <DEDUP_REMOVED lines=15> */
[----:B----4-:R-:W-:Y:S01]  /*599f0*/  @!P5 IMAD.MOV.U32 R6, RZ, RZ, R86 ;  /* 0x000000ffff06d224 */ /* 0x010fe200078e0056 */
[----:B------:R-:W-:Y:S02]  /*59a00*/  PRMT R16, RZ, 0x7610, R16 ;  /* 0x00007610ff107816 */ /* 0x000fe40000000010 */
[----:B------:R-:W-:Y:S01]  /*59a10*/  PRMT R15, RZ, 0x7610, R15 ;  /* 0x00007610ff0f7816 */ /* 0x000fe2000000000f */
[----:B------:R-:W4:Y:S04]  /*59a20*/  LDL R86, [R1+0x1538] ;  /* 0x0015380001567983 */ /* 0x000f280000100800 */
[----:B--2---:R0:W2:Y:S04]  /*59a30*/  @!P5 LDG.E.U16 R17, desc[UR16][R6.64] ;  /* 0x000000100611d981 */ /* 0x0040a8000c1e1500 */
        /* <DEDUP_REMOVED lines=26> */
[----:B------:R4:W3:Y:S04]  /*59be0*/  @!P5 LDG.E.U16 R13, desc[UR16][R6.64] ;  /* 0x00000010060dd981 */ /* 0x0008e8000c1e1500 */
[----:B------:R-:W3:Y:S01]  /*59bf0*/  LDL R7, [R1+0x1534] ;  /* 0x0015340001077983 */ /* 0x000ee20000100800 */
[----:B----4-:R-:W-:Y:S01]  /*59c00*/  @!P5 IMAD.MOV.U32 R6, RZ, RZ, R86 ;  /* 0x000000ffff06d224 */ /* 0x010fe200078e0056 */
[----:B------:R-:W-:Y:S02]  /*59c10*/  PRMT R10, RZ, 0x7610, R10 ;  /* 0x00007610ff0a7816 */ /* 0x000fe4000000000a */
[----:B------:R-:W-:Y:S01]  /*59c20*/  PRMT R8, RZ, 0x7610, R8 ;  /* 0x00007610ff087816 */ /* 0x000fe20000000008 */
[----:B------:R-:W4:Y:S05]  /*59c30*/  LDL R86, [R1+0x1598] ;  /* 0x0015980001567983 */ /* 0x000f2a0000100800 */
[----:B--2---:R-:W2:Y:S04]  /*59c40*/  @!P5 LDG.E.U16 R8, desc[UR16][R34.64] ;  /* 0x000000102208d981 */ /* 0x004ea8000c1e1500 */
[----:B------:R-:W2:Y:S04]  /*59c50*/  LDL R34, [R1+0x1584] ;  /* 0x0015840001227983 */ /* 0x000ea80000100800 */
[----:B------:R-:W2:Y:S04]  /*59c60*/  LDL R35, [R1+0x1588] ;  /* 0x0015880001237983 */ /* 0x000ea80000100800 */
[----:B---3--:R0:W3:Y:S04]  /*59c70*/  @!P5 LDG.E.U16 R12, desc[UR16][R6.64] ;  /* 0x00000010060cd981 */ /* 0x0080e8000c1e1500 */
        /* <DEDUP_REMOVED lines=11> */
[----:B------:R0:W3:Y:S04]  /*59d30*/  @!P5 LDG.E.U16 R10, desc[UR16][R6.64] ;  /* 0x00000010060ad981 */ /* 0x0000e8000c1e1500 */
[----:B------:R-:W0:Y:S04]  /*59d40*/  LDL R6, [R1+0x1564] ;  /* 0x0015640001067983 */ /* 0x000e280000100800 */
[----:B------:R-:W0:Y:S01]  /*59d50*/  LDL R7, [R1+0x1568] ;  /* 0x0015680001077983 */ /* 0x000e220000100800 */
[----:B------:R-:W-:Y:S02]  /*59d60*/  PRMT R9, RZ, 0x7610, R9 ;  /* 0x00007610ff097816 */ /* 0x000fe40000000009 */
[----:B--2---:R-:W-:-:S04]  /*59d70*/  @!P5 LOP3.LUT R35, R35, R34, RZ, 0x3c, !PT ;  /* 0x000000222323d212 */ /* 0x004fc800078e3cff */
[----:B------:R-:W-:-:S04]  /*59d80*/  @!P5 LOP3.LUT R34, R35, R34, RZ, 0x3c, !PT ;  /* 0x000000222322d212 */ /* 0x000fc800078e3cff */
[----:B------:R-:W-:Y:S02]  /*59d90*/  @!P5 LOP3.LUT R35, R35, R34, RZ, 0x3c, !PT ;  /* 0x000000222323d212 */ /* 0x000fe400078e3cff */
[----:B0-----:R-:W-:-:S04]  /*59da0*/  @!P5 LOP3.LUT R7, R7, R6, RZ, 0x3c, !PT ;  /* 0x000000060707d212 */ /* 0x001fc800078e3cff */
[----:B------:R-:W-:-:S04]  /*59db0*/  @!P5 LOP3.LUT R6, R7, R6, RZ, 0x3c, !PT ;  /* 0x000000060706d212 */ /* 0x000fc800078e3cff */
[----:B------:R-:W-:-:S05]  /*59dc0*/  @!P5 LOP3.LUT R7, R7, R6, RZ, 0x3c, !PT ;  /* 0x000000060707d212 */ /* 0x000fca00078e3cff */
[----:B------:R0:W2:Y:S02]  /*59dd0*/  @!P5 LDG.E.U16 R9, desc[UR16][R6.64] ;  /* 0x000000100609d981 */ /* 0x0000a4000c1e1500 */
[----:B0-----:R-:W-:-:S06]  /*59de0*/  PRMT R7, RZ, 0x7610, R7 ;  /* 0x00007610ff077816 */ /* 0x001fcc0000000007 */
        /* <DEDUP_REMOVED lines=29> */
[----:B------:R0:W3:Y:S04]  /*59fc0*/  @!P5 LDG.E.U16 R91, desc[UR16][R34.64] ;  /* 0x00000010225bd981 */ /* 0x0000e8000c1e1500 */
[----:B------:R-:W0:Y:S04]  /*59fd0*/  LDL R34, [R1+0x11b8] ;  /* 0x0011b80001227983 */ /* 0x000e280000100800 */
[----:B------:R-:W0:Y:S02]  /*59fe0*/  LDL R35, [R1+0x11bc] ;  /* 0x0011bc0001237983 */ /* 0x000e240000100800 */
[----:B0-----:R-:W-:-:S04]  /*59ff0*/  @!P5 LOP3.LUT R35, R35, R34, RZ, 0x3c, !PT ;  /* 0x000000222323d212 */ /* 0x001fc800078e3cff */
[----:B------:R-:W-:-:S04]  /*5a000*/  @!P5 LOP3.LUT R34, R35, R34, RZ, 0x3c, !PT ;  /* 0x000000222322d212 */ /* 0x000fc800078e3cff */
[----:B------:R-:W-:-:S05]  /*5a010*/  @!P5 LOP3.LUT R35, R35, R34, RZ, 0x3c, !PT ;  /* 0x000000222323d212 */ /* 0x000fca00078e3cff */
[----:B------:R-:W2:Y:S04]  /*5a020*/  @!P5 LDG.E.U16 R89, desc[UR16][R34.64] ;  /* 0x000000102259d981 */ /* 0x000ea8000c1e1500 */
[----:B---3--:R0:W-:Y:S04]  /*5a030*/  STL [R1+0x5c], R91 ;  /* 0x00005c5b01007387 */ /* 0x0081e80000100800 */
[----:B0-----:R-:W3:Y:S04]  /*5a040*/  LDL R91, [R1+0x121c] ;  /* 0x00121c00015b7983 */ /* 0x001ee80000100800 */
[----:B--2---:R0:W-:Y:S04]  /*5a050*/  STL [R1+0x58], R89 ;  /* 0x0000585901007387 */ /* 0x0041e80000100800 */
[----:B0-----:R-:W2:Y:S04]  /*5a060*/  LDL.LU R89, [R1+0x1cac] ;  /* 0x001cac0001597983 */ /* 0x001ea80000300800 */
[----:B------:R-:W2:Y:S01]  /*5a070*/  LDL R35, [R1+0x11d0] ;  /* 0x0011d00001237983 */ /* 0x000ea20000100800 */
[----:B------:R-:W-:Y:S01]  /*5a080*/  PRMT R2, RZ, 0x7610, R2 ;  /* 0x00007610ff027816 */ /* 0x000fe20000000002 */
[----:B----4-:R-:W-:-:S02]  /*5a090*/  @!P5 IMAD.MOV.U32 R34, RZ, RZ, R86 ;  /* 0x000000ffff22d224 */ /* 0x010fc400078e0056 */
[----:B------:R-:W4:Y:S04]  /*5a0a0*/  LDL R86, [R1+0x1230] ;  /* 0x0012300001567983 */ /* 0x000f280000100800 */
[----:B--2---:R-:W2:Y:S04]  /*5a0b0*/  @!P5 LDG.E.U16 R2, desc[UR16][R34.64] ;  /* 0x000000102202d981 */ /* 0x004ea8000c1e1500 */
        /* <DEDUP_REMOVED lines=9> */
[----:B------:R-:W3:Y:S01]  /*5a150*/  LDL R35, [R1+0x1200] ;  /* 0x0012000001237983 */ /* 0x000ee20000100800 */
[----:B------:R-:W-:Y:S01]  /*5a160*/  PRMT R78, RZ, 0x7610, R78 ;  /* 0x00007610ff4e7816 */ /* 0x000fe2000000004e */
[----:B0-----:R-:W-:Y:S02]  /*5a170*/  @!P5 IMAD.MOV.U32 R34, RZ, RZ, R93 ;  /* 0x000000ffff22d224 */ /* 0x001fe400078e005d */
[----:B--2---:R0:W-:Y:S01]  /*5a180*/  STL [R1+0x50], R82 ;  /* 0x0000505201007387 */ /* 0x0041e20000100800 */
[----:B------:R-:W-:-:S03]  /*5a190*/  PRMT R74, RZ, 0x7610, R74 ;  /* 0x00007610ff4a7816 */ /* 0x000fc6000000004a */
[----:B------:R-:W2:Y:S04]  /*5a1a0*/  LDL R93, [R1+0x124c] ;  /* 0x00124c00015d7983 */ /* 0x000ea80000100800 */
[----:B---3--:R1:W3:Y:S04]  /*5a1b0*/  @!P5 LDG.E.U16 R78, desc[UR16][R34.64] ;  /* 0x00000010224ed981 */ /* 0x0082e8000c1e1500 */
[----:B0-----:R-:W2:Y:S04]  /*5a1c0*/  LDL R82, [R1+0x1240] ;  /* 0x0012400001527983 */ /* 0x001ea80000100800 */
[----:B------:R-:W2:Y:S01]  /*5a1d0*/  LDL R35, [R1+0x1218] ;  /* 0x0012180001237983 */ /* 0x000ea20000100800 */
[----:B-1----:R-:W-:-:S03]  /*5a1e0*/  @!P5 IMAD.MOV.U32 R34, RZ, RZ, R91 ;  /* 0x000000ffff22d224 */ /* 0x002fc600078e005b */
[----:B---3--:R0:W-:Y:S01]  /*5a1f0*/  STL [R1+0x4c], R78 ;  /* 0x00004c4e01007387 */ /* 0x0081e20000100800 */
[----:B------:R-:W-:-:S03]  /*5a200*/  PRMT R38, RZ, 0x7610, R38 ;  /* 0x00007610ff267816 */ /* 0x000fc60000000026 */
[----:B------:R-:W3:Y:S04]  /*5a210*/  LDL R91, [R1+0x125c] ;  /* 0x00125c00015b7983 */ /* 0x000ee80000100800 */
[----:B--2---:R4:W2:Y:S04]  /*5a220*/  @!P5 LDG.E.U16 R74, desc[UR16][R34.64] ;  /* 0x00000010224ad981 */ /* 0x0048a8000c1e1500 */
[----:B0-----:R-:W3:Y:S04]  /*5a230*/  LDL R78, [R1+0x1250] ;  /* 0x00125000014e7983 */ /* 0x001ee80000100800 */
[----:B------:R-:W3:Y:S01]  /*5a240*/  LDL R35, [R1+0x122c] ;  /* 0x00122c0001237983 */ /* 0x000ee20000100800 */
[----:B----4-:R-:W-:-:S03]  /*5a250*/  @!P5 IMAD.MOV.U32 R34, RZ, RZ, R86 ;  /* 0x000000ffff22d224 */ /* 0x010fc600078e0056 */
[----:B--2---:R0:W-:Y:S01]  /*5a260*/  STL [R1+0x48], R74 ;  /* 0x0000484a01007387 */ /* 0x0041e20000100800 */
[----:B------:R-:W-:Y:S02]  /*5a270*/  PRMT R41, RZ, 0x7610, R41 ;  /* 0x00007610ff297816 */ /* 0x000fe40000000029 */
[----:B------:R-:W-:Y:S01]  /*5a280*/  PRMT R36, RZ, 0x7610, R36 ;  /* 0x00007610ff247816 */ /* 0x000fe20000000024 */
[----:B------:R-:W2:Y:S04]  /*5a290*/  LDL R86, [R1+0x126c] ;  /* 0x00126c0001567983 */ /* 0x000ea80000100800 */
[----:B---3--:R1:W3:Y:S04]  /*5a2a0*/  @!P5 LDG.E.U16 R38, desc[UR16][R34.64] ;  /* 0x000000102226d981 */ /* 0x0082e8000c1e1500 */
[----:B0-----:R-:W4:Y:S04]  /*5a2b0*/  LDL R74, [R1+0x1260] ;  /* 0x00126000014a7983 */ /* 0x001f280000100800 */
[----:B------:R-:W2:Y:S01]  /*5a2c0*/  LDL R35, [R1+0x123c] ;  /* 0x00123c0001237983 */ /* 0x000ea20000100800 */
[----:B-1----:R-:W-:Y:S01]  /*5a2d0*/  @!P5 IMAD.MOV.U32 R34, RZ, RZ, R82 ;  /* 0x000000ffff22d224 */ /* 0x002fe200078e0052 */
[----:B------:R-:W-:-:S04]  /*5a2e0*/  PRMT R37, RZ, 0x7610, R37 ;  /* 0x00007610ff257816 */ /* 0x000fc80000000025 */
[----:B--2---:R0:W2:Y:S02]  /*5a2f0*/  @!P5 LDG.E.U16 R41, desc[UR16][R34.64] ;  /* 0x000000102229d981 */ /* 0x0040a4000c1e1500 */
[----:B0-----:R-:W-:Y:S02]  /*5a300*/  @!P5 IMAD.MOV.U32 R34, RZ, RZ, R78 ;  /* 0x000000ffff22d224 */ /* 0x001fe400078e004e */
[----:B------:R-:W-:-:S05]  /*5a310*/  @!P5 IMAD.MOV.U32 R35, RZ, RZ, R93 ;  /* 0x000000ffff23d224 */ /* 0x000fca00078e005d */
[----:B------:R4:W2:Y:S02]  /*5a320*/  @!P5 LDG.E.U16 R36, desc[UR16][R34.64] ;  /* 0x000000102224d981 */ /* 0x0008a4000c1e1500 */
[----:B----4-:R-:W-:Y:S02]  /*5a330*/  @!P5 IMAD.MOV.U32 R34, RZ, RZ, R74 ;  /* 0x000000ffff22d224 */ /* 0x010fe400078e004a */
[----:B------:R-:W-:-:S05]  /*5a340*/  @!P5 IMAD.MOV.U32 R35, RZ, RZ, R91 ;  /* 0x000000ffff23d224 */ /* 0x000fca00078e005b */
[----:B------:R-:W4:Y:S04]  /*5a350*/  @!P5 LDG.E.U16 R37, desc[UR16][R34.64] ;  /* 0x000000102225d981 */ /* 0x000f28000c1e1500 */
[----:B---3--:R0:W-:Y:S04]  /*5a360*/  STL [R1+0x44], R38 ;  /* 0x0000442601007387 */ /* 0x0081e80000100800 */
[----:B------:R-:W3:Y:S04]  /*5a370*/  LDL R82, [R1+0x127c] ;  /* 0x00127c0001527983 */ /* 0x000ee80000100800 */
[----:B0-----:R-:W3:Y:S04]  /*5a380*/  LDL R38, [R1+0x1270] ;  /* 0x0012700001267983 */ /* 0x001ee80000100800 */
[----:B--2---:R0:W-:Y:S04]  /*5a390*/  STL [R1+0x40], R41 ;  /* 0x0000402901007387 */ /* 0x0041e80000100800 */
[----:B------:R-:W2:Y:S04]  /*5a3a0*/  LDL R78, [R1+0x128c] ;  /* 0x00128c00014e7983 */ /* 0x000ea80000100800 */
[----:B0-----:R-:W2:Y:S04]  /*5a3b0*/  LDL R41, [R1+0x1280] ;  /* 0x0012800001297983 */ /* 0x001ea80000100800 */
[----:B------:R0:W-:Y:S04]  /*5a3c0*/  STL [R1+0x3c], R36 ;  /* 0x00003c2401007387 */ /* 0x0001e80000100800 */
[----:B------:R-:W2:Y:S04]  /*5a3d0*/  LDL R74, [R1+0x129c] ;  /* 0x00129c00014a7983 */ /* 0x000ea80000100800 */
[----:B0-----:R-:W2:Y:S04]  /*5a3e0*/  LDL R36, [R1+0x1290] ;  /* 0x0012900001247983 */ /* 0x001ea80000100800 */
[----:B----4-:R0:W-:Y:S04]  /*5a3f0*/  STL [R1+0x38], R37 ;  /* 0x0000382501007387 */ /* 0x0101e80000100800 */
[----:B0-----:R-:W4:Y:S01]  /*5a400*/  LDL R37, [R1+0x12a0] ;  /* 0x0012a00001257983 */ /* 0x001f220000100800 */
[----:B------:R-:W-:Y:S01]  /*5a410*/  PRMT R4, RZ, 0x7610, R4 ;  /* 0x00007610ff047816 */ /* 0x000fe20000000004 */
[----:B------:R-:W-:-:S02]  /*5a420*/  @!P5 IMAD.MOV.U32 R35, RZ, RZ, R86 ;  /* 0x000000ffff23d224 */ /* 0x000fc400078e0056 */
[----:B---3--:R-:W-:Y:S01]  /*5a430*/  @!P5 IMAD.MOV.U32 R34, RZ, RZ, R38 ;  /* 0x000000ffff22d224 */ /* 0x008fe200078e0026 */
[----:B------:R-:W-:Y:S01]  /*5a440*/  PRMT R40, RZ, 0x7610, R40 ;  /* 0x00007610ff287816 */ /* 0x000fe20000000028 */
[----:B------:R-:W3:Y:S04]  /*5a450*/  LDL R38, [R1+0x12ac] ;  /* 0x0012ac0001267983 */ /* 0x000ee80000100800 */
[----:B------:R0:W3:Y:S01]  /*5a460*/  @!P5 LDG.E.U16 R4, desc[UR16][R34.64] ;  /* 0x000000102204d981 */ /* 0x0000e2000c1e1500 */
[----:B------:R-:W-:Y:S01]  /*5a470*/  PRMT R0, RZ, 0x7610, R0 ;  /* 0x00007610ff007816 */ /* 0x000fe20000000000 */
[----:B0-----:R-:W-:Y:S01]  /*5a480*/  @!P5 IMAD.MOV.U32 R35, RZ, RZ, R82 ;  /* 0x000000ffff23d224 */ /* 0x001fe200078e0052 */
[----:B------:R-:W-:Y:S01]  /*5a490*/  PRMT R39, RZ, 0x7610, R39 ;  /* 0x00007610ff277816 */ /* 0x000fe20000000027 */
[----:B--2---:R-:W-:-:S05]  /*5a4a0*/  @!P5 IMAD.MOV.U32 R34, RZ, RZ, R41 ;  /* 0x000000ffff22d224 */ /* 0x004fca00078e0029 */
[----:B------:R0:W2:Y:S02]  /*5a4b0*/  @!P5 LDG.E.U16 R40, desc[UR16][R34.64] ;  /* 0x000000102228d981 */ /* 0x0000a4000c1e1500 */
[----:B0-----:R-:W-:Y:S02]  /*5a4c0*/  @!P5 IMAD.MOV.U32 R35, RZ, RZ, R78 ;  /* 0x000000ffff23d224 */ /* 0x001fe400078e004e */
[----:B------:R-:W-:-:S05]  /*5a4d0*/  @!P5 IMAD.MOV.U32 R34, RZ, RZ, R36 ;  /* 0x000000ffff22d224 */ /* 0x000fca00078e0024 */
[----:B------:R0:W2:Y:S02]  /*5a4e0*/  @!P5 LDG.E.U16 R0, desc[UR16][R34.64] ;  /* 0x000000102200d981 */ /* 0x0000a4000c1e1500 */
[----:B0-----:R-:W-:Y:S02]  /*5a4f0*/  @!P5 IMAD.MOV.U32 R35, RZ, RZ, R74 ;  /* 0x000000ffff23d224 */ /* 0x001fe400078e004a */
[----:B----4-:R-:W-:-:S05]  /*5a500*/  @!P5 IMAD.MOV.U32 R34, RZ, RZ, R37 ;  /* 0x000000ffff22d224 */ /* 0x010fca00078e0025 */
        /* <DEDUP_REMOVED lines=14> */
[----:B------:R-:W4:Y:S01]  /*5a5f0*/  LDL R38, [R1+0x12ec] ;  /* 0x0012ec0001267983 */ /* 0x000f220000100800 */
[----:B---3--:R-:W-:-:S03]  /*5a600*/  @!P5 IMAD.MOV.U32 R34, RZ, RZ, R4 ;  /* 0x000000ffff22d224 */ /* 0x008fc600078e0004 */
[----:B------:R-:W3:Y:S01]  /*5a610*/  LDL R4, [R1+0x12f0] ;  /* 0x0012f00001047983 */ /* 0x000ee20000100800 */
[----:B------:R-:W-:-:S03]  /*5a620*/  PRMT R66, RZ, 0x7610, R66 ;  /* 0x00007610ff427816 */ /* 0x000fc60000000042 */
[----:B------:R0:W3:Y:S01]  /*5a630*/  @!P5 LDG.E.U16 R70, desc[UR16][R34.64] ;  /* 0x000000102246d981 */ /* 0x0000e2000c1e1500 */
[----:B------:R-:W-:Y:S01]  /*5a640*/  PRMT R47, RZ, 0x7610, R47 ;  /* 0x00007610ff2f7816 */ /* 0x000fe2000000002f */
[----:B0-----:R-:W-:Y:S02]  /*5a650*/  @!P5 IMAD.MOV.U32 R35, RZ, RZ, R41 ;  /* 0x000000ffff23d224 */ /* 0x001fe400078e0029 */
[----:B------:R-:W3:Y:S01]  /*5a660*/  LDL R41, [R1+0x12fc] ;  /* 0x0012fc0001297983 */ /* 0x000ee20000100800 */
[----:B--2---:R-:W-:-:S03]  /*5a670*/  @!P5 IMAD.MOV.U32 R34, RZ, RZ, R40 ;  /* 0x000000ffff22d224 */ /* 0x004fc600078e0028 */
[----:B------:R-:W2:Y:S04]  /*5a680*/  LDL R40, [R1+0x1300] ;  /* 0x0013000001287983 */ /* 0x000ea80000100800 */
[----:B------:R0:W2:Y:S02]  /*5a690*/  @!P5 LDG.E.U16 R66, desc[UR16][R34.64] ;  /* 0x000000102242d981 */ /* 0x0000a4000c1e1500 */
[----:B0-----:R-:W-:Y:S02]  /*5a6a0*/  @!P5 IMAD.MOV.U32 R35, RZ, RZ, R36 ;  /* 0x000000ffff23d224 */ /* 0x001fe400078e0024 */
[----:B------:R-:W-:Y:S01]  /*5a6b0*/  @!P5 IMAD.MOV.U32 R34, RZ, RZ, R0 ;  /* 0x000000ffff22d224 */ /* 0x000fe200078e0000 */
[----:B------:R-:W2:Y:S04]  /*5a6c0*/  LDL R36, [R1+0x130c] ;  /* 0x00130c0001247983 */ /* 0x000ea80000100800 */
[----:B------:R-:W2:Y:S04]  /*5a6d0*/  LDL R0, [R1+0x1310] ;  /* 0x0013100001007983 */ /* 0x000ea80000100800 */
[----:B------:R0:W2:Y:S02]  /*5a6e0*/  @!P5 LDG.E.U16 R47, desc[UR16][R34.64] ;  /* 0x00000010222fd981 */ /* 0x0000a4000c1e1500 */
[----:B0-----:R-:W-:-:S02]  /*5a6f0*/  @!P5 IMAD.MOV.U32 R34, RZ, RZ, R37 ;  /* 0x000000ffff22d224 */ /* 0x001fc400078e0025 */
[----:B----4-:R-:W-:Y:S01]  /*5a700*/  @!P5 IMAD.MOV.U32 R35, RZ, RZ, R39 ;  /* 0x000000ffff23d224 */ /* 0x010fe200078e0027 */
[----:B------:R-:W4:Y:S04]  /*5a710*/  LDL R37, [R1+0x1320] ;  /* 0x0013200001257983 */ /* 0x000f280000100800 */
[----:B------:R-:W4:Y:S01]  /*5a720*/  LDL R39, [R1+0x131c] ;  /* 0x00131c0001277983 */ /* 0x000f220000100800 */
[----:B------:R-:W-:Y:S02]  /*5a730*/  PRMT R46, RZ, 0x7610, R46 ;  /* 0x00007610ff2e7816 */ /* 0x000fe4000000002e */
[----:B------:R-:W-:-:S04]  /*5a740*/  PRMT R45, RZ, 0x7610, R45 ;  /* 0x00007610ff2d7816 */ /* 0x000fc8000000002d */
[----:B------:R3:W4:Y:S01]  /*5a750*/  @!P5 LDG.E.U16 R46, desc[UR16][R34.64] ;  /* 0x00000010222ed981 */ /* 0x000722000c1e1500 */
[----:B------:R-:W-:Y:S01]  /*5a760*/  PRMT R44, RZ, 0x7610, R44 ;  /* 0x00007610ff2c7816 */ /* 0x000fe2000000002c */
[----:B---3--:R-:W-:Y:S02]  /*5a770*/  @!P5 IMAD.MOV.U32 R34, RZ, RZ, R4 ;  /* 0x000000ffff22d224 */ /* 0x008fe400078e0004 */
[----:B------:R-:W-:Y:S01]  /*5a780*/  @!P5 IMAD.MOV.U32 R35, RZ, RZ, R38 ;  /* 0x000000ffff23d224 */ /* 0x000fe200078e0026 */
[----:B------:R-:W3:Y:S04]  /*5a790*/  LDL R4, [R1+0x1330] ;  /* 0x0013300001047983 */ /* 0x000ee80000100800 */
[----:B------:R-:W3:Y:S04]  /*5a7a0*/  LDL R38, [R1+0x132c] ;  /* 0x00132c0001267983 */ /* 0x000ee80000100800 */
[----:B------:R0:W3:Y:S01]  /*5a7b0*/  @!P5 LDG.E.U16 R45, desc[UR16][R34.64] ;  /* 0x00000010222dd981 */ /* 0x0000e2000c1e1500 */
[----:B------:R-:W-:Y:S01]  /*5a7c0*/  PRMT R43, RZ, 0x7610, R43 ;  /* 0x00007610ff2b7816 */ /* 0x000fe2000000002b */
[----:B0-----:R-:W-:-:S02]  /*5a7d0*/  @!P5 IMAD.MOV.U32 R35, RZ, RZ, R41 ;  /* 0x000000ffff23d224 */ /* 0x001fc400078e0029 */
[----:B------:R-:W3:Y:S01]  /*5a7e0*/  LDL R41, [R1+0x133c] ;  /* 0x00133c0001297983 */ /* 0x000ee20000100800 */
[----:B--2---:R-:W-:-:S03]  /*5a7f0*/  @!P5 IMAD.MOV.U32 R34, RZ, RZ, R40 ;  /* 0x000000ffff22d224 */ /* 0x004fc600078e0028 */
[----:B------:R-:W2:Y:S04]  /*5a800*/  LDL R40, [R1+0x1340] ;  /* 0x0013400001287983 */ /* 0x000ea80000100800 */
[----:B------:R0:W2:Y:S02]  /*5a810*/  @!P5 LDG.E.U16 R44, desc[UR16][R34.64] ;  /* 0x00000010222cd981 */ /* 0x0000a4000c1e1500 */
[----:B0-----:R-:W-:Y:S02]  /*5a820*/  @!P5 IMAD.MOV.U32 R35, RZ, RZ, R36 ;  /* 0x000000ffff23d224 */ /* 0x001fe400078e0024 */
[----:B------:R-:W2:Y:S01]  /*5a830*/  LDL R36, [R1+0x134c] ;  /* 0x00134c0001247983 */ /* 0x000ea20000100800 */
[----:B------:R-:W-:-:S03]  /*5a840*/  @!P5 IMAD.MOV.U32 R34, RZ, RZ, R0 ;  /* 0x000000ffff22d224 */ /* 0x000fc600078e0000 */
[----:B------:R-:W2:Y:S04]  /*5a850*/  LDL R0, [R1+0x1350] ;  /* 0x0013500001007983 */ /* 0x000ea80000100800 */
[----:B------:R4:W2:Y:S04]  /*5a860*/  @!P5 LDG.E.U16 R43, desc[UR16][R34.64] ;  /* 0x00000010222bd981 */ /* 0x0008a8000c1e1500 */
[----:B------:R-:W-:Y:S01]  /*5a870*/  STL [R1+0x24], R70 ;  /* 0x0000244601007387 */ /* 0x000fe20000100800 */
[----:B----4-:R-:W-:-:S03]  /*5a880*/  @!P5 IMAD.MOV.U32 R34, RZ, RZ, R37 ;  /* 0x000000ffff22d224 */ /* 0x010fc600078e0025 */
[----:B------:R-:W4:Y:S01]  /*5a890*/  LDL R37, [R1+0x1360] ;  /* 0x0013600001257983 */ /* 0x000f220000100800 */
[----:B------:R-:W-:-:S03]  /*5a8a0*/  @!P5 IMAD.MOV.U32 R35, RZ, RZ, R39 ;  /* 0x000000ffff23d224 */ /* 0x000fc600078e0027 */
[----:B------:R-:W4:Y:S01]  /*5a8b0*/  LDL R39, [R1+0x135c] ;  /* 0x00135c0001277983 */ /* 0x000f220000100800 */
[----:B------:R-:W-:Y:S02]  /*5a8c0*/  PRMT R42, RZ, 0x7610, R42 ;  /* 0x00007610ff2a7816 */ /* 0x000fe4000000002a */
[----:B------:R-:W-:-:S04]  /*5a8d0*/  PRMT R3, RZ, 0x7610, R3 ;  /* 0x00007610ff037816 */ /* 0x000fc80000000003 */
[----:B------:R3:W4:Y:S01]  /*5a8e0*/  @!P5 LDG.E.U16 R42, desc[UR16][R34.64] ;  /* 0x00000010222ad981 */ /* 0x000722000c1e1500 */
[----:B------:R-:W-:Y:S01]  /*5a8f0*/  PRMT R92, RZ, 0x7610, R92 ;  /* 0x00007610ff5c7816 */ /* 0x000fe2000000005c */
[----:B---3--:R-:W-:Y:S02]  /*5a900*/  @!P5 IMAD.MOV.U32 R34, RZ, RZ, R4 ;  /* 0x000000ffff22d224 */ /* 0x008fe400078e0004 */
[----:B------:R-:W-:-:S05]  /*5a910*/  @!P5 IMAD.MOV.U32 R35, RZ, RZ, R38 ;  /* 0x000000ffff23d224 */ /* 0x000fca00078e0026 */
[----:B------:R0:W3:Y:S01]  /*5a920*/  @!P5 LDG.E.U16 R3, desc[UR16][R34.64] ;  /* 0x000000102203d981 */ /* 0x0000e2000c1e1500 */
[----:B------:R-:W-:Y:S01]  /*5a930*/  PRMT R90, RZ, 0x7610, R90 ;  /* 0x00007610ff5a7816 */ /* 0x000fe2000000005a */
[----:B0-----:R-:W-:Y:S01]  /*5a940*/  @!P5 IMAD.MOV.U32 R35, RZ, RZ, R41 ;  /* 0x000000ffff23d224 */ /* 0x001fe200078e0029 */
[----:B------:R-:W-:Y:S01]  /*5a950*/  PRMT R84, RZ, 0x7610, R84 ;  /* 0x00007610ff547816 */ /* 0x000fe20000000054 */
[----:B------:R-:W-:Y:S04]  /*5a960*/  STL [R1+0x20], R66 ;  /* 0x0000204201007387 */ /* 0x000fe80000100800 */
[----:B------:R-:W3:Y:S04]  /*5a970*/  LDL R38, [R1+0x136c] ;  /* 0x00136c0001267983 */ /* 0x000ee80000100800 */
[----:B------:R-:W3:Y:S01]  /*5a980*/  LDL R4, [R1+0x1370] ;  /* 0x0013700001047983 */ /* 0x000ee20000100800 */
[----:B--2---:R-:W-:-:S05]  /*5a990*/  @!P5 IMAD.MOV.U32 R34, RZ, RZ, R40 ;  /* 0x000000ffff22d224 */ /* 0x004fca00078e0028 */
[----:B------:R0:W2:Y:S02]  /*5a9a0*/  @!P5 LDG.E.U16 R92, desc[UR16][R34.64] ;  /* 0x00000010225cd981 */ /* 0x0000a4000c1e1500 */
[----:B0-----:R-:W-:Y:S02]  /*5a9b0*/  @!P5 IMAD.MOV.U32 R35, RZ, RZ, R36 ;  /* 0x000000ffff23d224 */ /* 0x001fe400078e0024 */
[----:B------:R-:W-:-:S05]  /*5a9c0*/  @!P5 IMAD.MOV.U32 R34, RZ, RZ, R0 ;  /* 0x000000ffff22d224 */ /* 0x000fca00078e0000 */
[----:B------:R4:W2:Y:S02]  /*5a9d0*/  @!P5 LDG.E.U16 R90, desc[UR16][R34.64] ;  /* 0x00000010225ad981 */ /* 0x0008a4000c1e1500 */
[----:B----4-:R-:W-:Y:S02]  /*5a9e0*/  @!P5 IMAD.MOV.U32 R34, RZ, RZ, R37 ;  /* 0x000000ffff22d224 */ /* 0x010fe400078e0025 */
[----:B------:R-:W-:-:S05]  /*5a9f0*/  @!P5 IMAD.MOV.U32 R35, RZ, RZ, R39 ;  /* 0x000000ffff23d224 */ /* 0x000fca00078e0027 */
[----:B------:R0:W4:Y:S04]  /*5aa00*/  @!P5 LDG.E.U16 R84, desc[UR16][R34.64] ;  /* 0x000000102254d981 */ /* 0x000128000c1e1500 */
[----:B---3--:R-:W-:Y:S04]  /*5aa10*/  STL [R1+0x1c28], R3 ;  /* 0x001c280301007387 */ /* 0x008fe80000100800 */
[----:B------:R-:W-:Y:S04]  /*5aa20*/  STL [R1+0x1c], R47 ;  /* 0x00001c2f01007387 */ /* 0x000fe80000100800 */
[----:B------:R1:W-:Y:S04]  /*5aa30*/  STL [R1+0x8], R42 ;  /* 0x0000082a01007387 */ /* 0x0003e80000100800 */
[----:B------:R-:W3:Y:S04]  /*5aa40*/  LDL R41, [R1+0x1380] ;  /* 0x0013800001297983 */ /* 0x000ee80000100800 */
[----:B-1----:R-:W3:Y:S04]  /*5aa50*/  LDL R42, [R1+0x137c] ;  /* 0x00137c00012a7983 */ /* 0x002ee80000100800 */
[----:B------:R-:W-:Y:S01]  /*5aa60*/  STL [R1+0x18], R46 ;  /* 0x0000182e01007387 */ /* 0x000fe20000100800 */
[----:B0-----:R-:W-:Y:S01]  /*5aa70*/  @!P5 IMAD.MOV.U32 R35, RZ, RZ, R38 ;  /* 0x000000ffff23d224 */ /* 0x001fe200078e0026 */
[----:B------:R-:W-:Y:S01]  /*5aa80*/  PRMT R80, RZ, 0x7610, R80 ;  /* 0x00007610ff507816 */ /* 0x000fe20000000050 */
[----:B------:R-:W-:-:S05]  /*5aa90*/  @!P5 IMAD.MOV.U32 R34, RZ, RZ, R4 ;  /* 0x000000ffff22d224 */ /* 0x000fca00078e0004 */
[----:B------:R3:W3:Y:S04]  /*5aaa0*/  @!P5 LDG.E.U16 R80, desc[UR16][R34.64] ;  /* 0x000000102250d981 */ /* 0x0006e8000c1e1500 */
[----:B--2---:R-:W-:Y:S04]  /*5aab0*/  STL [R1+0x1c2c], R92 ;  /* 0x001c2c5c01007387 */ /* 0x004fe80000100800 */
[----:B------:R-:W2:Y:S04]  /*5aac0*/  LDL R40, [R1+0x138c] ;  /* 0x00138c0001287983 */ /* 0x000ea80000100800 */
[----:B------:R-:W-:Y:S04]  /*5aad0*/  STL [R1+0x14], R45 ;  /* 0x0000142d01007387 */ /* 0x000fe80000100800 */
[----:B------:R-:W2:Y:S04]  /*5aae0*/  LDL R0, [R1+0x1390] ;  /* 0x0013900001007983 */ /* 0x000ea80000100800 */
[----:B------:R-:W2:Y:S04]  /*5aaf0*/  LDL R36, [R1+0x13a0] ;  /* 0x0013a00001247983 */ /* 0x000ea80000100800 */
[----:B------:R-:W-:Y:S04]  /*5ab00*/  STL [R1+0x1c30], R90 ;  /* 0x001c305a01007387 */ /* 0x000fe80000100800 */
[----:B------:R0:W-:Y:S04]  /*5ab10*/  STL [R1+0x10], R44 ;  /* 0x0000102c01007387 */ /* 0x0001e80000100800 */
[----:B------:R-:W2:Y:S04]  /*5ab20*/  LDL R37, [R1+0x139c] ;  /* 0x00139c0001257983 */ /* 0x000ea80000100800 */
[----:B----4-:R-:W-:Y:S04]  /*5ab30*/  STL [R1+0x1c34], R84 ;  /* 0x001c345401007387 */ /* 0x010fe80000100800 */
[----:B------:R1:W-:Y:S04]  /*5ab40*/  STL [R1+0xc], R43 ;  /* 0x00000c2b01007387 */ /* 0x0003e80000100800 */
[----:B------:R-:W4:Y:S04]  /*5ab50*/  LDL R39, [R1+0x13ac] ;  /* 0x0013ac0001277983 */ /* 0x000f280000100800 */
[----:B------:R-:W4:Y:S01]  /*5ab60*/  LDL R38, [R1+0x13b0] ;  /* 0x0013b00001267983 */ /* 0x000f220000100800 */
[----:B------:R-:W-:-:S02]  /*5ab70*/  PRMT R76, RZ, 0x7610, R76 ;  /* 0x00007610ff4c7816 */ /* 0x000fc4000000004c */
[----:B------:R-:W-:Y:S01]  /*5ab80*/  PRMT R72, RZ, 0x7610, R72 ;  /* 0x00007610ff487816 */ /* 0x000fe20000000048 */
[----:B------:R-:W4:Y:S01]  /*5ab90*/  LDL R3, [R1+0x13c0] ;  /* 0x0013c00001037983 */ /* 0x000f220000100800 */
[----:B------:R-:W-:Y:S02]  /*5aba0*/  PRMT R68, RZ, 0x7610, R68 ;  /* 0x00007610ff447816 */ /* 0x000fe40000000044 */
[----:B------:R-:W-:Y:S01]  /*5abb0*/  PRMT R64, RZ, 0x7610, R64 ;  /* 0x00007610ff407816 */ /* 0x000fe20000000040 */
[----:B------:R-:W4:Y:S01]  /*5abc0*/  LDL R4, [R1+0x13bc] ;  /* 0x0013bc0001047983 */ /* 0x000f220000100800 */
[----:B---3--:R-:W-:Y:S02]  /*5abd0*/  @!P5 IMAD.MOV.U32 R34, RZ, RZ, R41 ;  /* 0x000000ffff22d224 */ /* 0x008fe400078e0029 */
[----:B------:R-:W-:-:S05]  /*5abe0*/  @!P5 IMAD.MOV.U32 R35, RZ, RZ, R42 ;  /* 0x000000ffff23d224 */ /* 0x000fca00078e002a */
[----:B------:R2:W3:Y:S04]  /*5abf0*/  @!P5 LDG.E.U16 R76, desc[UR16][R34.64] ;  /* 0x00000010224cd981 */ /* 0x0004e8000c1e1500 */
[----:B------:R-:W-:Y:S04]  /*5ac00*/  STL [R1+0x1c38], R80 ;  /* 0x001c385001007387 */ /* 0x000fe80000100800 */
[----:B0-----:R-:W3:Y:S04]  /*5ac10*/  LDL R44, [R1+0x13cc] ;  /* 0x0013cc00012c7983 */ /* 0x001ee80000100800 */
[----:B------:R-:W3:Y:S01]  /*5ac20*/  LDL R41, [R1+0x13d0] ;  /* 0x0013d00001297983 */ /* 0x000ee20000100800 */
[----:B--2---:R-:W-:-:S02]  /*5ac30*/  @!P5 IMAD.MOV.U32 R35, RZ, RZ, R40 ;  /* 0x000000ffff23d224 */ /* 0x004fc400078e0028 */
[----:B------:R-:W-:-:S05]  /*5ac40*/  @!P5 IMAD.MOV.U32 R34, RZ, RZ, R0 ;  /* 0x000000ffff22d224 */ /* 0x000fca00078e0000 */
[----:B------:R0:W2:Y:S02]  /*5ac50*/  @!P5 LDG.E.U16 R72, desc[UR16][R34.64] ;  /* 0x000000102248d981 */ /* 0x0000a4000c1e1500 */
[----:B0-----:R-:W-:Y:S02]  /*5ac60*/  @!P5 IMAD.MOV.U32 R34, RZ, RZ, R36 ;  /* 0x000000ffff22d224 */ /* 0x001fe400078e0024 */
[----:B------:R-:W-:-:S05]  /*5ac70*/  @!P5 IMAD.MOV.U32 R35, RZ, RZ, R37 ;  /* 0x000000ffff23d224 */ /* 0x000fca00078e0025 */
[----:B------:R4:W2:Y:S02]  /*5ac80*/  @!P5 LDG.E.U16 R68, desc[UR16][R34.64] ;  /* 0x000000102244d981 */ /* 0x0008a4000c1e1500 */
[----:B----4-:R-:W-:Y:S02]  /*5ac90*/  @!P5 IMAD.MOV.U32 R35, RZ, RZ, R39 ;  /* 0x000000ffff23d224 */ /* 0x010fe400078e0027 */
[----:B------:R-:W-:-:S05]  /*5aca0*/  @!P5 IMAD.MOV.U32 R34, RZ, RZ, R38 ;  /* 0x000000ffff22d224 */ /* 0x000fca00078e0026 */
[----:B------:R0:W4:Y:S02]  /*5acb0*/  @!P5 LDG.E.U16 R64, desc[UR16][R34.64] ;  /* 0x000000102240d981 */ /* 0x000124000c1e1500 */
[----:B0-----:R-:W-:Y:S02]  /*5acc0*/  @!P5 IMAD.MOV.U32 R34, RZ, RZ, R3 ;  /* 0x000000ffff22d224 */ /* 0x001fe400078e0003 */
[----:B---3--:R-:W-:Y:S04]  /*5acd0*/  STL [R1+0x1c3c], R76 ;  /* 0x001c3c4c01007387 */ /* 0x008fe80000100800 */
[----:B------:R-:W3:Y:S04]  /*5ace0*/  LDL R40, [R1+0x13dc] ;  /* 0x0013dc0001287983 */ /* 0x000ee80000100800 */
[----:B------:R-:W3:Y:S01]  /*5acf0*/  LDL R0, [R1+0x13e0] ;  /* 0x0013e00001007983 */ /* 0x000ee20000100800 */
[----:B------:R-:W-:Y:S01]  /*5ad00*/  PRMT R60, RZ, 0x7610, R60 ;  /* 0x00007610ff3c7816 */ /* 0x000fe2000000003c */
[----:B------:R-:W-:Y:S01]  /*5ad10*/  @!P5 IMAD.MOV.U32 R35, RZ, RZ, R4 ;  /* 0x000000ffff23d224 */ /* 0x000fe200078e0004 */
[----:B------:R-:W-:-:S04]  /*5ad20*/  PRMT R56, RZ, 0x7610, R56 ;  /* 0x00007610ff387816 */ /* 0x000fc80000000038 */
[----:B------:R0:W3:Y:S02]  /*5ad30*/  @!P5 LDG.E.U16 R60, desc[UR16][R34.64] ;  /* 0x00000010223cd981 */ /* 0x0000e4000c1e1500 */
[----:B0-----:R-:W-:Y:S02]  /*5ad40*/  @!P5 IMAD.MOV.U32 R34, RZ, RZ, R41 ;  /* 0x000000ffff22d224 */ /* 0x001fe400078e0029 */
[----:B------:R-:W-:-:S05]  /*5ad50*/  @!P5 IMAD.MOV.U32 R35, RZ, RZ, R44 ;  /* 0x000000ffff23d224 */ /* 0x000fca00078e002c */
[----:B------:R3:W3:Y:S04]  /*5ad60*/  @!P5 LDG.E.U16 R56, desc[UR16][R34.64] ;  /* 0x000000102238d981 */ /* 0x0006e8000c1e1500 */
[----:B--2---:R-:W-:Y:S04]  /*5ad70*/  STL [R1+0x1c40], R72 ;  /* 0x001c404801007387 */ /* 0x004fe80000100800 */
[----:B-1----:R-:W2:Y:S04]  /*5ad80*/  LDL R43, [R1+0x13ec] ;  /* 0x0013ec00012b7983 */ /* 0x002ea80000100800 */
[----:B------:R-:W2:Y:S04]  /*5ad90*/  LDL R42, [R1+0x13f0] ;  /* 0x0013f000012a7983 */ /* 0x000ea80000100800 */
[----:B------:R-:W2:Y:S04]  /*5ada0*/  LDL R37, [R1+0x13fc] ;  /* 0x0013fc0001257983 */ /* 0x000ea80000100800 */
[----:B------:R-:W2:Y:S04]  /*5adb0*/  LDL R36, [R1+0x1400] ;  /* 0x0014000001247983 */ /* 0x000ea80000100800 */
[----:B------:R-:W-:Y:S04]  /*5adc0*/  STL [R1+0x1c44], R68 ;  /* 0x001c444401007387 */ /* 0x000fe80000100800 */
[----:B----4-:R-:W-:Y:S04]  /*5add0*/  STL [R1+0x1c48], R64 ;  /* 0x001c484001007387 */ /* 0x010fe80000100800 */
[----:B------:R-:W4:Y:S04]  /*5ade0*/  LDL R39, [R1+0x140c] ;  /* 0x00140c0001277983 */ /* 0x000f280000100800 */
[----:B------:R-:W4:Y:S01]  /*5adf0*/  LDL R3, [R1+0x1410] ;  /* 0x0014100001037983 */ /* 0x000f220000100800 */
[----:B------:R-:W-:-:S02]  /*5ae00*/  PRMT R52, RZ, 0x7610, R52 ;  /* 0x00007610ff347816 */ /* 0x000fc40000000034 */
[----:B------:R-:W-:Y:S01]  /*5ae10*/  PRMT R48, RZ, 0x7610, R48 ;  /* 0x00007610ff307816 */ /* 0x000fe20000000030 */
[----:B------:R-:W4:Y:S01]  /*5ae20*/  LDL R38, [R1+0x141c] ;  /* 0x00141c0001267983 */ /* 0x000f220000100800 */
[----:B------:R-:W-:-:S03]  /*5ae30*/  PRMT R33, RZ, 0x7610, R33 ;  /* 0x00007610ff217816 */ /* 0x000fc60000000021 */
[----:B------:R-:W4:Y:S01]  /*5ae40*/  LDL R4, [R1+0x1420] ;  /* 0x0014200001047983 */ /* 0x000f220000100800 */
[----:B---3--:R-:W-:Y:S02]  /*5ae50*/  @!P5 IMAD.MOV.U32 R35, RZ, RZ, R40 ;  /* 0x000000ffff23d224 */ /* 0x008fe400078e0028 */
[----:B------:R-:W-:-:S05]  /*5ae60*/  @!P5 IMAD.MOV.U32 R34, RZ, RZ, R0 ;  /* 0x000000ffff22d224 */ /* 0x000fca00078e0000 */
[----:B------:R2:W3:Y:S04]  /*5ae70*/  @!P5 LDG.E.U16 R52, desc[UR16][R34.64] ;  /* 0x000000102234d981 */ /* 0x0004e8000c1e1500 */
[----:B------:R-:W-:Y:S04]  /*5ae80*/  STL [R1+0x1c4c], R60 ;  /* 0x001c4c3c01007387 */ /* 0x000fe80000100800 */
[----:B------:R-:W3:Y:S04]  /*5ae90*/  LDL R41, [R1+0x1430] ;  /* 0x0014300001297983 */ /* 0x000ee80000100800 */
[----:B------:R-:W-:Y:S04]  /*5aea0*/  STL [R1+0x1c50], R56 ;  /* 0x001c503801007387 */ /* 0x000fe80000100800 */
[----:B------:R-:W3:Y:S04]  /*5aeb0*/  LDL R46, [R1+0x142c] ;  /* 0x00142c00012e7983 */ /* 0x000ee80000100800 */
[----:B------:R-:W3:Y:S04]  /*5aec0*/  LDL R40, [R1+0x143c] ;  /* 0x00143c0001287983 */ /* 0x000ee80000100800 */
[----:B------:R-:W3:Y:S01]  /*5aed0*/  LDL R0, [R1+0x1440] ;  /* 0x0014400001007983 */ /* 0x000ee20000100800 */
[----:B--2---:R-:W-:-:S02]  /*5aee0*/  @!P5 IMAD.MOV.U32 R35, RZ, RZ, R43 ;  /* 0x000000ffff23d224 */ /* 0x004fc400078e002b */
[----:B------:R-:W-:-:S05]  /*5aef0*/  @!P5 IMAD.MOV.U32 R34, RZ, RZ, R42 ;  /* 0x000000ffff22d224 */ /* 0x000fca00078e002a */
[----:B------:R0:W2:Y:S04]  /*5af00*/  @!P5 LDG.E.U16 R48, desc[UR16][R34.64] ;  /* 0x000000102230d981 */ /* 0x0000a8000c1e1500 */
[----:B------:R4:W2:Y:S01]  /*5af10*/  @!P5 LDG.E.U16 R33, desc[UR16][R36.64] ;  /* 0x000000102421d981 */ /* 0x0008a2000c1e1500 */
[----:B0-----:R-:W-:Y:S01]  /*5af20*/  PRMT R34, RZ, 0x7610, R34 ;  /* 0x00007610ff227816 */ /* 0x001fe20000000022 */
[----:B----4-:R-:W-:Y:S02]  /*5af30*/  @!P5 IMAD.MOV.U32 R37, RZ, RZ, R39 ;  /* 0x000000ffff25d224 */ /* 0x010fe400078e0027 */
[----:B------:R-:W-:-:S05]  /*5af40*/  @!P5 IMAD.MOV.U32 R36, RZ, RZ, R3 ;  /* 0x000000ffff24d224 */ /* 0x000fca00078e0003 */
[----:B------:R0:W4:Y:S04]  /*5af50*/  @!P5 LDG.E.U16 R34, desc[UR16][R36.64] ;  /* 0x000000102422d981 */ /* 0x000128000c1e1500 */
[----:B---3--:R-:W-:Y:S01]  /*5af60*/  STL [R1+0x1c54], R52 ;  /* 0x001c543401007387 */ /* 0x008fe20000100800 */
[----:B------:R-:W-:Y:S01]  /*5af70*/  PRMT R35, RZ, 0x7610, R35 ;  /* 0x00007610ff237816 */ /* 0x000fe20000000023 */
[----:B------:R-:W-:Y:S02]  /*5af80*/  @!P5 IMAD.MOV.U32 R39, RZ, RZ, R38 ;  /* 0x000000ffff27d224 */ /* 0x000fe400078e0026 */
[----:B------:R-:W-:Y:S01]  /*5af90*/  @!P5 IMAD.MOV.U32 R38, RZ, RZ, R4 ;  /* 0x000000ffff26d224 */ /* 0x000fe200078e0004 */
[----:B0-----:R-:W-:-:S04]  /*5afa0*/  PRMT R36, RZ, 0x7610, R36 ;  /* 0x00007610ff247816 */ /* 0x001fc80000000024 */
[----:B------:R0:W3:Y:S02]  /*5afb0*/  @!P5 LDG.E.U16 R35, desc[UR16][R38.64] ;  /* 0x000000102623d981 */ /* 0x0000e4000c1e1500 */
[----:B0-----:R-:W-:Y:S02]  /*5afc0*/  @!P5 IMAD.MOV.U32 R38, RZ, RZ, R41 ;  /* 0x000000ffff26d224 */ /* 0x001fe400078e0029 */
[----:B------:R-:W-:-:S05]  /*5afd0*/  @!P5 IMAD.MOV.U32 R39, RZ, RZ, R46 ;  /* 0x000000ffff27d224 */ /* 0x000fca00078e002e */
[----:B------:R0:W3:Y:S04]  /*5afe0*/  @!P5 LDG.E.U16 R36, desc[UR16][R38.64] ;  /* 0x000000102624d981 */ /* 0x0000e8000c1e1500 */
[----:B--2---:R1:W-:Y:S04]  /*5aff0*/  STL [R1+0x1c58], R48 ;  /* 0x001c583001007387 */ /* 0x0043e80000100800 */
[----:B------:R-:W2:Y:S04]  /*5b000*/  LDL R45, [R1+0x1450] ;  /* 0x00145000012d7983 */ /* 0x000ea80000100800 */
[----:B------:R-:W2:Y:S04]  /*5b010*/  LDL R43, [R1+0x145c] ;  /* 0x00145c00012b7983 */ /* 0x000ea80000100800 */
[----:B-1----:R-:W2:Y:S04]  /*5b020*/  LDL R48, [R1+0x144c] ;  /* 0x00144c0001307983 */ /* 0x002ea80000100800 */
[----:B------:R-:W2:Y:S04]  /*5b030*/  LDL R42, [R1+0x1460] ;  /* 0x00146000012a7983 */ /* 0x000ea80000100800 */
[----:B------:R1:W-:Y:S04]  /*5b040*/  STL [R1+0x1c5c], R33 ;  /* 0x001c5c2101007387 */ /* 0x0003e80000100800 */
[----:B------:R-:W2:Y:S04]  /*5b050*/  LDL R3, [R1+0x1470] ;  /* 0x0014700001037983 */ /* 0x000ea80000100800 */
[----:B----4-:R-:W-:Y:S04]  /*5b060*/  STL [R1+0x1c60], R34 ;  /* 0x001c602201007387 */ /* 0x010fe80000100800 */
[----:B------:R-:W4:Y:S01]  /*5b070*/  LDL R44, [R1+0x146c] ;  /* 0x00146c00012c7983 */ /* 0x000f220000100800 */
[----:B------:R-:W-:Y:S01]  /*5b080*/  PRMT R37, RZ, 0x7610, R37 ;  /* 0x00007610ff257816 */ /* 0x000fe20000000025 */
[----:B------:R-:W-:-:S02]  /*5b090*/  @!P5 IMAD.MOV.U32 R41, RZ, RZ, R40 ;  /* 0x000000ffff29d224 */ /* 0x000fc400078e0028 */
[----:B------:R-:W-:Y:S01]  /*5b0a0*/  @!P5 IMAD.MOV.U32 R40, RZ, RZ, R0 ;  /* 0x000000ffff28d224 */ /* 0x000fe200078e0000 */
[----:B0-----:R-:W-:Y:S01]  /*5b0b0*/  PRMT R38, RZ, 0x7610, R38 ;  /* 0x00007610ff267816 */ /* 0x001fe20000000026 */
[----:B-1----:R-:W4:Y:S04]  /*5b0c0*/  LDL R33, [R1+0x147c] ;  /* 0x00147c0001217983 */ /* 0x002f280000100800 */
[----:B------:R2:W4:Y:S01]  /*5b0d0*/  @!P5 LDG.E.U16 R37, desc[UR16][R40.64] ;  /* 0x000000102825d981 */ /* 0x000522000c1e1500 */
[----:B------:R-:W-:-:S03]  /*5b0e0*/  PRMT R39, RZ, 0x7610, R39 ;  /* 0x00007610ff277816 */ /* 0x000fc60000000027 */
[----:B------:R-:W4:Y:S04]  /*5b0f0*/  LDL R4, [R1+0x1480] ;  /* 0x0014800001047983 */ /* 0x000f280000100800 */
[----:B---3--:R-:W-:Y:S04]  /*5b100*/  STL [R1+0x1c64], R35 ;  /* 0x001c642301007387 */ /* 0x008fe80000100800 */
[----:B------:R0:W-:Y:S04]  /*5b110*/  STL [R1+0x1c68], R36 ;  /* 0x001c682401007387 */ /* 0x0001e80000100800 */
[----:B------:R-:W3:Y:S04]  /*5b120*/  LDL R47, [R1+0x1490] ;  /* 0x00149000012f7983 */ /* 0x000ee80000100800 */
[----:B------:R-:W3:Y:S04]  /*5b130*/  LDL R46, [R1+0x149c] ;  /* 0x00149c00012e7983 */ /* 0x000ee80000100800 */
[----:B------:R-:W3:Y:S04]  /*5b140*/  LDL R0, [R1+0x14a0] ;  /* 0x0014a00001007983 */ /* 0x000ee80000100800 */
[----:B------:R-:W3:Y:S01]  /*5b150*/  LDL R52, [R1+0x148c] ;  /* 0x00148c0001347983 */ /* 0x000ee20000100800 */
[----:B--2---:R-:W-:-:S02]  /*5b160*/  @!P5 IMAD.MOV.U32 R40, RZ, RZ, R45 ;  /* 0x000000ffff28d224 */ /* 0x004fc400078e002d */
[----:B------:R-:W-:Y:S01]  /*5b170*/  @!P5 IMAD.MOV.U32 R41, RZ, RZ, R48 ;  /* 0x000000ffff29d224 */ /* 0x000fe200078e0030 */
[----:B------:R1:W2:Y:S04]  /*5b180*/  @!P5 LDG.E.U16 R39, desc[UR16][R42.64] ;  /* 0x000000102a27d981 */ /* 0x0002a8000c1e1500 */
[----:B------:R0:W2:Y:S01]  /*5b190*/  @!P5 LDG.E.U16 R38, desc[UR16][R40.64] ;  /* 0x000000102826d981 */ /* 0x0000a2000c1e1500 */
[----:B-1----:R-:W-:Y:S01]  /*5b1a0*/  @!P5 IMAD.MOV.U32 R42, RZ, RZ, R3 ;  /* 0x000000ffff2ad224 */ /* 0x002fe200078e0003 */
[----:B0-----:R-:W-:Y:S01]  /*5b1b0*/  PRMT R40, RZ, 0x7610, R40 ;  /* 0x00007610ff287816 */ /* 0x001fe20000000028 */
[----:B----4-:R-:W-:-:S05]  /*5b1c0*/  @!P5 IMAD.MOV.U32 R43, RZ, RZ, R44 ;  /* 0x000000ffff2bd224 */ /* 0x010fca00078e002c */
[----:B------:R-:W4:Y:S04]  /*5b1d0*/  @!P5 LDG.E.U16 R40, desc[UR16][R42.64] ;  /* 0x000000102a28d981 */ /* 0x000f28000c1e1500 */
[----:B------:R-:W-:Y:S04]  /*5b1e0*/  STL [R1+0x1c6c], R37 ;  /* 0x001c6c2501007387 */ /* 0x000fe80000100800 */
[----:B------:R-:W4:Y:S01]  /*5b1f0*/  LDL R36, [R1+0x14b0] ;  /* 0x0014b00001247983 */ /* 0x000f220000100800 */
[----:B------:R-:W-:Y:S02]  /*5b200*/  @!P5 IMAD.MOV.U32 R45, RZ, RZ, R33 ;  /* 0x000000ffff2dd224 */ /* 0x000fe400078e0021 */
[----:B------:R-:W-:Y:S01]  /*5b210*/  @!P5 IMAD.MOV.U32 R44, RZ, RZ, R4 ;  /* 0x000000ffff2cd224 */ /* 0x000fe200078e0004 */
[----:B------:R-:W-:-:S06]  /*5b220*/  PRMT R41, RZ, 0x7610, R41 ;  /* 0x00007610ff297816 */ /* 0x000fcc0000000029 */
[----:B------:R3:W4:Y:S02]  /*5b230*/  @!P5 LDG.E.U16 R41, desc[UR16][R44.64] ;  /* 0x000000102c29d981 */ /* 0x000724000c1e1500 */
[----:B---3--:R-:W-:Y:S02]  /*5b240*/  @!P5 IMAD.MOV.U32 R44, RZ, RZ, R47 ;  /* 0x000000ffff2cd224 */ /* 0x008fe400078e002f */
[----:B------:R-:W-:Y:S02]  /*5b250*/  @!P5 IMAD.MOV.U32 R47, RZ, RZ, R46 ;  /* 0x000000ffff2fd224 */ /* 0x000fe400078e002e */
[----:B------:R-:W-:Y:S01]  /*5b260*/  @!P5 IMAD.MOV.U32 R46, RZ, RZ, R0 ;  /* 0x000000ffff2ed224 */ /* 0x000fe200078e0000 */
[----:B--2---:R-:W-:Y:S04]  /*5b270*/  STL [R1+0x1c70], R38 ;  /* 0x001c702601007387 */ /* 0x004fe80000100800 */
[----:B------:R-:W2:Y:S04]  /*5b280*/  LDL R48, [R1+0x14ac] ;  /* 0x0014ac0001307983 */ /* 0x000ea80000100800 */
[----:B------:R-:W3:Y:S04]  /*5b290*/  LDL R35, [R1+0x14bc] ;  /* 0x0014bc0001237983 */ /* 0x000ee80000100800 */
[----:B------:R-:W3:Y:S04]  /*5b2a0*/  LDL R34, [R1+0x14c0] ;  /* 0x0014c00001227983 */ /* 0x000ee80000100800 */
[----:B------:R0:W-:Y:S04]  /*5b2b0*/  STL [R1+0x1c74], R39 ;  /* 0x001c742701007387 */ /* 0x0001e80000100800 */
[----:B------:R-:W3:Y:S04]  /*5b2c0*/  LDL R3, [R1+0x14d0] ;  /* 0x0014d00001037983 */ /* 0x000ee80000100800 */
[----:B----4-:R1:W-:Y:S04]  /*5b2d0*/  STL [R1+0x1c78], R40 ;  /* 0x001c782801007387 */ /* 0x0103e80000100800 */
[----:B------:R-:W4:Y:S04]  /*5b2e0*/  LDL R33, [R1+0x14cc] ;  /* 0x0014cc0001217983 */ /* 0x000f280000100800 */
[----:B------:R-:W4:Y:S04]  /*5b2f0*/  LDL R4, [R1+0x14e0] ;  /* 0x0014e00001047983 */ /* 0x000f280000100800 */
[----:B0-----:R-:W4:Y:S04]  /*5b300*/  LDL R39, [R1+0x14dc] ;  /* 0x0014dc0001277983 */ /* 0x001f280000100800 */
[----:B------:R-:W4:Y:S04]  /*5b310*/  LDL R37, [R1+0x14f0] ;  /* 0x0014f00001257983 */ /* 0x000f280000100800 */
[----:B------:R-:W4:Y:S04]  /*5b320*/  LDL R38, [R1+0x14ec] ;  /* 0x0014ec0001267983 */ /* 0x000f280000100800 */
[----:B------:R-:W4:Y:S01]  /*5b330*/  LDL R0, [R1+0x1500] ;  /* 0x0015000001007983 */ /* 0x000f220000100800 */
[----:B------:R-:W-:Y:S01]  /*5b340*/  PRMT R43, RZ, 0x7610, R43 ;  /* 0x00007610ff2b7816 */ /* 0x000fe2000000002b */
[----:B------:R-:W-:Y:S01]  /*5b350*/  @!P5 IMAD.MOV.U32 R45, RZ, RZ, R52 ;  /* 0x000000ffff2dd224 */ /* 0x000fe200078e0034 */
[----:B------:R-:W-:Y:S01]  /*5b360*/  PRMT R42, RZ, 0x7610, R42 ;  /* 0x00007610ff2a7816 */ /* 0x000fe2000000002a */
[----:B-1----:R-:W4:Y:S04]  /*5b370*/  LDL R40, [R1+0x1510] ;  /* 0x0015100001287983 */ /* 0x002f280000100800 */
[----:B------:R0:W4:Y:S04]  /*5b380*/  @!P5 LDG.E.U16 R43, desc[UR16][R46.64] ;  /* 0x000000102e2bd981 */ /* 0x000128000c1e1500 */
[----:B------:R1:W4:Y:S01]  /*5b390*/  @!P5 LDG.E.U16 R42, desc[UR16][R44.64] ;  /* 0x000000102c2ad981 */ /* 0x000322000c1e1500 */
[----:B------:R-:W-:-:S02]  /*5b3a0*/  PRMT R49, RZ, 0x7610, R49 ;  /* 0x00007610ff317816 */ /* 0x000fc40000000031 */
[----:B------:R-:W-:Y:S01]  /*5b3b0*/  PRMT R51, RZ, 0x7610, R51 ;  /* 0x00007610ff337816 */ /* 0x000fe20000000033 */
[----:B------:R-:W4:Y:S01]  /*5b3c0*/  LDL R60, [R1+0x158c] ;  /* 0x00158c00013c7983 */ /* 0x000f220000100800 */
[----:B0-----:R-:W-:-:S03]  /*5b3d0*/  @!P5 IMAD.MOV.U32 R46, RZ, RZ, R36 ;  /* 0x000000ffff2ed224 */ /* 0x001fc600078e0024 */
[----:B------:R-:W4:Y:S01]  /*5b3e0*/  LDL R36, [R1+0x14fc] ;  /* 0x0014fc0001247983 */ /* 0x000f220000100800 */
[----:B-1----:R-:W-:Y:S02]  /*5b3f0*/  PRMT R44, RZ, 0x7610, R44 ;  /* 0x00007610ff2c7816 */ /* 0x002fe4000000002c */
[----:B------:R-:W-:Y:S01]  /*5b400*/  PRMT R45, RZ, 0x7610, R45 ;  /* 0x00007610ff2d7816 */ /* 0x000fe2000000002d */
[----:B------:R-:W4:Y:S01]  /*5b410*/  LDL R56, [R1+0x159c] ;  /* 0x00159c0001387983 */ /* 0x000f220000100800 */
[----:B------:R-:W-:Y:S02]  /*5b420*/  PRMT R53, RZ, 0x7610, R53 ;  /* 0x00007610ff357816 */ /* 0x000fe40000000035 */
[----:B------:R-:W-:Y:S01]  /*5b430*/  PRMT R55, RZ, 0x7610, R55 ;  /* 0x00007610ff377816 */ /* 0x000fe20000000037 */
[----:B------:R-:W4:Y:S01]  /*5b440*/  LDL R52, [R1+0x15a0] ;  /* 0x0015a00001347983 */ /* 0x000f220000100800 */
[----:B--2---:R-:W-:-:S03]  /*5b450*/  @!P5 IMAD.MOV.U32 R47, RZ, RZ, R48 ;  /* 0x000000ffff2fd224 */ /* 0x004fc600078e0030 */
[----:B------:R-:W2:Y:S04]  /*5b460*/  LDL R48, [R1+0x150c] ;  /* 0x00150c0001307983 */ /* 0x000ea80000100800 */
[----:B------:R3:W2:Y:S02]  /*5b470*/  @!P5 LDG.E.U16 R44, desc[UR16][R46.64] ;  /* 0x000000102e2cd981 */ /* 0x0006a4000c1e1500 */
[----:B---3--:R-:W-:Y:S02]  /*5b480*/  @!P5 IMAD.MOV.U32 R46, RZ, RZ, R34 ;  /* 0x000000ffff2ed224 */ /* 0x008fe400078e0022 */
[----:B------:R-:W-:Y:S01]  /*5b490*/  @!P5 IMAD.MOV.U32 R47, RZ, RZ, R35 ;  /* 0x000000ffff2fd224 */ /* 0x000fe200078e0023 */
[----:B------:R-:W3:Y:S04]  /*5b4a0*/  LDL R34, [R1+0x1520] ;  /* 0x0015200001227983 */ /* 0x000ee80000100800 */
[----:B------:R-:W3:Y:S04]  /*5b4b0*/  LDL R35, [R1+0x151c] ;  /* 0x00151c0001237983 */ /* 0x000ee80000100800 */
[----:B------:R0:W3:Y:S02]  /*5b4c0*/  @!P5 LDG.E.U16 R45, desc[UR16][R46.64] ;  /* 0x000000102e2dd981 */ /* 0x0000e4000c1e1500 */
[----:B0-----:R-:W-:-:S02]  /*5b4d0*/  @!P5 IMAD.MOV.U32 R46, RZ, RZ, R3 ;  /* 0x000000ffff2ed224 */ /* 0x001fc400078e0003 */
[----:B----4-:R-:W-:Y:S01]  /*5b4e0*/  @!P5 IMAD.MOV.U32 R47, RZ, RZ, R33 ;  /* 0x000000ffff2fd224 */ /* 0x010fe200078e0021 */
[----:B------:R-:W4:Y:S04]  /*5b4f0*/  LDL R3, [R1+0x1530] ;  /* 0x0015300001037983 */ /* 0x000f280000100800 */
[----:B------:R-:W4:Y:S04]  /*5b500*/  LDL R33, [R1+0x152c] ;  /* 0x00152c0001217983 */ /* 0x000f280000100800 */
[----:B------:R0:W4:Y:S02]  /*5b510*/  @!P5 LDG.E.U16 R49, desc[UR16][R46.64] ;  /* 0x000000102e31d981 */ /* 0x000124000c1e1500 */
[----:B0-----:R-:W-:-:S02]  /*5b520*/  @!P5 IMAD.MOV.U32 R46, RZ, RZ, R4 ;  /* 0x000000ffff2ed224 */ /* 0x001fc400078e0004 */
[----:B------:R-:W4:Y:S01]  /*5b530*/  LDL R4, [R1+0x1540] ;  /* 0x0015400001047983 */ /* 0x000f220000100800 */
[----:B------:R-:W-:-:S03]  /*5b540*/  @!P5 IMAD.MOV.U32 R47, RZ, RZ, R39 ;  /* 0x000000ffff2fd224 */ /* 0x000fc600078e0027 */
[----:B------:R-:W4:Y:S04]  /*5b550*/  LDL R39, [R1+0x153c] ;  /* 0x00153c0001277983 */ /* 0x000f280000100800 */
[----:B------:R0:W4:Y:S02]  /*5b560*/  @!P5 LDG.E.U16 R51, desc[UR16][R46.64] ;  /* 0x000000102e33d981 */ /* 0x000124000c1e1500 */
[----:B0-----:R-:W-:Y:S02]  /*5b570*/  @!P5 IMAD.MOV.U32 R46, RZ, RZ, R37 ;  /* 0x000000ffff2ed224 */ /* 0x001fe400078e0025 */
[----:B------:R-:W-:Y:S01]  /*5b580*/  @!P5 IMAD.MOV.U32 R47, RZ, RZ, R38 ;  /* 0x000000ffff2fd224 */ /* 0x000fe200078e0026 */
[----:B------:R-:W4:Y:S04]  /*5b590*/  LDL R37, [R1+0x1550] ;  /* 0x0015500001257983 */ /* 0x000f280000100800 */
[----:B------:R-:W4:Y:S04]  /*5b5a0*/  LDL R38, [R1+0x154c] ;  /* 0x00154c0001267983 */ /* 0x000f280000100800 */
[----:B------:R0:W4:Y:S02]  /*5b5b0*/  @!P5 LDG.E.U16 R53, desc[UR16][R46.64] ;  /* 0x000000102e35d981 */ /* 0x000124000c1e1500 */
[----:B0-----:R-:W-:-:S02]  /*5b5c0*/  @!P5 IMAD.MOV.U32 R46, RZ, RZ, R0 ;  /* 0x000000ffff2ed224 */ /* 0x001fc400078e0000 */
[----:B------:R-:W4:Y:S01]  /*5b5d0*/  LDL R0, [R1+0x1560] ;  /* 0x0015600001007983 */ /* 0x000f220000100800 */
[----:B------:R-:W-:Y:S01]  /*5b5e0*/  @!P5 IMAD.MOV.U32 R47, RZ, RZ, R36 ;  /* 0x000000ffff2fd224 */ /* 0x000fe200078e0024 */
[----:B------:R-:W-:Y:S02]  /*5b5f0*/  PRMT R57, RZ, 0x7610, R57 ;  /* 0x00007610ff397816 */ /* 0x000fe40000000039 */
[----:B------:R-:W4:Y:S04]  /*5b600*/  LDL R36, [R1+0x155c] ;  /* 0x00155c0001247983 */ /* 0x000f280000100800 */
[----:B------:R0:W4:Y:S01]  /*5b610*/  @!P5 LDG.E.U16 R55, desc[UR16][R46.64] ;  /* 0x000000102e37d981 */ /* 0x000122000c1e1500 */
[----:B------:R-:W-:Y:S01]  /*5b620*/  PRMT R59, RZ, 0x7610, R59 ;  /* 0x00007610ff3b7816 */ /* 0x000fe2000000003b */
[----:B0-----:R-:W-:Y:S01]  /*5b630*/  @!P5 IMAD.MOV.U32 R46, RZ, RZ, R40 ;  /* 0x000000ffff2ed224 */ /* 0x001fe200078e0028 */
[----:B------:R-:W-:Y:S01]  /*5b640*/  PRMT R61, RZ, 0x7610, R61 ;  /* 0x00007610ff3d7816 */ /* 0x000fe2000000003d */
[----:B------:R-:W4:Y:S01]  /*5b650*/  LDL R40, [R1+0x15b0] ;  /* 0x0015b00001287983 */ /* 0x000f220000100800 */
[----:B------:R-:W-:-:S02]  /*5b660*/  PRMT R63, RZ, 0x7610, R63 ;  /* 0x00007610ff3f7816 */ /* 0x000fc4000000003f */
[----:B------:R-:W-:Y:S01]  /*5b670*/  PRMT R65, RZ, 0x7610, R65 ;  /* 0x00007610ff417816 */ /* 0x000fe20000000041 */
[----:B--2---:R-:W-:Y:S02]  /*5b680*/  @!P5 IMAD.MOV.U32 R47, RZ, RZ, R48 ;  /* 0x000000ffff2fd224 */ /* 0x004fe400078e0030 */
[----:B------:R-:W2:Y:S04]  /*5b690*/  LDL R48, [R1+0x15ac] ;  /* 0x0015ac0001307983 */ /* 0x000ea80000100800 */
[----:B------:R3:W2:Y:S02]  /*5b6a0*/  @!P5 LDG.E.U16 R57, desc[UR16][R46.64] ;  /* 0x000000102e39d981 */ /* 0x0006a4000c1e1500 */
[----:B---3--:R-:W-:Y:S02]  /*5b6b0*/  @!P5 IMAD.MOV.U32 R46, RZ, RZ, R34 ;  /* 0x000000ffff2ed224 */ /* 0x008fe400078e0022 */
[----:B------:R-:W3:Y:S01]  /*5b6c0*/  LDL R34, [R1+0x1570] ;  /* 0x0015700001227983 */ /* 0x000ee20000100800 */
[----:B------:R-:W-:-:S03]  /*5b6d0*/  @!P5 IMAD.MOV.U32 R47, RZ, RZ, R35 ;  /* 0x000000ffff2fd224 */ /* 0x000fc600078e0023 */
[----:B------:R-:W2:Y:S04]  /*5b6e0*/  LDL R35, [R1+0x156c] ;  /* 0x00156c0001237983 */ /* 0x000ea80000100800 */
[----:B------:R4:W2:Y:S02]  /*5b6f0*/  @!P5 LDG.E.U16 R59, desc[UR16][R46.64] ;  /* 0x000000102e3bd981 */ /* 0x0008a4000c1e1500 */
[----:B----4-:R-:W-:Y:S02]  /*5b700*/  @!P5 IMAD.MOV.U32 R46, RZ, RZ, R3 ;  /* 0x000000ffff2ed224 */ /* 0x010fe400078e0003 */
[----:B------:R-:W4:Y:S01]  /*5b710*/  LDL R3, [R1+0x1580] ;  /* 0x0015800001037983 */ /* 0x000f220000100800 */
[----:B------:R-:W-:-:S03]  /*5b720*/  @!P5 IMAD.MOV.U32 R47, RZ, RZ, R33 ;  /* 0x000000ffff2fd224 */ /* 0x000fc600078e0021 */
[----:B------:R-:W4:Y:S04]  /*5b730*/  LDL R33, [R1+0x157c] ;  /* 0x00157c0001217983 */ /* 0x000f280000100800 */
[----:B------:R0:W4:Y:S02]  /*5b740*/  @!P5 LDG.E.U16 R61, desc[UR16][R46.64] ;  /* 0x000000102e3dd981 */ /* 0x000124000c1e1500 */
[----:B0-----:R-:W-:Y:S02]  /*5b750*/  @!P5 IMAD.MOV.U32 R46, RZ, RZ, R4 ;  /* 0x000000ffff2ed224 */ /* 0x001fe400078e0004 */
[----:B------:R-:W4:Y:S01]  /*5b760*/  LDL R4, [R1+0x1590] ;  /* 0x0015900001047983 */ /* 0x000f220000100800 */
[----:B------:R-:W-:-:S03]  /*5b770*/  @!P5 IMAD.MOV.U32 R47, RZ, RZ, R39 ;  /* 0x000000ffff2fd224 */ /* 0x000fc600078e0027 */
[----:B------:R-:W4:Y:S04]  /*5b780*/  LDL R39, [R1+0x5c4] ;  /* 0x0005c40001277983 */ /* 0x000f280000100800 */
[----:B------:R0:W4:Y:S02]  /*5b790*/  @!P5 LDG.E.U16 R63, desc[UR16][R46.64] ;  /* 0x000000102e3fd981 */ /* 0x000124000c1e1500 */
[----:B0-----:R-:W-:Y:S01]  /*5b7a0*/  @!P5 IMAD.MOV.U32 R46, RZ, RZ, R37 ;  /* 0x000000ffff2ed224 */ /* 0x001fe200078e0025 */
[----:B------:R-:W-:Y:S01]  /*5b7b0*/  PRMT R67, RZ, 0x7610, R67 ;  /* 0x00007610ff437816 */ /* 0x000fe20000000043 */
[----:B------:R-:W4:Y:S01]  /*5b7c0*/  LDL R37, [R1+0x11a8] ;  /* 0x0011a80001257983 */ /* 0x000f220000100800 */
[----:B------:R-:W-:-:S03]  /*5b7d0*/  @!P5 IMAD.MOV.U32 R47, RZ, RZ, R38 ;  /* 0x000000ffff2fd224 */ /* 0x000fc600078e0026 */
[----:B------:R-:W4:Y:S04]  /*5b7e0*/  LDL R38, [R1+0x5c8] ;  /* 0x0005c80001267983 */ /* 0x000f280000100800 */
[----:B------:R0:W4:Y:S02]  /*5b7f0*/  @!P5 LDG.E.U16 R65, desc[UR16][R46.64] ;  /* 0x000000102e41d981 */ /* 0x000124000c1e1500 */
[----:B0-----:R-:W-:Y:S02]  /*5b800*/  @!P5 IMAD.MOV.U32 R46, RZ, RZ, R0 ;  /* 0x000000ffff2ed224 */ /* 0x001fe400078e0000 */
[----:B------:R-:W4:Y:S01]  /*5b810*/  LDL R0, [R1+0x11ac] ;  /* 0x0011ac0001007983 */ /* 0x000f220000100800 */
[----:B------:R-:W-:Y:S01]  /*5b820*/  @!P5 IMAD.MOV.U32 R47, RZ, RZ, R36 ;  /* 0x000000ffff2fd224 */ /* 0x000fe200078e0024 */
[----:B------:R-:W-:-:S02]  /*5b830*/  PRMT R69, RZ, 0x7610, R69 ;  /* 0x00007610ff457816 */ /* 0x000fc40000000045 */
[----:B------:R-:W4:Y:S04]  /*5b840*/  LDL R36, [R1+0x11c0] ;  /* 0x0011c00001247983 */ /* 0x000f280000100800 */
[----:B------:R3:W4:Y:S01]  /*5b850*/  @!P5 LDG.E.U16 R67, desc[UR16][R46.64] ;  /* 0x000000102e43d981 */ /* 0x000722000c1e1500 */
[----:B------:R-:W-:Y:S02]  /*5b860*/  PRMT R71, RZ, 0x7610, R71 ;  /* 0x00007610ff477816 */ /* 0x000fe40000000047 */
[----:B------:R-:W-:Y:S02]  /*5b870*/  PRMT R73, RZ, 0x7610, R73 ;  /* 0x00007610ff497816 */ /* 0x000fe40000000049 */
[----:B------:R-:W-:Y:S02]  /*5b880*/  PRMT R75, RZ, 0x7610, R75 ;  /* 0x00007610ff4b7816 */ /* 0x000fe4000000004b */
[----:B------:R-:W-:-:S02]  /*5b890*/  PRMT R77, RZ, 0x7610, R77 ;  /* 0x00007610ff4d7816 */ /* 0x000fc4000000004d */
[----:B------:R-:W-:Y:S01]  /*5b8a0*/  PRMT R79, RZ, 0x7610, R79 ;  /* 0x00007610ff4f7816 */ /* 0x000fe2000000004f */
[----:B---3--:R-:W-:Y:S02]  /*5b8b0*/  @!P5 IMAD.MOV.U32 R46, RZ, RZ, R34 ;  /* 0x000000ffff2ed224 */ /* 0x008fe400078e0022 */
[----:B------:R-:W3:Y:S01]  /*5b8c0*/  LDL R34, [R1+0x11d8] ;  /* 0x0011d80001227983 */ /* 0x000ee20000100800 */
[----:B--2---:R-:W-:-:S03]  /*5b8d0*/  @!P5 IMAD.MOV.U32 R47, RZ, RZ, R35 ;  /* 0x000000ffff2fd224 */ /* 0x004fc600078e0023 */
[----:B------:R-:W2:Y:S04]  /*5b8e0*/  LDL R35, [R1+0x11c4] ;  /* 0x0011c40001237983 */ /* 0x000ea80000100800 */
[----:B------:R4:W3:Y:S02]  /*5b8f0*/  @!P5 LDG.E.U16 R69, desc[UR16][R46.64] ;  /* 0x000000102e45d981 */ /* 0x0008e4000c1e1500 */
[----:B----4-:R-:W-:Y:S02]  /*5b900*/  @!P5 IMAD.MOV.U32 R46, RZ, RZ, R3 ;  /* 0x000000ffff2ed224 */ /* 0x010fe400078e0003 */
[----:B------:R-:W4:Y:S01]  /*5b910*/  LDL R3, [R1+0x11f4] ;  /* 0x0011f40001037983 */ /* 0x000f220000100800 */
[----:B------:R-:W-:-:S03]  /*5b920*/  @!P5 IMAD.MOV.U32 R47, RZ, RZ, R33 ;  /* 0x000000ffff2fd224 */ /* 0x000fc600078e0021 */
[----:B------:R-:W4:Y:S04]  /*5b930*/  LDL R33, [R1+0x11dc] ;  /* 0x0011dc0001217983 */ /* 0x000f280000100800 */
[----:B------:R0:W4:Y:S02]  /*5b940*/  @!P5 LDG.E.U16 R71, desc[UR16][R46.64] ;  /* 0x000000102e47d981 */ /* 0x000124000c1e1500 */
[----:B0-----:R-:W-:Y:S02]  /*5b950*/  @!P5 IMAD.MOV.U32 R46, RZ, RZ, R4 ;  /* 0x000000ffff2ed224 */ /* 0x001fe400078e0004 */
[----:B------:R-:W4:Y:S01]  /*5b960*/  LDL R4, [R1+0x11f0] ;  /* 0x0011f00001047983 */ /* 0x000f220000100800 */
[----:B------:R-:W-:-:S05]  /*5b970*/  @!P5 IMAD.MOV.U32 R47, RZ, RZ, R60 ;  /* 0x000000ffff2fd224 */ /* 0x000fca00078e003c */
[----:B------:R0:W4:Y:S02]  /*5b980*/  @!P5 LDG.E.U16 R73, desc[UR16][R46.64] ;  /* 0x000000102e49d981 */ /* 0x000124000c1e1500 */
[----:B0-----:R-:W-:Y:S02]  /*5b990*/  @!P5 IMAD.MOV.U32 R46, RZ, RZ, R52 ;  /* 0x000000ffff2ed224 */ /* 0x001fe400078e0034 */
        /* <DEDUP_REMOVED lines=9> */
[----:B------:R-:W4:Y:S01]  /*5ba30*/  LDL R0, [R1+0x120c] ;  /* 0x00120c0001007983 */ /* 0x000f220000100800 */
[----:B------:R-:W-:Y:S01]  /*5ba40*/  PRMT R81, RZ, 0x7610, R81 ;  /* 0x00007610ff517816 */ /* 0x000fe20000000051 */
[----:B------:R-:W-:Y:S01]  /*5ba50*/  @!P5 IMAD.MOV.U32 R47, RZ, RZ, R37 ;  /* 0x000000ffff2fd224 */ /* 0x000fe200078e0025 */
[----:B------:R-:W-:Y:S01]  /*5ba60*/  PRMT R83, RZ, 0x7610, R83 ;  /* 0x00007610ff537816 */ /* 0x000fe20000000053 */
[----:B------:R-:W4:Y:S04]  /*5ba70*/  LDL R37, [R1+0x1208] ;  /* 0x0012080001257983 */ /* 0x000f280000100800 */
[----:B------:R0:W4:Y:S01]  /*5ba80*/  @!P5 LDG.E.U16 R81, desc[UR16][R46.64] ;  /* 0x000000102e51d981 */ /* 0x000122000c1e1500 */
[----:B------:R-:W-:Y:S01]  /*5ba90*/  PRMT R85, RZ, 0x7610, R85 ;  /* 0x00007610ff557816 */ /* 0x000fe20000000055 */
[----:B0-----:R-:W-:-:S02]  /*5baa0*/  @!P5 IMAD.MOV.U32 R47, RZ, RZ, R36 ;  /* 0x000000ffff2fd224 */ /* 0x001fc400078e0024 */
[----:B------:R-:W4:Y:S01]  /*5bab0*/  LDL R36, [R1+0x6e4] ;  /* 0x0006e40001247983 */ /* 0x000f220000100800 */
[----:B------:R-:W-:Y:S01]  /*5bac0*/  PRMT R87, RZ, 0x7610, R87 ;  /* 0x00007610ff577816 */ /* 0x000fe20000000057 */
[----:B--2---:R-:W-:-:S05]  /*5bad0*/  @!P5 IMAD.MOV.U32 R46, RZ, RZ, R35 ;  /* 0x000000ffff2ed224 */ /* 0x004fca00078e0023 */
[----:B------:R3:W2:Y:S02]  /*5bae0*/  @!P5 LDG.E.U16 R83, desc[UR16][R46.64] ;  /* 0x000000102e53d981 */ /* 0x0006a4000c1e1500 */
[----:B---3--:R-:W-:Y:S02]  /*5baf0*/  @!P5 IMAD.MOV.U32 R47, RZ, RZ, R34 ;  /* 0x000000ffff2fd224 */ /* 0x008fe400078e0022 */
[----:B----4-:R-:W-:-:S05]  /*5bb00*/  @!P5 IMAD.MOV.U32 R46, RZ, RZ, R33 ;  /* 0x000000ffff2ed224 */ /* 0x010fca00078e0021 */
[----:B------:R0:W3:Y:S02]  /*5bb10*/  @!P5 LDG.E.U16 R85, desc[UR16][R46.64] ;  /* 0x000000102e55d981 */ /* 0x0000e4000c1e1500 */
[----:B0-----:R-:W-:Y:S02]  /*5bb20*/  @!P5 IMAD.MOV.U32 R47, RZ, RZ, R4 ;  /* 0x000000ffff2fd224 */ /* 0x001fe400078e0004 */
[----:B------:R-:W4:Y:S04]  /*5bb30*/  LDL R4, [R1+0x1220] ;  /* 0x0012200001047983 */ /* 0x000f280000100800 */
[----:B------:R-:W2:Y:S04]  /*5bb40*/  LDL.LU R35, [R1+0x1bc] ;  /* 0x0001bc0001237983 */ /* 0x000ea80000300800 */
        /* <DEDUP_REMOVED lines=9> */
[----:B------:R-:W3:Y:S01]  /*5bbe0*/  LDL.LU R76, [R1+0x11c] ;  /* 0x00011c00014c7983 */ /* 0x000ee20000300800 */
[----:B------:R-:W-:-:S03]  /*5bbf0*/  @!P5 IMAD.MOV.U32 R46, RZ, RZ, R3 ;  /* 0x000000ffff2ed224 */ /* 0x000fc600078e0003 */
        /* <DEDUP_REMOVED lines=11> */
[----:B------:R0:W3:Y:S04]  /*5bcb0*/  @!P5 LDG.E.U16 R87, desc[UR16][R46.64] ;  /* 0x000000102e57d981 */ /* 0x0000e8000c1e1500 */
[----:B------:R-:W3:Y:S04]  /*5bcc0*/  LDL.LU R91, [R1+0x158] ;  /* 0x00015800015b7983 */ /* 0x000ee80000300800 */
[----:B------:R-:W3:Y:S01]  /*5bcd0*/  LDL.LU R93, [R1+0x148] ;  /* 0x00014800015d7983 */ /* 0x000ee20000300800 */
[----:B0-----:R-:W-:-:S03]  /*5bce0*/  @!P5 IMAD.MOV.U32 R46, RZ, RZ, R0 ;  /* 0x000000ffff2ed224 */ /* 0x001fc600078e0000 */
[----:B------:R-:W3:Y:S01]  /*5bcf0*/  LDL.LU R0, [R1+0x138] ;  /* 0x0001380001007983 */ /* 0x000ee20000300800 */
[----:B------:R-:W-:Y:S01]  /*5bd00*/  PRMT R88, RZ, 0x7610, R88 ;  /* 0x00007610ff587816 */ /* 0x000fe20000000058 */
[----:B------:R-:W-:-:S05]  /*5bd10*/  @!P5 IMAD.MOV.U32 R47, RZ, RZ, R37 ;  /* 0x000000ffff2fd224 */ /* 0x000fca00078e0025 */
[----:B------:R0:W3:Y:S02]  /*5bd20*/  @!P5 LDG.E.U16 R88, desc[UR16][R46.64] ;  /* 0x000000102e58d981 */ /* 0x0000e4000c1e1500 */
[----:B0-----:R-:W-:Y:S01]  /*5bd30*/  @!P5 IMAD.MOV.U32 R47, RZ, RZ, R36 ;  /* 0x000000ffff2fd224 */ /* 0x001fe200078e0024 */
[----:B------:R-:W-:Y:S01]  /*5bd40*/  LOP3.LUT R36, R2, 0x20, RZ, 0x3c, !PT ;  /* 0x0000002002247812 */ /* 0x000fe200078e3cff */
[----:B----4-:R-:W-:Y:S02]  /*5bd50*/  @!P5 IMAD.MOV.U32 R46, RZ, RZ, R4 ;  /* 0x000000ffff2ed224 */ /* 0x010fe400078e0004 */
[----:B------:R-:W4:Y:S04]  /*5bd60*/  LDL.LU R4, [R1+0x128] ;  /* 0x0001280001047983 */ /* 0x000f280000300800 */
[----:B------:R-:W-:Y:S04]  /*5bd70*/  STL [R1+0x17c8], R2 ;  /* 0x0017c80201007387 */ /* 0x000fe80000100800 */
[----:B------:R-:W4:Y:S04]  /*5bd80*/  LDL.LU R40, [R1+0x118] ;  /* 0x0001180001287983 */ /* 0x000f280000300800 */
[----:B--2---:R-:W-:Y:S04]  /*5bd90*/  STS.U16 [R2+UR5+0x44000], R35 ;  /* 0x0440002302007988 */ /* 0x004fe80008000405 */
        /* <DEDUP_REMOVED lines=22> */
[----:B------:R-:W3:Y:S04]  /*5bf00*/  LDL.LU R39, [R1+0xf8] ;  /* 0x0000f80001277983 */ /* 0x000ee80000300800 */
[----:B------:R0:W-:Y:S04]  /*5bf10*/  STS.U16 [R36+UR5+0x45900], R91 ;  /* 0x0459005b24007988 */ /* 0x0001e80008000405 */
[----:B------:R-:W3:Y:S04]  /*5bf20*/  LDL.LU R38, [R1+0xe8] ;  /* 0x0000e80001267983 */ /* 0x000ee80000300800 */
[----:B------:R-:W-:Y:S04]  /*5bf30*/  STS.U16 [R36+UR5+0x45d00], R93 ;  /* 0x045d005d24007988 */ /* 0x000fe80008000405 */
[----:B------:R-:W3:Y:S04]  /*5bf40*/  LDL.LU R37, [R1+0xd8] ;  /* 0x0000d80001257983 */ /* 0x000ee80000300800 */
[----:B------:R1:W-:Y:S04]  /*5bf50*/  STS.U16 [R36+UR5+0x46100], R0 ;  /* 0x0461000024007988 */ /* 0x0003e80008000405 */
[----:B0-----:R-:W3:Y:S04]  /*5bf60*/  LDL.LU R91, [R1+0xc8] ;  /* 0x0000c800015b7983 */ /* 0x001ee80000300800 */
[----:B-1----:R-:W3:Y:S01]  /*5bf70*/  LDL.LU R0, [R1+0x1b4] ;  /* 0x0001b40001007983 */ /* 0x002ee20000300800 */
[----:B------:R-:W0:Y:S03]  /*5bf80*/  S2R R33, SR_TID.X ;  /* 0x0000000000217919 */ /* 0x000e260000002100 */
        /* <DEDUP_REMOVED lines=21> */
[----:B----4-:R1:W-:Y:S04]  /*5c0e0*/  STS.U16 [R36+UR5+0x46500], R4 ;  /* 0x0465000424007988 */ /* 0x0103e80008000405 */
[----:B------:R-:W-:Y:S04]  /*5c0f0*/  STS.U16 [R36+UR5+0x46900], R40 ;  /* 0x0469002824007988 */ /* 0x000fe80008000405 */
[----:B-1----:R-:W4:Y:S04]  /*5c100*/  LDL.LU R4, [R1+0x150] ;  /* 0x0001500001047983 */ /* 0x002f280000300800 */
[----:B--2---:R0:W-:Y:S02]  /*5c110*/  STS.U16 [R36+UR5+0x46d00], R3 ;  /* 0x046d000324007988 */ /* 0x0041e40008000405 */
[----:B0-----:R-:W-:-:S02]  /*5c120*/  LOP3.LUT R3, R33, 0x3f, RZ, 0xc0, !PT ;  /* 0x0000003f21037812 */ /* 0x001fc400078ec0ff */
[----:B------:R-:W-:-:S03]  /*5c130*/  SHF.R.S32.HI R33, RZ, 0x6, R33 ;  /* 0x00000006ff217819 */ /* 0x000fc60000011421 */
[----:B------:R-:W-:Y:S01]  /*5c140*/  IMAD.SHL.U32 R3, R3, 0x2, RZ ;  /* 0x0000000203037824 */ /* 0x000fe200078e00ff */
[----:B------:R-:W-:-:S04]  /*5c150*/  SGXT R33, R33, 0x1 ;  /* 0x000000012121781a */ /* 0x000fc80000000200 */
[----:B------:R-:W-:-:S04]  /*5c160*/  LOP3.LUT R3, R3, 0x90, R33, 0x78, !PT ;  /* 0x0000009003037812 */ /* 0x000fc800078e7821 */
[----:B------:R-:W-:Y:S01]  /*5c170*/  LOP3.LUT R3, R3, 0x40, RZ, 0x3c, !PT ;  /* 0x0000004003037812 */ /* 0x000fe200078e3cff */
[----:B---3--:R-:W-:Y:S04]  /*5c180*/  STS.U16 [R36+UR5+0x47100], R39 ;  /* 0x0471002724007988 */ /* 0x008fe80008000405 */
[----:B------:R-:W-:Y:S04]  /*5c190*/  STS.U16 [R36+UR5+0x47500], R38 ;  /* 0x0475002624007988 */ /* 0x000fe80008000405 */
[----:B------:R-:W-:Y:S04]  /*5c1a0*/  STS.U16 [R36+UR5+0x47900], R37 ;  /* 0x0479002524007988 */ /* 0x000fe80008000405 */
[----:B------:R-:W-:Y:S04]  /*5c1b0*/  STS.U16 [R36+UR5+0x47d00], R91 ;  /* 0x047d005b24007988 */ /* 0x000fe80008000405 */
[----:B------:R0:W-:Y:S04]  /*5c1c0*/  STS.U16 [R3+UR5+0x44200], R0 ;  /* 0x0442000003007988 */ /* 0x0001e80008000405 */
[----:B0-----:R-:W2:Y:S04]  /*5c1d0*/  LDL.LU R0, [R1+0x140] ;  /* 0x0001400001007983 */ /* 0x001ea80000300800 */
[----:B------:R-:W3:Y:S04]  /*5c1e0*/  LDL R91, [R1+0x17a4] ;  /* 0x0017a400015b7983 */ /* 0x000ee80000100800 */
        /* <DEDUP_REMOVED lines=16> */
[----:B---3--:R0:W-:Y:S04]  /*5c2f0*/  STS.U16 [R91+UR5+0x44300], R70 ;  /* 0x044300465b007988 */ /* 0x0081e80008000405 */
[----:B------:R1:W-:Y:S04]  /*5c300*/  STS.U16 [R91+UR5+0x44700], R74 ;  /* 0x0447004a5b007988 */ /* 0x0003e80008000405 */
[----:B------:R3:W-:Y:S04]  /*5c310*/  STS.U16 [R91+UR5+0x44b00], R78 ;  /* 0x044b004e5b007988 */ /* 0x0007e80008000405 */
[----:B0-----:R-:W2:Y:S04]  /*5c320*/  LDL.LU R70, [R1+0x120] ;  /* 0x0001200001467983 */ /* 0x001ea80000300800 */
[----:B------:R0:W-:Y:S04]  /*5c330*/  STS.U16 [R91+UR5+0x44f00], R82 ;  /* 0x044f00525b007988 */ /* 0x0001e80008000405 */
[----:B-1----:R-:W2:Y:S04]  /*5c340*/  LDL.LU R74, [R1+0x110] ;  /* 0x00011000014a7983 */ /* 0x002ea80000300800 */
[----:B------:R1:W-:Y:S04]  /*5c350*/  STS.U16 [R91+UR5+0x45300], R86 ;  /* 0x045300565b007988 */ /* 0x0003e80008000405 */
[----:B---3--:R-:W3:Y:S04]  /*5c360*/  LDL.LU R78, [R1+0x100] ;  /* 0x00010000014e7983 */ /* 0x008ee80000300800 */
[----:B------:R-:W-:Y:S04]  /*5c370*/  STS.U16 [R91+UR5+0x45700], R93 ;  /* 0x0457005d5b007988 */ /* 0x000fe80008000405 */
[----:B0-----:R-:W3:Y:S04]  /*5c380*/  LDL.LU R82, [R1+0xf0] ;  /* 0x0000f00001527983 */ /* 0x001ee80000300800 */
[----:B----4-:R0:W-:Y:S04]  /*5c390*/  STS.U16 [R91+UR5+0x45b00], R4 ;  /* 0x045b00045b007988 */ /* 0x0101e80008000405 */
[----:B-1----:R-:W4:Y:S04]  /*5c3a0*/  LDL.LU R86, [R1+0xe0] ;  /* 0x0000e00001567983 */ /* 0x002f280000300800 */
[----:B0-----:R-:W4:Y:S04]  /*5c3b0*/  LDL.LU R4, [R1+0xd0] ;  /* 0x0000d00001047983 */ /* 0x001f280000300800 */
[----:B--2---:R0:W-:Y:S04]  /*5c3c0*/  STS.U16 [R91+UR5+0x45f00], R0 ;  /* 0x045f00005b007988 */ /* 0x0041e80008000405 */
        /* <DEDUP_REMOVED lines=23> */
[----:B------:R0:W-:Y:S04]  /*5c540*/  STS.U16 [R91+UR5+0x46300], R66 ;  /* 0x046300425b007988 */ /* 0x0001e80008000405 */
[----:B0-----:R-:W2:Y:S04]  /*5c550*/  LDL.LU R66, [R1+0x1ca4] ;  /* 0x001ca40001427983 */ /* 0x001ea80000300800 */
[----:B------:R0:W-:Y:S04]  /*5c560*/  STS.U16 [R91+UR5+0x46700], R70 ;  /* 0x046700465b007988 */ /* 0x0001e80008000405 */
[----:B------:R1:W-:Y:S04]  /*5c570*/  STS.U16 [R91+UR5+0x46b00], R74 ;  /* 0x046b004a5b007988 */ /* 0x0003e80008000405 */
[----:B0-----:R-:W2:Y:S04]  /*5c580*/  LDL.LU R70, [R1+0x1ca0] ;  /* 0x001ca00001467983 */ /* 0x001ea80000300800 */
[----:B---3--:R0:W-:Y:S04]  /*5c590*/  STS.U16 [R91+UR5+0x46f00], R78 ;  /* 0x046f004e5b007988 */ /* 0x0081e80008000405 */
[----:B-1----:R-:W3:Y:S04]  /*5c5a0*/  LDL.LU R74, [R1+0x1c9c] ;  /* 0x001c9c00014a7983 */ /* 0x002ee80000300800 */
[----:B------:R1:W-:Y:S04]  /*5c5b0*/  STS.U16 [R91+UR5+0x47300], R82 ;  /* 0x047300525b007988 */ /* 0x0003e80008000405 */
[----:B0-----:R-:W2:Y:S04]  /*5c5c0*/  LDL.LU R78, [R1+0x1c98] ;  /* 0x001c9800014e7983 */ /* 0x001ea80000300800 */
[----:B----4-:R0:W-:Y:S04]  /*5c5d0*/  STS.U16 [R91+UR5+0x47700], R86 ;  /* 0x047700565b007988 */ /* 0x0101e80008000405 */
[----:B-1----:R-:W4:Y:S04]  /*5c5e0*/  LDL.LU R82, [R1+0x1c94] ;  /* 0x001c940001527983 */ /* 0x002f280000300800 */
[----:B------:R1:W-:Y:S04]  /*5c5f0*/  STS.U16 [R91+UR5+0x47b00], R4 ;  /* 0x047b00045b007988 */ /* 0x0003e80008000405 */
[----:B0-----:R-:W2:Y:S04]  /*5c600*/  LDL.LU R86, [R1+0x1c90] ;  /* 0x001c900001567983 */ /* 0x001ea80000300800 */
[----:B-1----:R-:W2:Y:S04]  /*5c610*/  LDL.LU R4, [R1+0x1c8c] ;  /* 0x001c8c0001047983 */ /* 0x002ea80000300800 */
[----:B--2---:R0:W-:Y:S04]  /*5c620*/  STS.U16 [R91+UR5+0x47f00], R4 ;  /* 0x047f00045b007988 */ /* 0x0041e80008000405 */
[----:B0-----:R-:W2:Y:S04]  /*5c630*/  LDL.LU R91, [R1+0x1c88] ;  /* 0x001c8800015b7983 */ /* 0x001ea80000300800 */
[----:B------:R-:W2:Y:S04]  /*5c640*/  LDL.LU R4, [R1+0x1c84] ;  /* 0x001c840001047983 */ /* 0x000ea80000300800 */
[----:B--2---:R0:W-:Y:S04]  /*5c650*/  STS.U16 [R4+UR5+0x20000], R93 ;  /* 0x0200005d04007988 */ /* 0x0041e80008000405 */
[----:B------:R1:W-:Y:S04]  /*5c660*/  STS.U16 [R4+UR5+0x20400], R0 ;  /* 0x0204000004007988 */ /* 0x0003e80008000405 */
[----:B0-----:R-:W2:Y:S04]  /*5c670*/  LDL.LU R93, [R1+0x1c80] ;  /* 0x001c8000015d7983 */ /* 0x001ea80000300800 */
[----:B-1----:R-:W2:Y:S04]  /*5c680*/  LDL.LU R0, [R1+0x1c7c] ;  /* 0x001c7c0001007983 */ /* 0x002ea80000300800 */
[----:B------:R0:W-:Y:S04]  /*5c690*/  STS.U16 [R4+UR5+0x20800], R40 ;  /* 0x0208002804007988 */ /* 0x0001e80008000405 */
[----:B------:R1:W-:Y:S04]  /*5c6a0*/  STS.U16 [R4+UR5+0x20c00], R39 ;  /* 0x020c002704007988 */ /* 0x0003e80008000405 */
[----:B------:R3:W-:Y:S04]  /*5c6b0*/  STS.U16 [R4+UR5+0x21000], R38 ;  /* 0x0210002604007988 */ /* 0x0007e80008000405 */
[----:B0-----:R-:W2:Y:S04]  /*5c6c0*/  LDL.LU R40, [R1+0x60] ;  /* 0x0000600001287983 */ /* 0x001ea80000300800 */
[----:B-1----:R-:W2:Y:S04]  /*5c6d0*/  LDL.LU R39, [R1+0x5c] ;  /* 0x00005c0001277983 */ /* 0x002ea80000300800 */
[----:B------:R0:W-:Y:S04]  /*5c6e0*/  STS.U16 [R4+UR5+0x21400], R37 ;  /* 0x0214002504007988 */ /* 0x0001e80008000405 */
[----:B---3--:R-:W3:Y:S04]  /*5c6f0*/  LDL.LU R38, [R1+0x58] ;  /* 0x0000580001267983 */ /* 0x008ee80000300800 */
[----:B------:R1:W-:Y:S04]  /*5c700*/  STS.U16 [R4+UR5+0x21800], R36 ;  /* 0x0218002404007988 */ /* 0x0003e80008000405 */
[----:B0-----:R-:W3:Y:S04]  /*5c710*/  LDL.LU R37, [R1+0x54] ;  /* 0x0000540001257983 */ /* 0x001ee80000300800 */
[----:B------:R0:W-:Y:S04]  /*5c720*/  STS.U16 [R4+UR5+0x21c00], R35 ;  /* 0x021c002304007988 */ /* 0x0001e80008000405 */
[----:B-1----:R-:W3:Y:S04]  /*5c730*/  LDL.LU R36, [R1+0x50] ;  /* 0x0000500001247983 */ /* 0x002ee80000300800 */
        /* <DEDUP_REMOVED lines=30> */
[----:B-1----:R-:W3:Y:S04]  /*5c920*/  LDL.LU R3, [R1+0x10] ;  /* 0x0000100001037983 */ /* 0x002ee80000300800 */
[----:B------:R0:W-:Y:S04]  /*5c930*/  STS.U16 [R4+UR5+0x37400], R7 ;  /* 0x0374000704007988 */ /* 0x0001e80008000405 */
[----:B------:R-:W-:Y:S04]  /*5c940*/  STS.U16 [R4+UR5+0x37800], R6 ;  /* 0x0378000604007988 */ /* 0x000fe80008000405 */
[----:B------:R-:W-:Y:S04]  /*5c950*/  STS.U16 [R4+UR5+0x26400], R91 ;  /* 0x0264005b04007988 */ /* 0x000fe80008000405 */
[----:B0-----:R-:W3:Y:S04]  /*5c960*/  LDL.LU R7, [R1+0x8] ;  /* 0x0000080001077983 */ /* 0x001ee80000300800 */
[----:B------:R-:W-:Y:S04]  /*5c970*/  STS.U16 [R4+UR5+0x26800], R86 ;  /* 0x0268005604007988 */ /* 0x000fe80008000405 */
        /* <DEDUP_REMOVED lines=28> */
[----:B------:R-:W-:Y:S04]  /*5cb40*/  STS.U16 [R4+UR5+0x35400], R15 ;  /* 0x0354000f04007988 */ /* 0x000fe80008000405 */
[----:B------:R-:W-:Y:S01]  /*5cb50*/  STS.U16 [R4+UR5+0x35800], R14 ;  /* 0x0358000e04007988 */ /* 0x000fe20008000405 */
[----:B0-----:R-:W-:-:S03]  /*5cb60*/  LOP3.LUT R0, R4, 0x10, RZ, 0x3c, !PT ;  /* 0x0000001004007812 */ /* 0x001fc600078e3cff */
[----:B------:R-:W-:Y:S04]  /*5cb70*/  STS.U16 [R4+UR5+0x35c00], R13 ;  /* 0x035c000d04007988 */ /* 0x000fe80008000405 */
[----:B------:R-:W-:Y:S04]  /*5cb80*/  STS.U16 [R4+UR5+0x36000], R12 ;  /* 0x0360000c04007988 */ /* 0x000fe80008000405 */
[----:B------:R-:W-:Y:S04]  /*5cb90*/  STS.U16 [R4+UR5+0x36400], R11 ;  /* 0x0364000b04007988 */ /* 0x000fe80008000405 */
[----:B------:R-:W-:Y:S04]  /*5cba0*/  STS.U16 [R4+UR5+0x36800], R10 ;  /* 0x0368000a04007988 */ /* 0x000fe80008000405 */
[----:B------:R-:W-:Y:S04]  /*5cbb0*/  STS.U16 [R4+UR5+0x36c00], R9 ;  /* 0x036c000904007988 */ /* 0x000fe80008000405 */
[----:B------:R-:W-:Y:S04]  /*5cbc0*/  STS.U16 [R4+UR5+0x37000], R8 ;  /* 0x0370000804007988 */ /* 0x000fe80008000405 */
[----:B------:R-:W2:Y:S04]  /*5cbd0*/  LDL.LU R6, [R1+0xc] ;  /* 0x00000c0001067983 */ /* 0x000ea80000300800 */
[----:B------:R-:W-:Y:S04]  /*5cbe0*/  STS.U16 [R4+UR5+0x37c00], R5 ;  /* 0x037c000504007988 */ /* 0x000fe80008000405 */
[----:B------:R-:W-:Y:S04]  /*5cbf0*/  STL [R1+0x17e0], R4 ;  /* 0x0017e00401007387 */ /* 0x000fe80000100800 */
[----:B------:R0:W-:Y:S04]  /*5cc00*/  STS.U16 [R0+UR5+0x20080], R40 ;  /* 0x0200802800007988 */ /* 0x0001e80008000405 */
[----:B------:R1:W-:Y:S04]  /*5cc10*/  STS.U16 [R0+UR5+0x20480], R39 ;  /* 0x0204802700007988 */ /* 0x0003e80008000405 */
[----:B---3--:R3:W-:Y:S04]  /*5cc20*/  STS.U16 [R0+UR5+0x20880], R38 ;  /* 0x0208802600007988 */ /* 0x0087e80008000405 */
[----:B0-----:R-:W4:Y:S04]  /*5cc30*/  LDL.LU R40, [R1+0x1c78] ;  /* 0x001c780001287983 */ /* 0x001f280000300800 */
[----:B-1----:R-:W4:Y:S04]  /*5cc40*/  LDL.LU R39, [R1+0x1c74] ;  /* 0x001c740001277983 */ /* 0x002f280000300800 */
[----:B---3--:R-:W3:Y:S04]  /*5cc50*/  LDL.LU R38, [R1+0x1c70] ;  /* 0x001c700001267983 */ /* 0x008ee80000300800 */
[----:B------:R0:W-:Y:S04]  /*5cc60*/  STS.U16 [R0+UR5+0x20c80], R37 ;  /* 0x020c802500007988 */ /* 0x0001e80008000405 */
[----:B------:R1:W-:Y:S04]  /*5cc70*/  STS.U16 [R0+UR5+0x21080], R36 ;  /* 0x0210802400007988 */ /* 0x0003e80008000405 */
[----:B------:R1:W-:Y:S04]  /*5cc80*/  STS.U16 [R0+UR5+0x21480], R35 ;  /* 0x0214802300007988 */ /* 0x0003e80008000405 */
[----:B0-----:R-:W3:Y:S04]  /*5cc90*/  LDL.LU R37, [R1+0x1c6c] ;  /* 0x001c6c0001257983 */ /* 0x001ee80000300800 */
[----:B-1----:R-:W3:Y:S04]  /*5cca0*/  LDL.LU R36, [R1+0x1c68] ;  /* 0x001c680001247983 */ /* 0x002ee80000300800 */
[----:B------:R-:W3:Y:S04]  /*5ccb0*/  LDL.LU R35, [R1+0x1c64] ;  /* 0x001c640001237983 */ /* 0x000ee80000300800 */
        /* <DEDUP_REMOVED lines=30> */
[----:B--2---:R0:W-:Y:S04]  /*5cea0*/  STS.U16 [R0+UR5+0x25480], R6 ;  /* 0x0254800600007988 */ /* 0x0041e80008000405 */
[----:B------:R1:W-:Y:S04]  /*5ceb0*/  STS.U16 [R0+UR5+0x25880], R7 ;  /* 0x0258800700007988 */ /* 0x0003e80008000405 */
[----:B0-----:R-:W2:Y:S04]  /*5cec0*/  LDL R6, [R1+0x5d0] ;  /* 0x0005d00001067983 */ /* 0x001ea80000100800 */
[----:B-1----:R-:W2:Y:S04]  /*5ced0*/  LDL R7, [R1+0x5cc] ;  /* 0x0005cc0001077983 */ /* 0x002ea80000100800 */
        /* <DEDUP_REMOVED lines=40> */
[----:B0-----:R-:W3:Y:S04]  /*5d160*/  LDL R3, [R1+0x169c] ;  /* 0x00169c0001037983 */ /* 0x001ee80000100800 */
[----:B------:R0:W-:Y:S04]  /*5d170*/  STS.U16 [R0+UR5+0x37c80], R77 ;  /* 0x037c804d00007988 */ /* 0x0001e80008000405 */
[----:B0-----:R-:W4:Y:S01]  /*5d180*/  LDL.LU R0, [R1+0x1c24] ;  /* 0x001c240001007983 */ /* 0x001f220000300800 */
[----:B------:R-:W-:-:S06]  /*5d190*/  PRMT R89, RZ, 0x7610, R89 ;  /* 0x00007610ff597816 */ /* 0x000fcc0000000059 */
[----:B------:R-:W3:Y:S01]  /*5d1a0*/  @!P5 LDG.E.U16 R89, desc[UR16][R46.64] ;  /* 0x000000102e59d981 */ /* 0x000ee2000c1e1500 */
[----:B----4-:R-:W-:-:S06]  /*5d1b0*/  PRMT R0, RZ, 0x7610, R0 ;  /* 0x00007610ff007816 */ /* 0x010fcc0000000000 */
[----:B--2---:R-:W2:Y:S04]  /*5d1c0*/  @!P5 LDG.E.U16 R0, desc[UR16][R6.64] ;  /* 0x000000100600d981 */ /* 0x004ea8000c1e1500 */
[----:B---3--:R-:W-:Y:S04]  /*5d1d0*/  STS.U16 [R3+UR5+0x20100], R79 ;  /* 0x0201004f03007988 */ /* 0x008fe80008000405 */
[----:B------:R-:W-:Y:S04]  /*5d1e0*/  STS.U16 [R3+UR5+0x20500], R81 ;  /* 0x0205005103007988 */ /* 0x000fe80008000405 */
[----:B------:R-:W-:Y:S04]  /*5d1f0*/  STS.U16 [R3+UR5+0x20900], R83 ;  /* 0x0209005303007988 */ /* 0x000fe80008000405 */
[----:B------:R-:W-:Y:S04]  /*5d200*/  STS.U16 [R3+UR5+0x20d00], R85 ;  /* 0x020d005503007988 */ /* 0x000fe80008000405 */
[----:B------:R-:W-:Y:S04]  /*5d210*/  STS.U16 [R3+UR5+0x21100], R87 ;  /* 0x0211005703007988 */ /* 0x000fe80008000405 */
[----:B------:R-:W-:Y:S04]  /*5d220*/  STS.U16 [R3+UR5+0x21500], R88 ;  /* 0x0215005803007988 */ /* 0x000fe80008000405 */
[----:B------:R0:W-:Y:S04]  /*5d230*/  STS.U16 [R3+UR5+0x21900], R89 ;  /* 0x0219005903007988 */ /* 0x0001e80008000405 */
[----:B0-----:R-:W3:Y:S04]  /*5d240*/  LDL.LU R3, [R1+0x1c20] ;  /* 0x001c200001037983 */ /* 0x001ee80000300800 */
[----:B--2---:R0:W-:Y:S04]  /*5d250*/  STL [R1+0x484], R0 ;  /* 0x0004840001007387 */ /* 0x0041e80000100800 */
[----:B0-----:R-:W2:Y:S04]  /*5d260*/  LDL.LU R0, [R1+0x1c1c] ;  /* 0x001c1c0001007983 */ /* 0x001ea80000300800 */
[----:B------:R-:W4:Y:S04]  /*5d270*/  LDL R6, [R1+0x5d4] ;  /* 0x0005d40001067983 */ /* 0x000f280000100800 */
[----:B------:R-:W4:Y:S01]  /*5d280*/  LDL R7, [R1+0x5d8] ;  /* 0x0005d80001077983 */ /* 0x000f220000100800 */
[----:B---3--:R-:W-:-:S02]  /*5d290*/  PRMT R3, RZ, 0x7610, R3 ;  /* 0x00007610ff037816 */ /* 0x008fc40000000003 */
[----:B----4-:R-:W-:-:S04]  /*5d2a0*/  @!P5 LOP3.LUT R7, R7, R6, RZ, 0x3c, !PT ;  /* 0x000000060707d212 */ /* 0x010fc800078e3cff */
[----:B------:R-:W-:-:S04]  /*5d2b0*/  @!P5 LOP3.LUT R6, R7, R6, RZ, 0x3c, !PT ;  /* 0x000000060706d212 */ /* 0x000fc800078e3cff */
[----:B------:R-:W-:-:S05]  /*5d2c0*/  @!P5 LOP3.LUT R7, R7, R6, RZ, 0x3c, !PT ;  /* 0x000000060707d212 */ /* 0x000fca00078e3cff */
[----:B------:R-:W3:Y:S04]  /*5d2d0*/  @!P5 LDG.E.U16 R3, desc[UR16][R6.64] ;  /* 0x000000100603d981 */ /* 0x000ee8000c1e1500 */
[----:B---3--:R0:W-:Y:S04]  /*5d2e0*/  STL [R1+0x480], R3 ;  /* 0x0004800301007387 */ /* 0x0081e80000100800 */
[----:B0-----:R-:W3:Y:S04]  /*5d2f0*/  LDL.LU R3, [R1+0x1c18] ;  /* 0x001c180001037983 */ /* 0x001ee80000300800 */
[----:B------:R-:W4:Y:S04]  /*5d300*/  LDL R6, [R1+0x5fc] ;  /* 0x0005fc0001067983 */ /* 0x000f280000100800 */
[----:B------:R-:W4:Y:S01]  /*5d310*/  LDL R7, [R1+0x600] ;  /* 0x0006000001077983 */ /* 0x000f220000100800 */
[----:B--2---:R-:W-:-:S02]  /*5d320*/  PRMT R0, RZ, 0x7610, R0 ;  /* 0x00007610ff007816 */ /* 0x004fc40000000000 */
[----:B----4-:R-:W-:-:S04]  /*5d330*/  @!P5 LOP3.LUT R7, R7, R6, RZ, 0x3c, !PT ;  /* 0x000000060707d212 */ /* 0x010fc800078e3cff */
[----:B------:R-:W-:-:S04]  /*5d340*/  @!P5 LOP3.LUT R6, R7, R6, RZ, 0x3c, !PT ;  /* 0x000000060706d212 */ /* 0x000fc800078e3cff */
[----:B------:R-:W-:-:S05]  /*5d350*/  @!P5 LOP3.LUT R7, R7, R6, RZ, 0x3c, !PT ;  /* 0x000000060707d212 */ /* 0x000fca00078e3cff */
[----:B------:R-:W2:Y:S04]  /*5d360*/  @!P5 LDG.E.U16 R0, desc[UR16][R6.64] ;  /* 0x000000100600d981 */ /* 0x000ea8000c1e1500 */
        /* <DEDUP_REMOVED lines=2065> */
[----:B------:R-:W-:-:S02]  /*65480*/  PRMT R45, RZ, 0x7610, R45 ;  /* 0x00007610ff2d7816 */ /* 0x000fc4000000002d */
[----:B----4-:R-:W-:-:S04]  /*65490*/  @!P5 LOP3.LUT R7, R7, R6, RZ, 0x3c, !PT ;  /* 0x000000060707d212 */ /* 0x010fc800078e3cff */
[----:B------:R-:W-:-:S04]  /*654a0*/  @!P5 LOP3.LUT R6, R7, R6, RZ, 0x3c, !PT ;  /* 0x000000060706d212 */ /* 0x000fc800078e3cff */
[----:B------:R-:W-:-:S05]  /*654b0*/  @!P5 LOP3.LUT R7, R7, R6, RZ, 0x3c, !PT ;  /* 0x000000060707d212 */ /* 0x000fca00078e3cff */
[----:B------:R0:W4:Y:S04]  /*654c0*/  @!P5 LDG.E.U16 R45, desc[UR16][R6.64] ;  /* 0x00000010062dd981 */ /* 0x000128000c1e1500 */
[----:B------:R-:W0:Y:S04]  /*654d0*/  LDL R6, [R1+0xd40] ;  /* 0x000d400001067983 */ /* 0x000e280000100800 */
[----:B------:R-:W0:Y:S01]  /*654e0*/  LDL R7, [R1+0xd44] ;  /* 0x000d440001077983 */ /* 0x000e220000100800 */
[----:B---3--:R-:W-:Y:S02]  /*654f0*/  PRMT R3, RZ, 0x7610, R3 ;  /* 0x00007610ff037816 */ /* 0x008fe40000000003 */
[----:B0-----:R-:W-:-:S04]  /*65500*/  @!P5 LOP3.LUT R7, R7, R6, RZ, 0x3c, !PT ;  /* 0x000000060707d212 */ /* 0x001fc800078e3cff */
[----:B------:R-:W-:-:S04]  /*65510*/  @!P5 LOP3.LUT R6, R7, R6, RZ, 0x3c, !PT ;  /* 0x000000060706d212 */ /* 0x000fc800078e3cff */
[----:B------:R-:W-:-:S05]  /*65520*/  @!P5 LOP3.LUT R7, R7, R6, RZ, 0x3c, !PT ;  /* 0x000000060707d212 */ /* 0x000fca00078e3cff */
[----:B------:R-:W3:Y:S04]  /*65530*/  @!P5 LDG.E.U16 R3, desc[UR16][R6.64] ;  /* 0x000000100603d981 */ /* 0x000ee8000c1e1500 */
[----:B----4-:R0:W-:Y:S04]  /*65540*/  STL [R1+0xe4], R45 ;  /* 0x0000e42d01007387 */ /* 0x0101e80000100800 */
[----:B0-----:R-:W4:Y:S04]  /*65550*/  LDL R45, [R1+0xd6c] ;  /* 0x000d6c00012d7983 */ /* 0x001f280000100800 */
[----:B---3--:R0:W-:Y:S04]  /*65560*/  STL [R1+0xe0], R3 ;  /* 0x0000e00301007387 */ /* 0x0081e80000100800 */
[----:B0-----:R-:W3:Y:S04]  /*65570*/  LDL.LU R3, [R1+0x187c] ;  /* 0x00187c0001037983 */ /* 0x001ee80000300800 */
[----:B------:R-:W3:Y:S04]  /*65580*/  LDL R6, [R1+0xd48] ;  /* 0x000d480001067983 */ /* 0x000ee80000100800 */
[----:B------:R-:W3:Y:S01]  /*65590*/  LDL R7, [R1+0xd4c] ;  /* 0x000d4c0001077983 */ /* 0x000ee20000100800 */
[----:B--2---:R-:W-:-:S02]  /*655a0*/  PRMT R0, RZ, 0x7610, R0 ;  /* 0x00007610ff007816 */ /* 0x004fc40000000000 */
[----:B---3--:R-:W-:-:S04]  /*655b0*/  @!P5 LOP3.LUT R7, R7, R6, RZ, 0x3c, !PT ;  /* 0x000000060707d212 */ /* 0x008fc800078e3cff */
[----:B------:R-:W-:-:S04]  /*655c0*/  @!P5 LOP3.LUT R6, R7, R6, RZ, 0x3c, !PT ;  /* 0x000000060706d212 */ /* 0x000fc800078e3cff */
[----:B------:R-:W-:-:S05]  /*655d0*/  @!P5 LOP3.LUT R7, R7, R6, RZ, 0x3c, !PT ;  /* 0x000000060707d212 */ /* 0x000fca00078e3cff */
[----:B------:R-:W2:Y:S04]  /*655e0*/  @!P5 LDG.E.U16 R0, desc[UR16][R6.64] ;  /* 0x000000100600d981 */ /* 0x000ea8000c1e1500 */
[----:B--2---:R0:W-:Y:S04]  /*655f0*/  STL [R1+0xdc], R0 ;  /* 0x0000dc0001007387 */ /* 0x0041e80000100800 */
        /* <DEDUP_REMOVED lines=25> */
[----:B------:R-:W3:Y:S01]  /*65790*/  @!P5 LDG.E.U16 R3, desc[UR16][R6.64] ;  /* 0x000000100603d981 */ /* 0x000ee2000c1e1500 */
[----:B--2---:R-:W-:-:S03]  /*657a0*/  PRMT R0, RZ, 0x7610, R0 ;  /* 0x00007610ff007816 */ /* 0x004fc60000000000 */
[----:B---3--:R0:W-:Y:S04]  /*657b0*/  STL [R1+0xd0], R3 ;  /* 0x0000d00301007387 */ /* 0x0081e80000100800 */
[----:B0-----:R-:W2:Y:S04]  /*657c0*/  LDL.LU R3, [R1+0x186c] ;  /* 0x00186c0001037983 */ /* 0x001ea80000300800 */
[----:B------:R-:W3:Y:S01]  /*657d0*/  LDL R7, [R1+0xd68] ;  /* 0x000d680001077983 */ /* 0x000ee20000100800 */
[----:B----4-:R-:W-:-:S03]  /*657e0*/  @!P5 IMAD.MOV.U32 R6, RZ, RZ, R45 ;  /* 0x000000ffff06d224 */ /* 0x010fc600078e002d */
[----:B------:R-:W4:Y:S04]  /*657f0*/  LDL R45, [R1+0xd94] ;  /* 0x000d9400012d7983 */ /* 0x000f280000100800 */
[----:B---3--:R-:W3:Y:S04]  /*65800*/  @!P5 LDG.E.U16 R0, desc[UR16][R6.64] ;  /* 0x000000100600d981 */ /* 0x008ee8000c1e1500 */
        /* <DEDUP_REMOVED lines=23> */
[----:B------:R-:W-:Y:S01]  /*65980*/  @!P5 LOP3.LUT R7, R7, R6, RZ, 0x3c, !PT ;  /* 0x000000060707d212 */ /* 0x000fe200078e3cff */
[----:B---3--:R0:W-:Y:S04]  /*65990*/  STL [R1+0xc4], R47 ;  /* 0x0000c42f01007387 */ /* 0x0081e80000100800 */
[----:B------:R1:W3:Y:S01]  /*659a0*/  @!P5 LDG.E.U16 R46, desc[UR16][R6.64] ;  /* 0x00000010062ed981 */ /* 0x0002e2000c1e1500 */
[----:B------:R-:W-:-:S03]  /*659b0*/  PRMT R0, RZ, 0x7610, R0 ;  /* 0x00007610ff007816 */ /* 0x000fc60000000000 */
[----:B0-----:R-:W2:Y:S04]  /*659c0*/  LDL R47, [R1+0xda4] ;  /* 0x000da400012f7983 */ /* 0x001ea80000100800 */
[----:B------:R-:W1:Y:S04]  /*659d0*/  LDL R6, [R1+0xd88] ;  /* 0x000d880001067983 */ /* 0x000e680000100800 */
[----:B------:R-:W1:Y:S02]  /*659e0*/  LDL R7, [R1+0xd8c] ;  /* 0x000d8c0001077983 */ /* 0x000e640000100800 */
[----:B-1----:R-:W-:-:S04]  /*659f0*/  @!P5 LOP3.LUT R7, R7, R6, RZ, 0x3c, !PT ;  /* 0x000000060707d212 */ /* 0x002fc800078e3cff */
        /* <DEDUP_REMOVED lines=40> */
[----:B------:R-:W-:Y:S02]  /*65c80*/  PRMT R9, RZ, 0x7610, R9 ;  /* 0x00007610ff097816 */ /* 0x000fe40000000009 */
[----:B------:R-:W-:Y:S01]  /*65c90*/  PRMT R11, RZ, 0x7610, R11 ;  /* 0x00007610ff0b7816 */ /* 0x000fe2000000000b */
[----:B------:R-:W2:Y:S04]  /*65ca0*/  LDL R45, [R1+0xdd0] ;  /* 0x000dd000012d7983 */ /* 0x000ea80000100800 */
[----:B---3--:R1:W3:Y:S04]  /*65cb0*/  @!P5 LDG.E.U16 R17, desc[UR16][R6.64] ;  /* 0x000000100611d981 */ /* 0x0082e8000c1e1500 */
[----:B0-----:R-:W4:Y:S04]  /*65cc0*/  LDL R42, [R1+0xdcc] ;  /* 0x000dcc00012a7983 */ /* 0x001f280000100800 */
[----:B------:R-:W2:Y:S01]  /*65cd0*/  LDL R7, [R1+0xdb8] ;  /* 0x000db80001077983 */ /* 0x000ea20000100800 */
[----:B-1----:R-:W-:-:S05]  /*65ce0*/  @!P5 IMAD.MOV.U32 R6, RZ, RZ, R44 ;  /* 0x000000ffff06d224 */ /* 0x002fca00078e002c */
        /* <DEDUP_REMOVED lines=15> */
[----:B0-----:R-:W2:Y:S01]  /*65de0*/  LDL R9, [R1+0xde4] ;  /* 0x000de40001097983 */ /* 0x001ea20000100800 */
[----:B------:R-:W-:-:S03]  /*65df0*/  PRMT R16, RZ, 0x7610, R16 ;  /* 0x00007610ff107816 */ /* 0x000fc60000000010 */
[----:B----4-:R0:W-:Y:S01]  /*65e00*/  STL [R1+0x9c], R11 ;  /* 0x00009c0b01007387 */ /* 0x0101e20000100800 */
[----:B------:R-:W-:-:S03]  /*65e10*/  @!P5 IMAD.MOV.U32 R7, RZ, RZ, R45 ;  /* 0x000000ffff07d224 */ /* 0x000fc600078e002d */
[----:B0-----:R-:W4:Y:S01]  /*65e20*/  LDL R11, [R1+0xdec] ;  /* 0x000dec00010b7983 */ /* 0x001f220000100800 */
[----:B---3--:R-:W-:Y:S01]  /*65e30*/  @!P5 IMAD.MOV.U32 R6, RZ, RZ, R17 ;  /* 0x000000ffff06d224 */ /* 0x008fe200078e0011 */
[----:B------:R-:W-:Y:S02]  /*65e40*/  PRMT R15, RZ, 0x7610, R15 ;  /* 0x00007610ff0f7816 */ /* 0x000fe4000000000f */
[----:B------:R-:W-:Y:S02]  /*65e50*/  PRMT R8, RZ, 0x7610, R8 ;  /* 0x00007610ff087816 */ /* 0x000fe40000000008 */
[----:B------:R-:W-:Y:S01]  /*65e60*/  PRMT R12, RZ, 0x7610, R12 ;  /* 0x00007610ff0c7816 */ /* 0x000fe2000000000c */
[----:B------:R-:W3:Y:S04]  /*65e70*/  LDL R17, [R1+0xdf0] ;  /* 0x000df00001117983 */ /* 0x000ee80000100800 */
[----:B------:R0:W3:Y:S02]  /*65e80*/  @!P5 LDG.E.U16 R16, desc[UR16][R6.64] ;  /* 0x000000100610d981 */ /* 0x0000e4000c1e1500 */
[----:B0-----:R-:W-:-:S02]  /*65e90*/  @!P5 IMAD.MOV.U32 R7, RZ, RZ, R44 ;  /* 0x000000ffff07d224 */ /* 0x001fc400078e002c */
        /* <DEDUP_REMOVED lines=20> */
[----:B------:R-:W4:Y:S04]  /*65fe0*/  LDL R17, [R1+0xe10] ;  /* 0x000e100001117983 */ /* 0x000f280000100800 */
[----:B0-----:R-:W4:Y:S01]  /*65ff0*/  LDL R12, [R1+0xe08] ;  /* 0x000e0800010c7983 */ /* 0x001f220000100800 */
[----:B---3--:R-:W-:-:S03]  /*66000*/  @!P5 IMAD.MOV.U32 R6, RZ, RZ, R16 ;  /* 0x000000ffff06d224 */ /* 0x008fc600078e0010 */
[----:B------:R-:W3:Y:S04]  /*66010*/  LDL R16, [R1+0xe14] ;  /* 0x000e140001107983 */ /* 0x000ee80000100800 */
[----:B------:R0:W3:Y:S02]  /*66020*/  @!P5 LDG.E.U16 R41, desc[UR16][R6.64] ;  /* 0x000000100629d981 */ /* 0x0000e4000c1e1500 */
[----:B0-----:R-:W-:Y:S02]  /*66030*/  @!P5 IMAD.MOV.U32 R7, RZ, RZ, R20 ;  /* 0x000000ffff07d224 */ /* 0x001fe400078e0014 */
[----:B------:R-:W3:Y:S01]  /*66040*/  LDL R20, [R1+0xe18] ;  /* 0x000e180001147983 */ /* 0x000ee20000100800 */
[----:B--2---:R-:W-:-:S03]  /*66050*/  @!P5 IMAD.MOV.U32 R6, RZ, RZ, R15 ;  /* 0x000000ffff06d224 */ /* 0x004fc600078e000f */
[----:B------:R-:W2:Y:S01]  /*66060*/  LDL R15, [R1+0xe1c] ;  /* 0x000e1c00010f7983 */ /* 0x000ea20000100800 */
[----:B------:R-:W-:Y:S02]  /*66070*/  PRMT R40, RZ, 0x7610, R40 ;  /* 0x00007610ff287816 */ /* 0x000fe40000000028 */
[----:B------:R-:W-:-:S04]  /*66080*/  PRMT R39, RZ, 0x7610, R39 ;  /* 0x00007610ff277816 */ /* 0x000fc80000000027 */
[----:B------:R0:W2:Y:S01]  /*66090*/  @!P5 LDG.E.U16 R40, desc[UR16][R6.64] ;  /* 0x000000100628d981 */ /* 0x0000a2000c1e1500 */
[----:B------:R-:W-:Y:S01]  /*660a0*/  PRMT R38, RZ, 0x7610, R38 ;  /* 0x00007610ff267816 */ /* 0x000fe20000000026 */
[----:B0-----:R-:W-:Y:S02]  /*660b0*/  @!P5 IMAD.MOV.U32 R6, RZ, RZ, R8 ;  /* 0x000000ffff06d224 */ /* 0x001fe400078e0008 */
[----:B------:R-:W-:Y:S01]  /*660c0*/  @!P5 IMAD.MOV.U32 R7, RZ, RZ, R9 ;  /* 0x000000ffff07d224 */ /* 0x000fe200078e0009 */
[----:B------:R-:W2:Y:S04]  /*660d0*/  LDL R8, [R1+0xe24] ;  /* 0x000e240001087983 */ /* 0x000ea80000100800 */
[----:B------:R-:W2:Y:S04]  /*660e0*/  LDL R9, [R1+0xe20] ;  /* 0x000e200001097983 */ /* 0x000ea80000100800 */
[----:B------:R0:W2:Y:S01]  /*660f0*/  @!P5 LDG.E.U16 R39, desc[UR16][R6.64] ;  /* 0x000000100627d981 */ /* 0x0000a2000c1e1500 */
[----:B------:R-:W-:Y:S01]  /*66100*/  PRMT R37, RZ, 0x7610, R37 ;  /* 0x00007610ff257816 */ /* 0x000fe20000000025 */
[----:B0-----:R-:W-:-:S02]  /*66110*/  @!P5 IMAD.MOV.U32 R6, RZ, RZ, R11 ;  /* 0x000000ffff06d224 */ /* 0x001fc400078e000b */
[----:B----4-:R-:W-:Y:S01]  /*66120*/  @!P5 IMAD.MOV.U32 R7, RZ, RZ, R12 ;  /* 0x000000ffff07d224 */ /* 0x010fe200078e000c */
[----:B------:R-:W4:Y:S04]  /*66130*/  LDL R11, [R1+0xe2c] ;  /* 0x000e2c00010b7983 */ /* 0x000f280000100800 */
[----:B------:R-:W4:Y:S04]  /*66140*/  LDL R12, [R1+0xe28] ;  /* 0x000e2800010c7983 */ /* 0x000f280000100800 */
[----:B------:R3:W4:Y:S02]  /*66150*/  @!P5 LDG.E.U16 R38, desc[UR16][R6.64] ;  /* 0x000000100626d981 */ /* 0x000724000c1e1500 */
[----:B---3--:R-:W-:-:S02]  /*66160*/  @!P5 IMAD.MOV.U32 R6, RZ, RZ, R16 ;  /* 0x000000ffff06d224 */ /* 0x008fc400078e0010 */
[----:B------:R-:W-:Y:S01]  /*66170*/  @!P5 IMAD.MOV.U32 R7, RZ, RZ, R17 ;  /* 0x000000ffff07d224 */ /* 0x000fe200078e0011 */
[----:B------:R-:W3:Y:S04]  /*66180*/  LDL R16, [R1+0xe34] ;  /* 0x000e340001107983 */ /* 0x000ee80000100800 */
[----:B------:R-:W3:Y:S04]  /*66190*/  LDL R17, [R1+0xe30] ;  /* 0x000e300001117983 */ /* 0x000ee80000100800 */
[----:B------:R0:W3:Y:S02]  /*661a0*/  @!P5 LDG.E.U16 R37, desc[UR16][R6.64] ;  /* 0x000000100625d981 */ /* 0x0000e4000c1e1500 */
[----:B0-----:R-:W-:-:S02]  /*661b0*/  @!P5 IMAD.MOV.U32 R7, RZ, RZ, R20 ;  /* 0x000000ffff07d224 */ /* 0x001fc400078e0014 */
        /* <DEDUP_REMOVED lines=11> */
[----:B------:R4:W2:Y:S04]  /*66270*/  @!P5 LDG.E.U16 R35, desc[UR16][R6.64] ;  /* 0x000000100623d981 */ /* 0x0008a8000c1e1500 */
[----:B------:R-:W-:Y:S01]  /*66280*/  STL [R1+0x88], R41 ;  /* 0x0000882901007387 */ /* 0x000fe20000100800 */
[----:B------:R-:W-:Y:S01]  /*66290*/  PRMT R33, RZ, 0x7610, R33 ;  /* 0x00007610ff217816 */ /* 0x000fe20000000021 */
[----:B----4-:R-:W-:-:S02]  /*662a0*/  @!P5 IMAD.MOV.U32 R6, RZ, RZ, R11 ;  /* 0x000000ffff06d224 */ /* 0x010fc400078e000b */
[----:B------:R-:W-:Y:S01]  /*662b0*/  @!P5 IMAD.MOV.U32 R7, RZ, RZ, R12 ;  /* 0x000000ffff07d224 */ /* 0x000fe200078e000c */
[----:B------:R-:W4:Y:S04]  /*662c0*/  LDL R11, [R1+0xe4c] ;  /* 0x000e4c00010b7983 */ /* 0x000f280000100800 */
[----:B------:R-:W4:Y:S04]  /*662d0*/  LDL R12, [R1+0xe48] ;  /* 0x000e4800010c7983 */ /* 0x000f280000100800 */
[----:B------:R3:W4:Y:S04]  /*662e0*/  @!P5 LDG.E.U16 R34, desc[UR16][R6.64] ;  /* 0x000000100622d981 */ /* 0x000728000c1e1500 */
[----:B------:R-:W-:Y:S01]  /*662f0*/  STL [R1+0x84], R40 ;  /* 0x0000842801007387 */ /* 0x000fe20000100800 */
[----:B---3--:R-:W-:-:S02]  /*66300*/  @!P5 IMAD.MOV.U32 R6, RZ, RZ, R16 ;  /* 0x000000ffff06d224 */ /* 0x008fc400078e0010 */
[----:B------:R-:W-:Y:S01]  /*66310*/  @!P5 IMAD.MOV.U32 R7, RZ, RZ, R17 ;  /* 0x000000ffff07d224 */ /* 0x000fe200078e0011 */
[----:B------:R-:W3:Y:S04]  /*66320*/  LDL R16, [R1+0xe54] ;  /* 0x000e540001107983 */ /* 0x000ee80000100800 */
[----:B------:R-:W3:Y:S04]  /*66330*/  LDL R17, [R1+0xe50] ;  /* 0x000e500001117983 */ /* 0x000ee80000100800 */
[----:B------:R0:W3:Y:S04]  /*66340*/  @!P5 LDG.E.U16 R33, desc[UR16][R6.64] ;  /* 0x000000100621d981 */ /* 0x0000e8000c1e1500 */
[----:B------:R-:W-:Y:S01]  /*66350*/  STL [R1+0x80], R39 ;  /* 0x0000802701007387 */ /* 0x000fe20000100800 */
[----:B0-----:R-:W-:-:S03]  /*66360*/  @!P5 IMAD.MOV.U32 R7, RZ, RZ, R20 ;  /* 0x000000ffff07d224 */ /* 0x001fc600078e0014 */
        /* <DEDUP_REMOVED lines=8> */
[----:B------:R-:W-:-:S05]  /*663f0*/  @!P5 IMAD.MOV.U32 R7, RZ, RZ, R9 ;  /* 0x000000ffff07d224 */ /* 0x000fca00078e0009 */
[----:B------:R4:W2:Y:S01]  /*66400*/  @!P5 LDG.E.U16 R31, desc[UR16][R6.64] ;  /* 0x00000010061fd981 */ /* 0x0008a2000c1e1500 */
[----:B------:R-:W-:-:S03]  /*66410*/  PRMT R29, RZ, 0x7610, R29 ;  /* 0x00007610ff1d7816 */ /* 0x000fc6000000001d */
[----:B------:R-:W-:Y:S04]  /*66420*/  STL [R1+0x7c], R38 ;  /* 0x00007c2601007387 */ /* 0x000fe80000100800 */
[----:B------:R-:W2:Y:S04]  /*66430*/  LDL R9, [R1+0xe60] ;  /* 0x000e600001097983 */ /* 0x000ea80000100800 */
[----:B------:R-:W2:Y:S01]  /*66440*/  LDL R8, [R1+0xe64] ;  /* 0x000e640001087983 */ /* 0x000ea20000100800 */
[----:B----4-:R-:W-:Y:S02]  /*66450*/  @!P5 IMAD.MOV.U32 R6, RZ, RZ, R11 ;  /* 0x000000ffff06d224 */ /* 0x010fe400078e000b */
[----:B------:R-:W-:-:S05]  /*66460*/  @!P5 IMAD.MOV.U32 R7, RZ, RZ, R12 ;  /* 0x000000ffff07d224 */ /* 0x000fca00078e000c */
[----:B------:R3:W4:Y:S01]  /*66470*/  @!P5 LDG.E.U16 R30, desc[UR16][R6.64] ;  /* 0x00000010061ed981 */ /* 0x000722000c1e1500 */
[----:B------:R-:W-:Y:S01]  /*66480*/  PRMT R10, RZ, 0x7610, R10 ;  /* 0x00007610ff0a7816 */ /* 0x000fe2000000000a */
[----:B---3--:R-:W-:Y:S02]  /*66490*/  @!P5 IMAD.MOV.U32 R6, RZ, RZ, R16 ;  /* 0x000000ffff06d224 */ /* 0x008fe400078e0010 */
[----:B------:R-:W-:-:S05]  /*664a0*/  @!P5 IMAD.MOV.U32 R7, RZ, RZ, R17 ;  /* 0x000000ffff07d224 */ /* 0x000fca00078e0011 */
[----:B------:R0:W3:Y:S04]  /*664b0*/  @!P5 LDG.E.U16 R29, desc[UR16][R6.64] ;  /* 0x00000010061dd981 */ /* 0x0000e8000c1e1500 */
[----:B------:R-:W-:Y:S04]  /*664c0*/  STL [R1+0x78], R37 ;  /* 0x0000782501007387 */ /* 0x000fe80000100800 */
[----:B------:R-:W3:Y:S04]  /*664d0*/  LDL R11, [R1+0xe6c] ;  /* 0x000e6c00010b7983 */ /* 0x000ee80000100800 */
[----:B------:R-:W4:Y:S01]  /*664e0*/  LDL R12, [R1+0xe68] ;  /* 0x000e6800010c7983 */ /* 0x000f220000100800 */
[----:B0-----:R-:W-:-:S02]  /*664f0*/  @!P5 IMAD.MOV.U32 R7, RZ, RZ, R20 ;  /* 0x000000ffff07d224 */ /* 0x001fc400078e0014 */
[----:B--2---:R-:W-:-:S05]  /*66500*/  @!P5 IMAD.MOV.U32 R6, RZ, RZ, R15 ;  /* 0x000000ffff06d224 */ /* 0x004fca00078e000f */
[----:B------:R0:W2:Y:S04]  /*66510*/  @!P5 LDG.E.U16 R10, desc[UR16][R6.64] ;  /* 0x00000010060ad981 */ /* 0x0000a8000c1e1500 */
[----:B------:R-:W-:Y:S04]  /*66520*/  STL [R1+0x74], R36 ;  /* 0x0000742401007387 */ /* 0x000fe80000100800 */
[----:B------:R-:W4:Y:S04]  /*66530*/  LDL R17, [R1+0xe70] ;  /* 0x000e700001117983 */ /* 0x000f280000100800 */
[----:B------:R-:W4:Y:S01]  /*66540*/  LDL R16, [R1+0xe74] ;  /* 0x000e740001107983 */ /* 0x000f220000100800 */
[----:B------:R-:W-:-:S03]  /*66550*/  PRMT R13, RZ, 0x7610, R13 ;  /* 0x00007610ff0d7816 */ /* 0x000fc6000000000d */
[----:B------:R-:W-:Y:S04]  /*66560*/  STL [R1+0x70], R35 ;  /* 0x0000702301007387 */ /* 0x000fe80000100800 */
[----:B------:R-:W4:Y:S04]  /*66570*/  LDL R20, [R1+0xe78] ;  /* 0x000e780001147983 */ /* 0x000f280000100800 */
[----:B------:R-:W4:Y:S04]  /*66580*/  LDL R15, [R1+0xe7c] ;  /* 0x000e7c00010f7983 */ /* 0x000f280000100800 */
[----:B------:R-:W-:Y:S01]  /*66590*/  STL [R1+0x6c], R34 ;  /* 0x00006c2201007387 */ /* 0x000fe20000100800 */
[----:B0-----:R-:W-:-:S02]  /*665a0*/  @!P5 IMAD.MOV.U32 R7, RZ, RZ, R9 ;  /* 0x000000ffff07d224 */ /* 0x001fc400078e0009 */
[----:B------:R-:W-:Y:S01]  /*665b0*/  @!P5 IMAD.MOV.U32 R6, RZ, RZ, R8 ;  /* 0x000000ffff06d224 */ /* 0x000fe200078e0008 */
[----:B------:R-:W4:Y:S04]  /*665c0*/  LDL R9, [R1+0xe80] ;  /* 0x000e800001097983 */ /* 0x000f280000100800 */
[----:B------:R-:W4:Y:S04]  /*665d0*/  LDL R8, [R1+0xe84] ;  /* 0x000e840001087983 */ /* 0x000f280000100800 */
[----:B------:R3:W4:Y:S02]  /*665e0*/  @!P5 LDG.E.U16 R13, desc[UR16][R6.64] ;  /* 0x00000010060dd981 */ /* 0x000724000c1e1500 */
[----:B---3--:R-:W-:-:S02]  /*665f0*/  @!P5 IMAD.MOV.U32 R6, RZ, RZ, R11 ;  /* 0x000000ffff06d224 */ /* 0x008fc400078e000b */
[----:B--2---:R0:W-:Y:S04]  /*66600*/  STL [R1+0x54], R10 ;  /* 0x0000540a01007387 */ /* 0x0041e80000100800 */
[----:B0-----:R-:W2:Y:S04]  /*66610*/  LDL R10, [R1+0xe8c] ;  /* 0x000e8c00010a7983 */ /* 0x001ea80000100800 */
[----:B------:R-:W-:Y:S04]  /*66620*/  STL [R1+0x68], R33 ;  /* 0x0000682101007387 */ /* 0x000fe80000100800 */
[----:B------:R-:W3:Y:S01]  /*66630*/  LDL R11, [R1+0xe88] ;  /* 0x000e8800010b7983 */ /* 0x000ee20000100800 */
[----:B------:R-:W-:Y:S01]  /*66640*/  PRMT R28, RZ, 0x7610, R28 ;  /* 0x00007610ff1c7816 */ /* 0x000fe2000000001c */
[----:B----4-:R-:W-:Y:S01]  /*66650*/  @!P5 IMAD.MOV.U32 R7, RZ, RZ, R12 ;  /* 0x000000ffff07d224 */ /* 0x010fe200078e000c */
[----:B------:R-:W-:-:S04]  /*66660*/  PRMT R27, RZ, 0x7610, R27 ;  /* 0x00007610ff1b7816 */ /* 0x000fc8000000001b */
[----:B------:R0:W4:Y:S01]  /*66670*/  @!P5 LDG.E.U16 R28, desc[UR16][R6.64] ;  /* 0x00000010061cd981 */ /* 0x000122000c1e1500 */
[----:B------:R-:W-:Y:S01]  /*66680*/  PRMT R26, RZ, 0x7610, R26 ;  /* 0x00007610ff1a7816 */ /* 0x000fe2000000001a */
[----:B0-----:R-:W-:Y:S02]  /*66690*/  @!P5 IMAD.MOV.U32 R6, RZ, RZ, R16 ;  /* 0x000000ffff06d224 */ /* 0x001fe400078e0010 */
[----:B------:R-:W-:-:S05]  /*666a0*/  @!P5 IMAD.MOV.U32 R7, RZ, RZ, R17 ;  /* 0x000000ffff07d224 */ /* 0x000fca00078e0011 */
[----:B------:R0:W4:Y:S04]  /*666b0*/  @!P5 LDG.E.U16 R27, desc[UR16][R6.64] ;  /* 0x00000010061bd981 */ /* 0x000128000c1e1500 */
[----:B------:R1:W-:Y:S01]  /*666c0*/  STL [R1+0x50], R13 ;  /* 0x0000500d01007387 */ /* 0x0003e20000100800 */
[----:B------:R-:W-:-:S03]  /*666d0*/  PRMT R19, RZ, 0x7610, R19 ;  /* 0x00007610ff137816 */ /* 0x000fc60000000013 */
[----:B------:R-:W-:Y:S04]  /*666e0*/  STL [R1+0x64], R32 ;  /* 0x0000642001007387 */ /* 0x000fe80000100800 */
[----:B------:R-:W4:Y:S01]  /*666f0*/  LDL R12, [R1+0xe94] ;  /* 0x000e9400010c7983 */ /* 0x000f220000100800 */
[----:B0-----:R-:W-:Y:S02]  /*66700*/  @!P5 IMAD.MOV.U32 R6, RZ, RZ, R15 ;  /* 0x000000ffff06d224 */ /* 0x001fe400078e000f */
[----:B------:R-:W-:Y:S01]  /*66710*/  @!P5 IMAD.MOV.U32 R7, RZ, RZ, R20 ;  /* 0x000000ffff07d224 */ /* 0x000fe200078e0014 */
[----:B-1----:R-:W4:Y:S04]  /*66720*/  LDL R13, [R1+0xe90] ;  /* 0x000e9000010d7983 */ /* 0x002f280000100800 */
[----:B------:R0:W4:Y:S01]  /*66730*/  @!P5 LDG.E.U16 R26, desc[UR16][R6.64] ;  /* 0x00000010061ad981 */ /* 0x000122000c1e1500 */
[----:B------:R-:W-:Y:S01]  /*66740*/  PRMT R2, RZ, 0x7610, R2 ;  /* 0x00007610ff027816 */ /* 0x000fe20000000002 */
[----:B0-----:R-:W-:-:S02]  /*66750*/  @!P5 IMAD.MOV.U32 R6, RZ, RZ, R8 ;  /* 0x000000ffff06d224 */ /* 0x001fc400078e0008 */
[----:B------:R-:W-:-:S05]  /*66760*/  @!P5 IMAD.MOV.U32 R7, RZ, RZ, R9 ;  /* 0x000000ffff07d224 */ /* 0x000fca00078e0009 */
[----:B------:R2:W4:Y:S02]  /*66770*/  @!P5 LDG.E.U16 R19, desc[UR16][R6.64] ;  /* 0x000000100613d981 */ /* 0x000524000c1e1500 */
[----:B--2---:R-:W-:Y:S02]  /*66780*/  @!P5 IMAD.MOV.U32 R6, RZ, RZ, R10 ;  /* 0x000000ffff06d224 */ /* 0x004fe400078e000a */
[----:B---3--:R-:W-:-:S05]  /*66790*/  @!P5 IMAD.MOV.U32 R7, RZ, RZ, R11 ;  /* 0x000000ffff07d224 */ /* 0x008fca00078e000b */
[----:B------:R4:W2:Y:S04]  /*667a0*/  @!P5 LDG.E.U16 R2, desc[UR16][R6.64] ;  /* 0x000000100602d981 */ /* 0x0008a8000c1e1500 */
[----:B------:R-:W-:Y:S04]  /*667b0*/  STL [R1+0x60], R31 ;  /* 0x0000601f01007387 */ /* 0x000fe80000100800 */
[----:B------:R-:W3:Y:S04]  /*667c0*/  LDL R17, [R1+0xe98] ;  /* 0x000e980001117983 */ /* 0x000ee80000100800 */
[----:B------:R-:W3:Y:S04]  /*667d0*/  LDL R16, [R1+0xe9c] ;  /* 0x000e9c0001107983 */ /* 0x000ee80000100800 */
[----:B------:R-:W-:Y:S04]  /*667e0*/  STL [R1+0x5c], R30 ;  /* 0x00005c1e01007387 */ /* 0x000fe80000100800 */
[----:B------:R-:W3:Y:S04]  /*667f0*/  LDL R20, [R1+0xea0] ;  /* 0x000ea00001147983 */ /* 0x000ee80000100800 */
[----:B------:R-:W3:Y:S04]  /*66800*/  LDL R15, [R1+0xea4] ;  /* 0x000ea400010f7983 */ /* 0x000ee80000100800 */
[----:B------:R-:W-:Y:S04]  /*66810*/  STL [R1+0x58], R29 ;  /* 0x0000581d01007387 */ /* 0x000fe80000100800 */
[----:B------:R-:W3:Y:S04]  /*66820*/  LDL R9, [R1+0xea8] ;  /* 0x000ea80001097983 */ /* 0x000ee80000100800 */
[----:B------:R-:W3:Y:S01]  /*66830*/  LDL R8, [R1+0xeac] ;  /* 0x000eac0001087983 */ /* 0x000ee20000100800 */
[----:B------:R-:W-:-:S03]  /*66840*/  PRMT R18, RZ, 0x7610, R18 ;  /* 0x00007610ff127816 */ /* 0x000fc60000000012 */
[----:B------:R-:W3:Y:S04]  /*66850*/  LDL R11, [R1+0xeb0] ;  /* 0x000eb000010b7983 */ /* 0x000ee80000100800 */
[----:B------:R-:W3:Y:S01]  /*66860*/  LDL R10, [R1+0xeb4] ;  /* 0x000eb400010a7983 */ /* 0x000ee20000100800 */
[----:B----4-:R-:W-:Y:S02]  /*66870*/  @!P5 IMAD.MOV.U32 R6, RZ, RZ, R12 ;  /* 0x000000ffff06d224 */ /* 0x010fe400078e000c */
[----:B------:R-:W-:-:S05]  /*66880*/  @!P5 IMAD.MOV.U32 R7, RZ, RZ, R13 ;  /* 0x000000ffff07d224 */ /* 0x000fca00078e000d */
[----:B------:R3:W4:Y:S04]  /*66890*/  @!P5 LDG.E.U16 R18, desc[UR16][R6.64] ;  /* 0x000000100612d981 */ /* 0x000728000c1e1500 */
[----:B--2---:R-:W-:Y:S04]  /*668a0*/  STL [R1+0x17cc], R2 ;  /* 0x0017cc0201007387 */ /* 0x004fe80000100800 */
[----:B------:R-:W2:Y:S04]  /*668b0*/  LDL R13, [R1+0xeb8] ;  /* 0x000eb800010d7983 */ /* 0x000ea80000100800 */
[----:B------:R-:W2:Y:S01]  /*668c0*/  LDL R12, [R1+0xebc] ;  /* 0x000ebc00010c7983 */ /* 0x000ea20000100800 */
[----:B------:R-:W-:Y:S01]  /*668d0*/  PRMT R25, RZ, 0x7610, R25 ;  /* 0x00007610ff197816 */ /* 0x000fe20000000019 */
[----:B---3--:R-:W-:-:S02]  /*668e0*/  @!P5 IMAD.MOV.U32 R6, RZ, RZ, R16 ;  /* 0x000000ffff06d224 */ /* 0x008fc400078e0010 */
[----:B------:R-:W-:Y:S01]  /*668f0*/  @!P5 IMAD.MOV.U32 R7, RZ, RZ, R17 ;  /* 0x000000ffff07d224 */ /* 0x000fe200078e0011 */
[----:B------:R-:W-:-:S04]  /*66900*/  PRMT R24, RZ, 0x7610, R24 ;  /* 0x00007610ff187816 */ /* 0x000fc80000000018 */
[----:B------:R0:W3:Y:S01]  /*66910*/  @!P5 LDG.E.U16 R25, desc[UR16][R6.64] ;  /* 0x000000100619d981 */ /* 0x0000e2000c1e1500 */
[----:B------:R-:W-:-:S03]  /*66920*/  PRMT R23, RZ, 0x7610, R23 ;  /* 0x00007610ff177816 */ /* 0x000fc60000000017 */
[----:B------:R1:W-:Y:S04]  /*66930*/  STL [R1+0x40], R19 ;  /* 0x0000401301007387 */ /* 0x0003e80000100800 */
[----:B------:R-:W3:Y:S01]  /*66940*/  LDL R17, [R1+0xec4] ;  /* 0x000ec40001117983 */ /* 0x000ee20000100800 */
[----:B0-----:R-:W-:Y:S02]  /*66950*/  @!P5 IMAD.MOV.U32 R6, RZ, RZ, R15 ;  /* 0x000000ffff06d224 */ /* 0x001fe400078e000f */
[----:B------:R-:W-:Y:S01]  /*66960*/  @!P5 IMAD.MOV.U32 R7, RZ, RZ, R20 ;  /* 0x000000ffff07d224 */ /* 0x000fe200078e0014 */
[----:B-1----:R-:W3:Y:S04]  /*66970*/  LDL R19, [R1+0xec0] ;  /* 0x000ec00001137983 */ /* 0x002ee80000100800 */
[----:B------:R0:W3:Y:S04]  /*66980*/  @!P5 LDG.E.U16 R24, desc[UR16][R6.64] ;  /* 0x000000100618d981 */ /* 0x0000e8000c1e1500 */
[----:B------:R-:W-:Y:S01]  /*66990*/  STL [R1+0x4c], R28 ;  /* 0x00004c1c01007387 */ /* 0x000fe20000100800 */
[----:B------:R-:W-:Y:S01]  /*669a0*/  PRMT R22, RZ, 0x7610, R22 ;  /* 0x00007610ff167816 */ /* 0x000fe20000000016 */
[----:B0-----:R-:W-:-:S02]  /*669b0*/  @!P5 IMAD.MOV.U32 R6, RZ, RZ, R8 ;  /* 0x000000ffff06d224 */ /* 0x001fc400078e0008 */
[----:B------:R-:W-:Y:S01]  /*669c0*/  @!P5 IMAD.MOV.U32 R7, RZ, RZ, R9 ;  /* 0x000000ffff07d224 */ /* 0x000fe200078e0009 */
[----:B----4-:R0:W-:Y:S04]  /*669d0*/  STL [R1+0x38], R18 ;  /* 0x0000381201007387 */ /* 0x0101e80000100800 */
[----:B------:R-:W4:Y:S04]  /*669e0*/  LDL R16, [R1+0xecc] ;  /* 0x000ecc0001107983 */ /* 0x000f280000100800 */
[----:B------:R1:W4:Y:S01]  /*669f0*/  @!P5 LDG.E.U16 R23, desc[UR16][R6.64] ;  /* 0x000000100617d981 */ /* 0x000322000c1e1500 */
[----:B------:R-:W-:-:S03]  /*66a00*/  PRMT R3, RZ, 0x7610, R3 ;  /* 0x00007610ff037816 */ /* 0x000fc60000000003 */
[----:B0-----:R-:W4:Y:S01]  /*66a10*/  LDL R18, [R1+0xec8] ;  /* 0x000ec80001127983 */ /* 0x001f220000100800 */
[----:B-1----:R-:W-:Y:S02]  /*66a20*/  @!P5 IMAD.MOV.U32 R6, RZ, RZ, R10 ;  /* 0x000000ffff06d224 */ /* 0x002fe400078e000a */
[----:B------:R-:W-:Y:S01]  /*66a30*/  @!P5 IMAD.MOV.U32 R7, RZ, RZ, R11 ;  /* 0x000000ffff07d224 */ /* 0x000fe200078e000b */
[----:B------:R-:W-:Y:S04]  /*66a40*/  STL [R1+0x48], R27 ;  /* 0x0000481b01007387 */ /* 0x000fe80000100800 */
[----:B------:R-:W4:Y:S04]  /*66a50*/  LDL R20, [R1+0xed0] ;  /* 0x000ed00001147983 */ /* 0x000f280000100800 */
[----:B------:R-:W4:Y:S04]  /*66a60*/  LDL R15, [R1+0xed4] ;  /* 0x000ed400010f7983 */ /* 0x000f280000100800 */
[----:B------:R2:W4:Y:S04]  /*66a70*/  @!P5 LDG.E.U16 R22, desc[UR16][R6.64] ;  /* 0x000000100616d981 */ /* 0x000528000c1e1500 */
[----:B------:R-:W-:Y:S04]  /*66a80*/  STL [R1+0x44], R26 ;  /* 0x0000441a01007387 */ /* 0x000fe80000100800 */
[----:B------:R-:W4:Y:S04]  /*66a90*/  LDL R9, [R1+0xed8] ;  /* 0x000ed80001097983 */ /* 0x000f280000100800 */
[----:B------:R-:W4:Y:S04]  /*66aa0*/  LDL R8, [R1+0xedc] ;  /* 0x000edc0001087983 */ /* 0x000f280000100800 */
[----:B------:R-:W4:Y:S04]  /*66ab0*/  LDL R11, [R1+0xee0] ;  /* 0x000ee000010b7983 */ /* 0x000f280000100800 */
[----:B------:R-:W4:Y:S01]  /*66ac0*/  LDL R10, [R1+0xee4] ;  /* 0x000ee400010a7983 */ /* 0x000f220000100800 */
[----:B--2---:R-:W-:-:S02]  /*66ad0*/  @!P5 IMAD.MOV.U32 R7, RZ, RZ, R13 ;  /* 0x000000ffff07d224 */ /* 0x004fc400078e000d */
[----:B------:R-:W-:Y:S01]  /*66ae0*/  @!P5 IMAD.MOV.U32 R6, RZ, RZ, R12 ;  /* 0x000000ffff06d224 */ /* 0x000fe200078e000c */
[----:B------:R-:W2:Y:S04]  /*66af0*/  LDL R13, [R1+0xee8] ;  /* 0x000ee800010d7983 */ /* 0x000ea80000100800 */
[----:B------:R-:W2:Y:S04]  /*66b00*/  LDL R12, [R1+0xeec] ;  /* 0x000eec00010c7983 */ /* 0x000ea80000100800 */
[----:B------:R3:W2:Y:S01]  /*66b10*/  @!P5 LDG.E.U16 R3, desc[UR16][R6.64] ;  /* 0x000000100603d981 */ /* 0x0006a2000c1e1500 */
[----:B------:R-:W-:-:S02]  /*66b20*/  PRMT R4, RZ, 0x7610, R4 ;  /* 0x00007610ff047816 */ /* 0x000fc40000000004 */
[----:B------:R-:W-:Y:S01]  /*66b30*/  PRMT R21, RZ, 0x7610, R21 ;  /* 0x00007610ff157816 */ /* 0x000fe20000000015 */
[----:B---3--:R-:W-:Y:S02]  /*66b40*/  @!P5 IMAD.MOV.U32 R6, RZ, RZ, R17 ;  /* 0x000000ffff06d224 */ /* 0x008fe400078e0011 */
[----:B------:R-:W-:-:S05]  /*66b50*/  @!P5 IMAD.MOV.U32 R7, RZ, RZ, R19 ;  /* 0x000000ffff07d224 */ /* 0x000fca00078e0013 */
[----:B------:R4:W3:Y:S01]  /*66b60*/  @!P5 LDG.E.U16 R4, desc[UR16][R6.64] ;  /* 0x000000100604d981 */ /* 0x0008e2000c1e1500 */
[----:B------:R-:W-:Y:S01]  /*66b70*/  PRMT R14, RZ, 0x7610, R14 ;  /* 0x00007610ff0e7816 */ /* 0x000fe2000000000e */
[----:B----4-:R-:W-:Y:S02]  /*66b80*/  @!P5 IMAD.MOV.U32 R6, RZ, RZ, R16 ;  /* 0x000000ffff06d224 */ /* 0x010fe400078e0010 */
[----:B------:R-:W-:-:S05]  /*66b90*/  @!P5 IMAD.MOV.U32 R7, RZ, RZ, R18 ;  /* 0x000000ffff07d224 */ /* 0x000fca00078e0012 */
[----:B------:R0:W4:Y:S02]  /*66ba0*/  @!P5 LDG.E.U16 R21, desc[UR16][R6.64] ;  /* 0x000000100615d981 */ /* 0x000124000c1e1500 */
[----:B0-----:R-:W-:Y:S02]  /*66bb0*/  @!P5 IMAD.MOV.U32 R6, RZ, RZ, R15 ;  /* 0x000000ffff06d224 */ /* 0x001fe400078e000f */
[----:B------:R-:W-:-:S05]  /*66bc0*/  @!P5 IMAD.MOV.U32 R7, RZ, RZ, R20 ;  /* 0x000000ffff07d224 */ /* 0x000fca00078e0014 */
[----:B------:R0:W4:Y:S01]  /*66bd0*/  @!P5 LDG.E.U16 R14, desc[UR16][R6.64] ;  /* 0x00000010060ed981 */ /* 0x000122000c1e1500 */
[----:B------:R-:W-:Y:S01]  /*66be0*/  PRMT R2, RZ, 0x7610, R2 ;  /* 0x00007610ff027816 */ /* 0x000fe20000000002 */
[----:B0-----:R-:W-:Y:S02]  /*66bf0*/  @!P5 IMAD.MOV.U32 R6, RZ, RZ, R8 ;  /* 0x000000ffff06d224 */ /* 0x001fe400078e0008 */
[----:B------:R-:W-:Y:S01]  /*66c00*/  @!P5 IMAD.MOV.U32 R7, RZ, RZ, R9 ;  /* 0x000000ffff07d224 */ /* 0x000fe200078e0009 */
[----:B------:R-:W-:Y:S01]  /*66c10*/  PRMT R0, RZ, 0x7610, R0 ;  /* 0x00007610ff007816 */ /* 0x000fe20000000000 */
[----:B--2---:R0:W-:Y:S04]  /*66c20*/  STL [R1+0x17d0], R3 ;  /* 0x0017d00301007387 */ /* 0x0041e80000100800 */
[----:B------:R-:W2:Y:S04]  /*66c30*/  LDL R19, [R1+0xef0] ;  /* 0x000ef00001137983 */ /* 0x000ea80000100800 */
[----:B------:R-:W2:Y:S01]  /*66c40*/  LDL R17, [R1+0xef4] ;  /* 0x000ef40001117983 */ /* 0x000ea20000100800 */
[----:B0-----:R-:W-:-:S06]  /*66c50*/  PRMT R3, RZ, 0x7610, R3 ;  /* 0x00007610ff037816 */ /* 0x001fcc0000000003 */
[----:B------:R0:W2:Y:S02]  /*66c60*/  @!P5 LDG.E.U16 R3, desc[UR16][R6.64] ;  /* 0x000000100603d981 */ /* 0x0000a4000c1e1500 */
[----:B0-----:R-:W-:Y:S02]  /*66c70*/  @!P5 IMAD.MOV.U32 R6, RZ, RZ, R10 ;  /* 0x000000ffff06d224 */ /* 0x001fe400078e000a */
[----:B------:R-:W-:-:S05]  /*66c80*/  @!P5 IMAD.MOV.U32 R7, RZ, RZ, R11 ;  /* 0x000000ffff07d224 */ /* 0x000fca00078e000b */
[----:B------:R0:W2:Y:S02]  /*66c90*/  @!P5 LDG.E.U16 R2, desc[UR16][R6.64] ;  /* 0x000000100602d981 */ /* 0x0000a4000c1e1500 */
[----:B0-----:R-:W-:Y:S02]  /*66ca0*/  @!P5 IMAD.MOV.U32 R6, RZ, RZ, R12 ;  /* 0x000000ffff06d224 */ /* 0x001fe400078e000c */
[----:B------:R-:W-:-:S05]  /*66cb0*/  @!P5 IMAD.MOV.U32 R7, RZ, RZ, R13 ;  /* 0x000000ffff07d224 */ /* 0x000fca00078e000d */
[----:B------:R2:W2:Y:S04]  /*66cc0*/  @!P5 LDG.E.U16 R0, desc[UR16][R6.64] ;  /* 0x000000100600d981 */ /* 0x0004a8000c1e1500 */
[----:B---3--:R-:W-:Y:S04]  /*66cd0*/  STL [R1+0x1820], R4 ;  /* 0x0018200401007387 */ /* 0x008fe80000100800 */
[----:B------:R-:W3:Y:S04]  /*66ce0*/  LDL R18, [R1+0xef8] ;  /* 0x000ef80001127983 */ /* 0x000ee80000100800 */
[----:B------:R-:W3:Y:S04]  /*66cf0*/  LDL R16, [R1+0xefc] ;  /* 0x000efc0001107983 */ /* 0x000ee80000100800 */
[----:B------:R-:W-:Y:S04]  /*66d00*/  STL [R1+0x34], R25 ;  /* 0x0000341901007387 */ /* 0x000fe80000100800 */
[----:B------:R-:W3:Y:S04]  /*66d10*/  LDL R15, [R1+0xf00] ;  /* 0x000f0000010f7983 */ /* 0x000ee80000100800 */
[----:B----4-:R0:W-:Y:S04]  /*66d20*/  STL [R1+0x18], R14 ;  /* 0x0000180e01007387 */ /* 0x0101e80000100800 */
[----:B------:R-:W-:Y:S04]  /*66d30*/  STL [R1+0x30], R24 ;  /* 0x0000301801007387 */ /* 0x000fe80000100800 */
[----:B------:R-:W4:Y:S04]  /*66d40*/  LDL R9, [R1+0xf08] ;  /* 0x000f080001097983 */ /* 0x000f280000100800 */
[----:B------:R-:W4:Y:S04]  /*66d50*/  LDL R8, [R1+0xf0c] ;  /* 0x000f0c0001087983 */ /* 0x000f280000100800 */
[----:B0-----:R-:W4:Y:S04]  /*66d60*/  LDL R14, [R1+0xf04] ;  /* 0x000f0400010e7983 */ /* 0x001f280000100800 */
[----:B------:R-:W-:Y:S01]  /*66d70*/  STL [R1+0x2c], R23 ;  /* 0x00002c1701007387 */ /* 0x000fe20000100800 */
[----:B--2---:R-:W-:-:S02]  /*66d80*/  @!P5 IMAD.MOV.U32 R7, RZ, RZ, R19 ;  /* 0x000000ffff07d224 */ /* 0x004fc400078e0013 */
[----:B------:R-:W-:Y:S01]  /*66d90*/  @!P5 IMAD.MOV.U32 R6, RZ, RZ, R17 ;  /* 0x000000ffff06d224 */ /* 0x000fe200078e0011 */
[----:B------:R-:W-:Y:S04]  /*66da0*/  STL [R1+0x17d4], R3 ;  /* 0x0017d40301007387 */ /* 0x000fe80000100800 */
[----:B------:R-:W2:Y:S04]  /*66db0*/  LDL R11, [R1+0xf10] ;  /* 0x000f1000010b7983 */ /* 0x000ea80000100800 */
[----:B------:R-:W-:Y:S04]  /*66dc0*/  STL [R1+0x28], R22 ;  /* 0x0000281601007387 */ /* 0x000fe80000100800 */
[----:B------:R-:W2:Y:S04]  /*66dd0*/  LDL R10, [R1+0xf14] ;  /* 0x000f1400010a7983 */ /* 0x000ea80000100800 */
[----:B------:R0:W-:Y:S04]  /*66de0*/  STL [R1+0x17d8], R2 ;  /* 0x0017d80201007387 */ /* 0x0001e80000100800 */
[----:B------:R-:W2:Y:S04]  /*66df0*/  LDL R13, [R1+0xf18] ;  /* 0x000f1800010d7983 */ /* 0x000ea80000100800 */
[----:B------:R-:W2:Y:S01]  /*66e00*/  LDL R12, [R1+0xf1c] ;  /* 0x000f1c00010c7983 */ /* 0x000ea20000100800 */
[----:B0-----:R-:W-:-:S06]  /*66e10*/  PRMT R2, RZ, 0x7610, R2 ;  /* 0x00007610ff027816 */ /* 0x001fcc0000000002 */
[----:B------:R3:W2:Y:S04]  /*66e20*/  @!P5 LDG.E.U16 R2, desc[UR16][R6.64] ;  /* 0x000000100602d981 */ /* 0x0006a8000c1e1500 */
[----:B------:R0:W-:Y:S04]  /*66e30*/  STL [R1+0x17dc], R0 ;  /* 0x0017dc0001007387 */ /* 0x0001e80000100800 */
[----:B------:R-:W2:Y:S04]  /*66e40*/  LDL R17, [R1+0xf20] ;  /* 0x000f200001117983 */ /* 0x000ea80000100800 */
[----:B------:R-:W2:Y:S01]  /*66e50*/  LDL R4, [R1+0xf24] ;  /* 0x000f240001047983 */ /* 0x000ea20000100800 */
[----:B------:R-:W-:Y:S01]  /*66e60*/  PRMT R3, RZ, 0x7610, R3 ;  /* 0x00007610ff037816 */ /* 0x000fe20000000003 */
[----:B---3--:R-:W-:Y:S01]  /*66e70*/  @!P5 IMAD.MOV.U32 R6, RZ, RZ, R16 ;  /* 0x000000ffff06d224 */ /* 0x008fe200078e0010 */
[----:B0-----:R-:W-:Y:S01]  /*66e80*/  PRMT R0, RZ, 0x7610, R0 ;  /* 0x00007610ff007816 */ /* 0x001fe20000000000 */
        /* <DEDUP_REMOVED lines=9> */
[----:B------:R-:W-:Y:S02]  /*66f20*/  PRMT R90, RZ, 0x7610, R90 ;  /* 0x00007610ff5a7816 */ /* 0x000fe4000000005a */
[----:B------:R-:W-:Y:S02]  /*66f30*/  PRMT R88, RZ, 0x7610, R88 ;  /* 0x00007610ff587816 */ /* 0x000fe40000000058 */
[----:B------:R-:W-:Y:S01]  /*66f40*/  PRMT R86, RZ, 0x7610, R86 ;  /* 0x00007610ff567816 */ /* 0x000fe20000000056 */
[----:B--2---:R-:W-:Y:S02]  /*66f50*/  @!P5 IMAD.MOV.U32 R7, RZ, RZ, R11 ;  /* 0x000000ffff07d224 */ /* 0x004fe400078e000b */
[----:B------:R-:W-:-:S05]  /*66f60*/  @!P5 IMAD.MOV.U32 R6, RZ, RZ, R10 ;  /* 0x000000ffff06d224 */ /* 0x000fca00078e000a */
[----:B------:R0:W2:Y:S04]  /*66f70*/  @!P5 LDG.E.U16 R90, desc[UR16][R6.64] ;  /* 0x00000010065ad981 */ /* 0x0000a8000c1e1500 */
[----:B------:R1:W-:Y:S04]  /*66f80*/  STL [R1+0x1824], R2 ;  /* 0x0018240201007387 */ /* 0x0003e80000100800 */
[----:B------:R-:W-:Y:S04]  /*66f90*/  STL [R1+0x1c], R21 ;  /* 0x00001c1501007387 */ /* 0x000fe80000100800 */
[----:B------:R-:W2:Y:S04]  /*66fa0*/  LDL R16, [R1+0xf28] ;  /* 0x000f280001107983 */ /* 0x000ea80000100800 */
[----:B-1----:R-:W2:Y:S01]  /*66fb0*/  LDL R2, [R1+0xf2c] ;  /* 0x000f2c0001027983 */ /* 0x002ea20000100800 */
[----:B0-----:R-:W-:-:S02]  /*66fc0*/  @!P5 IMAD.MOV.U32 R6, RZ, RZ, R12 ;  /* 0x000000ffff06d224 */ /* 0x001fc400078e000c */
[----:B------:R-:W-:-:S05]  /*66fd0*/  @!P5 IMAD.MOV.U32 R7, RZ, RZ, R13 ;  /* 0x000000ffff07d224 */ /* 0x000fca00078e000d */
[----:B------:R0:W2:Y:S02]  /*66fe0*/  @!P5 LDG.E.U16 R88, desc[UR16][R6.64] ;  /* 0x000000100658d981 */ /* 0x0000a4000c1e1500 */
[----:B0-----:R-:W-:Y:S02]  /*66ff0*/  @!P5 IMAD.MOV.U32 R6, RZ, RZ, R4 ;  /* 0x000000ffff06d224 */ /* 0x001fe400078e0004 */
[----:B------:R-:W-:-:S05]  /*67000*/  @!P5 IMAD.MOV.U32 R7, RZ, RZ, R17 ;  /* 0x000000ffff07d224 */ /* 0x000fca00078e0011 */
[----:B------:R2:W2:Y:S04]  /*67010*/  @!P5 LDG.E.U16 R86, desc[UR16][R6.64] ;  /* 0x000000100656d981 */ /* 0x0004a8000c1e1500 */
[----:B---3--:R-:W-:Y:S04]  /*67020*/  STL [R1+0x17e4], R0 ;  /* 0x0017e40001007387 */ /* 0x008fe80000100800 */
[----:B------:R-:W3:Y:S04]  /*67030*/  LDL R15, [R1+0xf30] ;  /* 0x000f3000010f7983 */ /* 0x000ee80000100800 */
[----:B------:R-:W3:Y:S01]  /*67040*/  LDL R14, [R1+0xf34] ;  /* 0x000f3400010e7983 */ /* 0x000ee20000100800 */
[----:B------:R-:W-:-:S03]  /*67050*/  PRMT R84, RZ, 0x7610, R84 ;  /* 0x00007610ff547816 */ /* 0x000fc60000000054 */
[----:B----4-:R0:W-:Y:S04]  /*67060*/  STL [R1+0x17e8], R3 ;  /* 0x0017e80301007387 */ /* 0x0101e80000100800 */
[----:B------:R-:W4:Y:S04]  /*67070*/  LDL R9, [R1+0xf38] ;  /* 0x000f380001097983 */ /* 0x000f280000100800 */
[----:B------:R-:W4:Y:S04]  /*67080*/  LDL R8, [R1+0xf3c] ;  /* 0x000f3c0001087983 */ /* 0x000f280000100800 */
[----:B------:R-:W-:Y:S04]  /*67090*/  STL [R1+0x17ec], R92 ;  /* 0x0017ec5c01007387 */ /* 0x000fe80000100800 */
[----:B------:R-:W4:Y:S04]  /*670a0*/  LDL R11, [R1+0xf40] ;  /* 0x000f4000010b7983 */ /* 0x000f280000100800 */
[----:B------:R-:W4:Y:S01]  /*670b0*/  LDL R10, [R1+0xf44] ;  /* 0x000f4400010a7983 */ /* 0x000f220000100800 */
[----:B--2---:R-:W-:-:S02]  /*670c0*/  @!P5 IMAD.MOV.U32 R7, RZ, RZ, R16 ;  /* 0x000000ffff07d224 */ /* 0x004fc400078e0010 */
[----:B------:R-:W-:-:S05]  /*670d0*/  @!P5 IMAD.MOV.U32 R6, RZ, RZ, R2 ;  /* 0x000000ffff06d224 */ /* 0x000fca00078e0002 */
[----:B------:R3:W2:Y:S04]  /*670e0*/  @!P5 LDG.E.U16 R84, desc[UR16][R6.64] ;  /* 0x000000100654d981 */ /* 0x0006a8000c1e1500 */
[----:B------:R-:W-:Y:S04]  /*670f0*/  STL [R1+0x17f0], R90 ;  /* 0x0017f05a01007387 */ /* 0x000fe80000100800 */
[----:B------:R-:W2:Y:S04]  /*67100*/  LDL R13, [R1+0xf48] ;  /* 0x000f4800010d7983 */ /* 0x000ea80000100800 */
[----:B------:R-:W2:Y:S04]  /*67110*/  LDL R12, [R1+0xf4c] ;  /* 0x000f4c00010c7983 */ /* 0x000ea80000100800 */
[----:B------:R-:W-:Y:S04]  /*67120*/  STL [R1+0x17f4], R88 ;  /* 0x0017f45801007387 */ /* 0x000fe80000100800 */
[----:B------:R-:W2:Y:S04]  /*67130*/  LDL R4, [R1+0xf50] ;  /* 0x000f500001047983 */ /* 0x000ea80000100800 */
[----:B0-----:R-:W2:Y:S04]  /*67140*/  LDL R3, [R1+0xf54] ;  /* 0x000f540001037983 */ /* 0x001ea80000100800 */
[----:B------:R-:W-:Y:S04]  /*67150*/  STL [R1+0x1828], R86 ;  /* 0x0018285601007387 */ /* 0x000fe80000100800 */
[----:B------:R-:W2:Y:S04]  /*67160*/  LDL R2, [R1+0xf58] ;  /* 0x000f580001027983 */ /* 0x000ea80000100800 */
[----:B------:R-:W2:Y:S01]  /*67170*/  LDL R0, [R1+0xf5c] ;  /* 0x000f5c0001007983 */ /* 0x000ea20000100800 */
[----:B------:R-:W-:Y:S01]  /*67180*/  PRMT R82, RZ, 0x7610, R82 ;  /* 0x00007610ff527816 */ /* 0x000fe20000000052 */
[----:B---3--:R-:W-:-:S02]  /*67190*/  @!P5 IMAD.MOV.U32 R6, RZ, RZ, R14 ;  /* 0x000000ffff06d224 */ /* 0x008fc400078e000e */
[----:B------:R-:W-:Y:S01]  /*671a0*/  @!P5 IMAD.MOV.U32 R7, RZ, RZ, R15 ;  /* 0x000000ffff07d224 */ /* 0x000fe200078e000f */
[----:B------:R-:W-:-:S04]  /*671b0*/  PRMT R80, RZ, 0x7610, R80 ;  /* 0x00007610ff507816 */ /* 0x000fc80000000050 */
        /* <DEDUP_REMOVED lines=11> */
[----:B--2---:R-:W-:Y:S04]  /*67270*/  STL [R1+0x17f8], R84 ;  /* 0x0017f85401007387 */ /* 0x004fe80000100800 */
[----:B------:R-:W2:Y:S04]  /*67280*/  LDL R15, [R1+0xf60] ;  /* 0x000f6000010f7983 */ /* 0x000ea80000100800 */
[----:B------:R-:W2:Y:S01]  /*67290*/  LDL R14, [R1+0xf64] ;  /* 0x000f6400010e7983 */ /* 0x000ea20000100800 */
[----:B0-----:R-:W-:-:S02]  /*672a0*/  @!P5 IMAD.MOV.U32 R6, RZ, RZ, R12 ;  /* 0x000000ffff06d224 */ /* 0x001fc400078e000c */
[----:B------:R-:W-:-:S05]  /*672b0*/  @!P5 IMAD.MOV.U32 R7, RZ, RZ, R13 ;  /* 0x000000ffff07d224 */ /* 0x000fca00078e000d */
        /* <DEDUP_REMOVED lines=11> */
[----:B----4-:R-:W-:Y:S04]  /*67370*/  STL [R1+0x1800], R80 ;  /* 0x0018005001007387 */ /* 0x010fe80000100800 */
        /* <DEDUP_REMOVED lines=13> */
[----:B------:R-:W2:Y:S04]  /*67450*/  LDL R0, [R1+0xf8c] ;  /* 0x000f8c0001007983 */ /* 0x000ea80000100800 */
        /* <DEDUP_REMOVED lines=75> */
[----:B0-----:R-:W-:-:S06]  /*67910*/  PRMT R6, RZ, 0x7610, R6 ;  /* 0x00007610ff067816 */ /* 0x001fcc0000000006 */
[----:B------:R2:W2:Y:S01]  /*67920*/  @!P5 LDG.E.U16 R6, desc[UR16][R8.64] ;  /* 0x000000100806d981 */ /* 0x0004a2000c1e1500 */
[----:B------:R-:W-:-:S03]  /*67930*/  PRMT R7, RZ, 0x7610, R7 ;  /* 0x00007610ff077816 */ /* 0x000fc60000000007 */
[----:B---3--:R-:W-:Y:S04]  /*67940*/  STL [R1+0x1840], R54 ;  /* 0x0018403601007387 */ /* 0x008fe80000100800 */
[----:B----4-:R-:W-:Y:S04]  /*67950*/  STL [R1+0x1844], R52 ;  /* 0x0018443401007387 */ /* 0x010fe80000100800 */
[----:B------:R-:W3:Y:S04]  /*67960*/  LDL R4, [R1+0xfd8] ;  /* 0x000fd80001047983 */ /* 0x000ee80000100800 */
[----:B------:R-:W4:Y:S04]  /*67970*/  LDL R3, [R1+0xfdc] ;  /* 0x000fdc0001037983 */ /* 0x000f280000100800 */
[----:B------:R-:W-:Y:S04]  /*67980*/  STL [R1+0x1848], R50 ;  /* 0x0018483201007387 */ /* 0x000fe80000100800 */
[----:B------:R-:W4:Y:S04]  /*67990*/  LDL R2, [R1+0xfe0] ;  /* 0x000fe00001027983 */ /* 0x000f280000100800 */
[----:B------:R-:W4:Y:S04]  /*679a0*/  LDL R0, [R1+0xfe4] ;  /* 0x000fe40001007983 */ /* 0x000f280000100800 */
        /* <DEDUP_REMOVED lines=8> */
[----:B------:R1:W-:Y:S04]  /*67a30*/  STL [R1+0x1850], R5 ;  /* 0x0018500501007387 */ /* 0x0003e80000100800 */
[----:B------:R-:W2:Y:S04]  /*67a40*/  LDL R15, [R1+0xff8] ;  /* 0x000ff800010f7983 */ /* 0x000ea80000100800 */
[----:B------:R-:W2:Y:S04]  /*67a50*/  LDL R14, [R1+0xffc] ;  /* 0x000ffc00010e7983 */ /* 0x000ea80000100800 */
[----:B------:R0:W-:Y:S04]  /*67a60*/  STL [R1+0x1854], R6 ;  /* 0x0018540601007387 */ /* 0x0001e80000100800 */
[----:B-1----:R-:W2:Y:S04]  /*67a70*/  LDL R5, [R1+0x1004] ;  /* 0x0010040001057983 */ /* 0x002ea80000100800 */
[----:B------:R-:W2:Y:S04]  /*67a80*/  LDL R17, [R1+0x1008] ;  /* 0x0010080001117983 */ /* 0x000ea80000100800 */
[----:B------:R-:W2:Y:S04]  /*67a90*/  LDL R16, [R1+0x100c] ;  /* 0x00100c0001107983 */ /* 0x000ea80000100800 */
[----:B0-----:R-:W2:Y:S01]  /*67aa0*/  LDL R6, [R1+0x1000] ;  /* 0x0010000001067983 */ /* 0x001ea20000100800 */
[----:B------:R-:W-:Y:S01]  /*67ab0*/  PRMT R8, RZ, 0x7610, R8 ;  /* 0x00007610ff087816 */ /* 0x000fe20000000008 */
[----:B---3--:R-:W-:-:S02]  /*67ac0*/  @!P5 IMAD.MOV.U32 R11, RZ, RZ, R4 ;  /* 0x000000ffff0bd224 */ /* 0x008fc400078e0004 */
[----:B----4-:R-:W-:-:S05]  /*67ad0*/  @!P5 IMAD.MOV.U32 R10, RZ, RZ, R3 ;  /* 0x000000ffff0ad224 */ /* 0x010fca00078e0003 */
[----:B------:R0:W3:Y:S01]  /*67ae0*/  @!P5 LDG.E.U16 R8, desc[UR16][R10.64] ;  /* 0x000000100a08d981 */ /* 0x0000e2000c1e1500 */
[----:B------:R-:W-:Y:S01]  /*67af0*/  PRMT R9, RZ, 0x7610, R9 ;  /* 0x00007610ff097816 */ /* 0x000fe20000000009 */
[----:B0-----:R-:W-:Y:S02]  /*67b00*/  @!P5 IMAD.MOV.U32 R11, RZ, RZ, R2 ;  /* 0x000000ffff0bd224 */ /* 0x001fe400078e0002 */
[----:B------:R-:W-:-:S05]  /*67b10*/  @!P5 IMAD.MOV.U32 R10, RZ, RZ, R0 ;  /* 0x000000ffff0ad224 */ /* 0x000fca00078e0000 */
[----:B------:R0:W4:Y:S02]  /*67b20*/  @!P5 LDG.E.U16 R9, desc[UR16][R10.64] ;  /* 0x000000100a09d981 */ /* 0x000124000c1e1500 */
[----:B0-----:R-:W-:Y:S02]  /*67b30*/  PRMT R10, RZ, 0x7610, R10 ;  /* 0x00007610ff0a7816 */ /* 0x001fe4000000000a */
[----:B------:R-:W-:-:S04]  /*67b40*/  PRMT R11, RZ, 0x7610, R11 ;  /* 0x00007610ff0b7816 */ /* 0x000fc8000000000b */
[----:B------:R0:W3:Y:S04]  /*67b50*/  @!P5 LDG.E.U16 R10, desc[UR16][R12.64] ;  /* 0x000000100c0ad981 */ /* 0x0000e8000c1e1500 */
[----:B--2---:R1:W-:Y:S04]  /*67b60*/  STL [R1+0x1858], R7 ;  /* 0x0018580701007387 */ /* 0x0043e80000100800 */
[----:B------:R-:W2:Y:S04]  /*67b70*/  LDL R4, [R1+0x1010] ;  /* 0x0010100001047983 */ /* 0x000ea80000100800 */
[----:B------:R-:W3:Y:S04]  /*67b80*/  LDL R3, [R1+0x1014] ;  /* 0x0010140001037983 */ /* 0x000ee80000100800 */
[----:B------:R-:W4:Y:S04]  /*67b90*/  LDL R2, [R1+0x1018] ;  /* 0x0010180001027983 */ /* 0x000f280000100800 */
[----:B------:R-:W4:Y:S04]  /*67ba0*/  LDL R0, [R1+0x101c] ;  /* 0x00101c0001007983 */ /* 0x000f280000100800 */
[----:B------:R-:W4:Y:S04]  /*67bb0*/  LDL R26, [R1+0x1020] ;  /* 0x00102000011a7983 */ /* 0x000f280000100800 */
[----:B------:R-:W4:Y:S01]  /*67bc0*/  LDL R23, [R1+0x1024] ;  /* 0x0010240001177983 */ /* 0x000f220000100800 */
[----:B0-----:R-:W-:-:S02]  /*67bd0*/  @!P5 IMAD.MOV.U32 R12, RZ, RZ, R18 ;  /* 0x000000ffff0cd224 */ /* 0x001fc400078e0012 */
[----:B------:R-:W-:Y:S01]  /*67be0*/  @!P5 IMAD.MOV.U32 R13, RZ, RZ, R19 ;  /* 0x000000ffff0dd224 */ /* 0x000fe200078e0013 */
[----:B------:R-:W4:Y:S04]  /*67bf0*/  LDL R21, [R1+0x1028] ;  /* 0x0010280001157983 */ /* 0x000f280000100800 */
[----:B------:R-:W4:Y:S04]  /*67c00*/  LDL R20, [R1+0x102c] ;  /* 0x00102c0001147983 */ /* 0x000f280000100800 */
[----:B-1----:R-:W4:Y:S04]  /*67c10*/  LDL R7, [R1+0x1034] ;  /* 0x0010340001077983 */ /* 0x002f280000100800 */
[----:B------:R0:W4:Y:S04]  /*67c20*/  @!P5 LDG.E.U16 R11, desc[UR16][R12.64] ;  /* 0x000000100c0bd981 */ /* 0x000128000c1e1500 */
[----:B------:R-:W4:Y:S04]  /*67c30*/  LDL R22, [R1+0x1030] ;  /* 0x0010300001167983 */ /* 0x000f280000100800 */
[----:B------:R-:W4:Y:S04]  /*67c40*/  LDL R25, [R1+0x1070] ;  /* 0x0010700001197983 */ /* 0x000f280000100800 */
[----:B------:R-:W4:Y:S04]  /*67c50*/  LDL R24, [R1+0x1074] ;  /* 0x0010740001187983 */ /* 0x000f280000100800 */
[----:B------:R-:W4:Y:S04]  /*67c60*/  LDL R27, [R1+0x1100] ;  /* 0x00110000011b7983 */ /* 0x000f280000100800 */
[----:B------:R-:W4:Y:S04]  /*67c70*/  LDL R29, [R1+0x1134] ;  /* 0x00113400011d7983 */ /* 0x000f280000100800 */
[----:B------:R-:W4:Y:S04]  /*67c80*/  LDL R32, [R1+0x1130] ;  /* 0x0011300001207983 */ /* 0x000f280000100800 */
[----:B------:R-:W4:Y:S04]  /*67c90*/  LDL R28, [R1+0x1160] ;  /* 0x00116000011c7983 */ /* 0x000f280000100800 */
[----:B------:R-:W4:Y:S04]  /*67ca0*/  LDL R31, [R1+0x1038] ;  /* 0x00103800011f7983 */ /* 0x000f280000100800 */
[----:B------:R-:W4:Y:S01]  /*67cb0*/  LDL R30, [R1+0x103c] ;  /* 0x00103c00011e7983 */ /* 0x000f220000100800 */
[----:B0-----:R-:W-:-:S03]  /*67cc0*/  PRMT R12, RZ, 0x7610, R12 ;  /* 0x00007610ff0c7816 */ /* 0x001fc6000000000c */
[----:B------:R-:W4:Y:S04]  /*67cd0*/  LDL R40, [R1+0x1058] ;  /* 0x0010580001287983 */ /* 0x000f280000100800 */
[----:B------:R-:W4:Y:S04]  /*67ce0*/  LDL R37, [R1+0x105c] ;  /* 0x00105c0001257983 */ /* 0x000f280000100800 */
[----:B------:R-:W4:Y:S04]  /*67cf0*/  LDL R35, [R1+0x1078] ;  /* 0x0010780001237983 */ /* 0x000f280000100800 */
        /* <DEDUP_REMOVED lines=10> */
[----:B0-----:R-:W-:-:S03]  /*67da0*/  @!P5 IMAD.MOV.U32 R14, RZ, RZ, R5 ;  /* 0x000000ffff0ed224 */ /* 0x001fc600078e0005 */
[----:B------:R-:W4:Y:S04]  /*67db0*/  LDL R5, [R1+0x1044] ;  /* 0x0010440001057983 */ /* 0x000f280000100800 */
[----:B------:R-:W4:Y:S04]  /*67dc0*/  LDL R46, [R1+0x10e4] ;  /* 0x0010e400012e7983 */ /* 0x000f280000100800 */
[----:B------:R-:W4:Y:S04]  /*67dd0*/  LDL R48, [R1+0x1110] ;  /* 0x0011100001307983 */ /* 0x000f280000100800 */
[----:B------:R-:W4:Y:S04]  /*67de0*/  LDL R56, [R1+0x1140] ;  /* 0x0011400001387983 */ /* 0x000f280000100800 */
[----:B------:R-:W4:Y:S04]  /*67df0*/  LDL R54, [R1+0x1144] ;  /* 0x0011440001367983 */ /* 0x000f280000100800 */
[----:B------:R-:W4:Y:S04]  /*67e00*/  LDL R52, [R1+0x1098] ;  /* 0x0010980001347983 */ /* 0x000f280000100800 */
[----:B------:R-:W4:Y:S01]  /*67e10*/  LDL R50, [R1+0x109c] ;  /* 0x00109c0001327983 */ /* 0x000f220000100800 */
[----:B------:R-:W-:-:S03]  /*67e20*/  @!P5 IMAD.MOV.U32 R15, RZ, RZ, R6 ;  /* 0x000000ffff0fd224 */ /* 0x000fc600078e0006 */
[----:B------:R-:W4:Y:S01]  /*67e30*/  LDL R6, [R1+0x1040] ;  /* 0x0010400001067983 */ /* 0x000f220000100800 */
[----:B------:R-:W-:Y:S02]  /*67e40*/  PRMT R13, RZ, 0x7610, R13 ;  /* 0x00007610ff0d7816 */ /* 0x000fe4000000000d */
[----:B------:R-:W-:Y:S02]  /*67e50*/  PRMT R49, RZ, 0x7610, R49 ;  /* 0x00007610ff317816 */ /* 0x000fe40000000031 */
[----:B------:R-:W-:Y:S02]  /*67e60*/  PRMT R51, RZ, 0x7610, R51 ;  /* 0x00007610ff337816 */ /* 0x000fe40000000033 */
[----:B------:R-:W-:Y:S01]  /*67e70*/  PRMT R53, RZ, 0x7610, R53 ;  /* 0x00007610ff357816 */ /* 0x000fe20000000035 */
[----:B------:R-:W4:Y:S04]  /*67e80*/  LDL R60, [R1+0x10f0] ;  /* 0x0010f000013c7983 */ /* 0x000f280000100800 */
[----:B------:R0:W4:Y:S04]  /*67e90*/  @!P5 LDG.E.U16 R13, desc[UR16][R14.64] ;  /* 0x000000100e0dd981 */ /* 0x000128000c1e1500 */
[----:B------:R-:W4:Y:S01]  /*67ea0*/  LDL R58, [R1+0x10f4] ;  /* 0x0010f400013a7983 */ /* 0x000f220000100800 */
        /* <DEDUP_REMOVED lines=8> */
[----:B0-----:R-:W-:Y:S02]  /*67f30*/  PRMT R14, RZ, 0x7610, R14 ;  /* 0x00007610ff0e7816 */ /* 0x001fe4000000000e */
[----:B------:R-:W-:Y:S02]  /*67f40*/  PRMT R15, RZ, 0x7610, R15 ;  /* 0x00007610ff0f7816 */ /* 0x000fe4000000000f */
[----:B------:R-:W-:Y:S02]  /*67f50*/  PRMT R71, RZ, 0x7610, R71 ;  /* 0x00007610ff477816 */ /* 0x000fe40000000047 */
[----:B------:R-:W-:Y:S01]  /*67f60*/  PRMT R73, RZ, 0x7610, R73 ;  /* 0x00007610ff497816 */ /* 0x000fe20000000049 */
[----:B------:R-:W4:Y:S04]  /*67f70*/  LDL R62, [R1+0x1154] ;  /* 0x00115400013e7983 */ /* 0x000f280000100800 */
[----:B------:R2:W4:Y:S04]  /*67f80*/  @!P5 LDG.E.U16 R14, desc[UR16][R16.64] ;  /* 0x00000010100ed981 */ /* 0x000528000c1e1500 */
[----:B------:R-:W4:Y:S01]  /*67f90*/  LDL R66, [R1+0x1150] ;  /* 0x0011500001427983 */ /* 0x000f220000100800 */
[----:B------:R-:W-:-:S03]  /*67fa0*/  PRMT R75, RZ, 0x7610, R75 ;  /* 0x00007610ff4b7816 */ /* 0x000fc6000000004b */
[----:B------:R-:W4:Y:S01]  /*67fb0*/  LDL R64, [R1+0x169c] ;  /* 0x00169c0001407983 */ /* 0x000f220000100800 */
[----:B--2---:R-:W-:Y:S02]  /*67fc0*/  @!P5 IMAD.MOV.U32 R17, RZ, RZ, R4 ;  /* 0x000000ffff11d224 */ /* 0x004fe400078e0004 */
[----:B---3--:R-:W-:Y:S01]  /*67fd0*/  @!P5 IMAD.MOV.U32 R16, RZ, RZ, R3 ;  /* 0x000000ffff10d224 */ /* 0x008fe200078e0003 */
[----:B------:R-:W2:Y:S04]  /*67fe0*/  LDL R4, [R1+0x10a0] ;  /* 0x0010a00001047983 */ /* 0x000ea80000100800 */
[----:B------:R-:W3:Y:S04]  /*67ff0*/  LDL R3, [R1+0x10a4] ;  /* 0x0010a40001037983 */ /* 0x000ee80000100800 */
[----:B------:R0:W3:Y:S01]  /*68000*/  @!P5 LDG.E.U16 R15, desc[UR16][R16.64] ;  /* 0x00000010100fd981 */ /* 0x0000e2000c1e1500 */
[----:B----4-:R-:W-:-:S02]  /*68010*/  @!P5 IMAD.MOV.U32 R18, RZ, RZ, R0 ;  /* 0x000000ffff12d224 */ /* 0x010fc400078e0000 */
[----:B------:R-:W-:Y:S01]  /*68020*/  @!P5 IMAD.MOV.U32 R19, RZ, RZ, R2 ;  /* 0x000000ffff13d224 */ /* 0x000fe200078e0002 */
[----:B------:R-:W4:Y:S04]  /*68030*/  LDL R0, [R1+0x10d4] ;  /* 0x0010d40001007983 */ /* 0x000f280000100800 */
[----:B------:R-:W4:Y:S01]  /*68040*/  LDL R2, [R1+0x10d0] ;  /* 0x0010d00001027983 */ /* 0x000f220000100800 */
[----:B0-----:R-:W-:Y:S02]  /*68050*/  PRMT R16, RZ, 0x7610, R16 ;  /* 0x00007610ff107816 */ /* 0x001fe40000000010 */
[----:B------:R-:W-:-:S04]  /*68060*/  PRMT R17, RZ, 0x7610, R17 ;  /* 0x00007610ff117816 */ /* 0x000fc80000000011 */
[----:B------:R0:W4:Y:S02]  /*68070*/  @!P5 LDG.E.U16 R16, desc[UR16][R18.64] ;  /* 0x000000101210d981 */ /* 0x000124000c1e1500 */
[----:B0-----:R-:W-:Y:S02]  /*68080*/  @!P5 IMAD.MOV.U32 R18, RZ, RZ, R23 ;  /* 0x000000ffff12d224 */ /* 0x001fe400078e0017 */
[----:B------:R-:W-:Y:S02]  /*68090*/  @!P5 IMAD.MOV.U32 R19, RZ, RZ, R26 ;  /* 0x000000ffff13d224 */ /* 0x000fe400078e001a */
[----:B------:R-:W4:Y:S04]  /*680a0*/  LDL R26, [R1+0x1104] ;  /* 0x00110400011a7983 */ /* 0x000f280000100800 */
[----:B------:R0:W4:Y:S02]  /*680b0*/  @!P5 LDG.E.U16 R17, desc[UR16][R18.64] ;  /* 0x000000101211d981 */ /* 0x000124000c1e1500 */
[----:B0-----:R-:W-:-:S06]  /*680c0*/  PRMT R18, RZ, 0x7610, R18 ;  /* 0x00007610ff127816 */ /* 0x001fcc0000000012 */
[----:B------:R0:W4:Y:S02]  /*680d0*/  @!P5 LDG.E.U16 R18, desc[UR16][R20.64] ;  /* 0x000000101412d981 */ /* 0x000124000c1e1500 */
[----:B0-----:R-:W-:Y:S02]  /*680e0*/  @!P5 IMAD.MOV.U32 R20, RZ, RZ, R7 ;  /* 0x000000ffff14d224 */ /* 0x001fe400078e0007 */
[----:B------:R-:W4:Y:S01]  /*680f0*/  LDL R7, [R1+0x1164] ;  /* 0x0011640001077983 */ /* 0x000f220000100800 */
[----:B------:R-:W-:Y:S02]  /*68100*/  @!P5 IMAD.MOV.U32 R21, RZ, RZ, R22 ;  /* 0x000000ffff15d224 */ /* 0x000fe400078e0016 */
[----:B------:R-:W-:Y:S02]  /*68110*/  @!P5 IMAD.MOV.U32 R23, RZ, RZ, R6 ;  /* 0x000000ffff17d224 */ /* 0x000fe400078e0006 */
[----:B------:R-:W-:Y:S01]  /*68120*/  @!P5 IMAD.MOV.U32 R22, RZ, RZ, R5 ;  /* 0x000000ffff16d224 */ /* 0x000fe200078e0005 */
[----:B------:R-:W4:Y:S04]  /*68130*/  LDL R6, [R1+0x1180] ;  /* 0x0011800001067983 */ /* 0x000f280000100800 */
[----:B------:R-:W4:Y:S01]  /*68140*/  LDL R5, [R1+0x1184] ;  /* 0x0011840001057983 */ /* 0x000f220000100800 */
[----:B------:R-:W-:-:S06]  /*68150*/  PRMT R19, RZ, 0x7610, R19 ;  /* 0x00007610ff137816 */ /* 0x000fcc0000000013 */
[----:B------:R0:W4:Y:S02]  /*68160*/  @!P5 LDG.E.U16 R19, desc[UR16][R20.64] ;  /* 0x000000101413d981 */ /* 0x000124000c1e1500 */
[----:B0-----:R-:W-:Y:S02]  /*68170*/  PRMT R20, RZ, 0x7610, R20 ;  /* 0x00007610ff147816 */ /* 0x001fe40000000014 */
[----:B------:R-:W-:-:S04]  /*68180*/  PRMT R21, RZ, 0x7610, R21 ;  /* 0x00007610ff157816 */ /* 0x000fc80000000015 */
[----:B------:R0:W4:Y:S02]  /*68190*/  @!P5 LDG.E.U16 R20, desc[UR16][R22.64] ;  /* 0x000000101614d981 */ /* 0x000124000c1e1500 */
[----:B0-----:R-:W-:Y:S02]  /*681a0*/  @!P5 IMAD.MOV.U32 R22, RZ, RZ, R24 ;  /* 0x000000ffff16d224 */ /* 0x001fe400078e0018 */
[----:B------:R-:W-:-:S05]  /*681b0*/  @!P5 IMAD.MOV.U32 R23, RZ, RZ, R25 ;  /* 0x000000ffff17d224 */ /* 0x000fca00078e0019 */
[----:B------:R0:W4:Y:S02]  /*681c0*/  @!P5 LDG.E.U16 R21, desc[UR16][R22.64] ;  /* 0x000000101615d981 */ /* 0x000124000c1e1500 */
[----:B0-----:R-:W-:Y:S02]  /*681d0*/  PRMT R22, RZ, 0x7610, R22 ;  /* 0x00007610ff167816 */ /* 0x001fe40000000016 */
[----:B------:R-:W-:Y:S01]  /*681e0*/  PRMT R23, RZ, 0x7610, R23 ;  /* 0x00007610ff177816 */ /* 0x000fe20000000017 */
[----:B--2---:R-:W-:Y:S02]  /*681f0*/  @!P5 IMAD.MOV.U32 R25, RZ, RZ, R4 ;  /* 0x000000ffff19d224 */ /* 0x004fe400078e0004 */
[----:B---3--:R-:W-:Y:S01]  /*68200*/  @!P5 IMAD.MOV.U32 R24, RZ, RZ, R3 ;  /* 0x000000ffff18d224 */ /* 0x008fe200078e0003 */
[----:B------:R-:W2:Y:S04]  /*68210*/  LDL R4, [R1+0x1048] ;  /* 0x0010480001047983 */ /* 0x000ea80000100800 */
[----:B------:R-:W3:Y:S04]  /*68220*/  LDL R3, [R1+0x104c] ;  /* 0x00104c0001037983 */ /* 0x000ee80000100800 */
[----:B------:R4:W3:Y:S02]  /*68230*/  @!P5 LDG.E.U16 R22, desc[UR16][R24.64] ;  /* 0x000000101816d981 */ /* 0x0008e4000c1e1500 */
[----:B----4-:R-:W-:-:S02]  /*68240*/  @!P5 IMAD.MOV.U32 R24, RZ, RZ, R0 ;  /* 0x000000ffff18d224 */ /* 0x010fc400078e0000 */
[----:B------:R-:W-:Y:S01]  /*68250*/  @!P5 IMAD.MOV.U32 R25, RZ, RZ, R2 ;  /* 0x000000ffff19d224 */ /* 0x000fe200078e0002 */
[----:B------:R-:W4:Y:S04]  /*68260*/  LDL R0, [R1+0x1054] ;  /* 0x0010540001007983 */ /* 0x000f280000100800 */
[----:B------:R-:W4:Y:S04]  /*68270*/  LDL R2, [R1+0x1050] ;  /* 0x0010500001027983 */ /* 0x000f280000100800 */
[----:B------:R0:W4:Y:S02]  /*68280*/  @!P5 LDG.E.U16 R23, desc[UR16][R24.64] ;  /* 0x000000101817d981 */ /* 0x000124000c1e1500 */
[----:B0-----:R-:W-:-:S02]  /*68290*/  PRMT R24, RZ, 0x7610, R24 ;  /* 0x00007610ff187816 */ /* 0x001fc40000000018 */
[----:B------:R-:W-:-:S04]  /*682a0*/  PRMT R25, RZ, 0x7610, R25 ;  /* 0x00007610ff197816 */ /* 0x000fc80000000019 */
[----:B------:R0:W4:Y:S02]  /*682b0*/  @!P5 LDG.E.U16 R24, desc[UR16][R26.64] ;  /* 0x000000101a18d981 */ /* 0x000124000c1e1500 */
[----:B0-----:R-:W-:Y:S02]  /*682c0*/  @!P5 IMAD.MOV.U32 R26, RZ, RZ, R29 ;  /* 0x000000ffff1ad224 */ /* 0x001fe400078e001d */
[----:B------:R-:W-:Y:S02]  /*682d0*/  @!P5 IMAD.MOV.U32 R27, RZ, RZ, R32 ;  /* 0x000000ffff1bd224 */ /* 0x000fe400078e0020 */
[----:B------:R-:W-:-:S03]  /*682e0*/  @!P5 IMAD.MOV.U32 R29, RZ, RZ, R28 ;  /* 0x000000ffff1dd224 */ /* 0x000fc600078e001c */
[----:B------:R0:W4:Y:S01]  /*682f0*/  @!P5 LDG.E.U16 R25, desc[UR16][R26.64] ;  /* 0x000000101a19d981 */ /* 0x000122000c1e1500 */
[----:B------:R-:W-:-:S03]  /*68300*/  @!P5 IMAD.MOV.U32 R28, RZ, RZ, R7 ;  /* 0x000000ffff1cd224 */ /* 0x000fc600078e0007 */
[----:B------:R-:W4:Y:S01]  /*68310*/  LDL R7, [R1+0x10ac] ;  /* 0x0010ac0001077983 */ /* 0x000f220000100800 */
[----:B0-----:R-:W-:-:S06]  /*68320*/  PRMT R26, RZ, 0x7610, R26 ;  /* 0x00007610ff1a7816 */ /* 0x001fcc000000001a */
[----:B------:R0:W4:Y:S02]  /*68330*/  @!P5 LDG.E.U16 R26, desc[UR16][R28.64] ;  /* 0x000000101c1ad981 */ /* 0x000124000c1e1500 */
[----:B0-----:R-:W-:Y:S02]  /*68340*/  @!P5 IMAD.MOV.U32 R29, RZ, RZ, R6 ;  /* 0x000000ffff1dd224 */ /* 0x001fe400078e0006 */
        /* <DEDUP_REMOVED lines=8> */
[----:B--2---:R-:W-:Y:S02]  /*683d0*/  @!P5 IMAD.MOV.U32 R31, RZ, RZ, R4 ;  /* 0x000000ffff1fd224 */ /* 0x004fe400078e0004 */
[----:B---3--:R-:W-:Y:S01]  /*683e0*/  @!P5 IMAD.MOV.U32 R30, RZ, RZ, R3 ;  /* 0x000000ffff1ed224 */ /* 0x008fe200078e0003 */
[----:B------:R-:W2:Y:S04]  /*683f0*/  LDL R4, [R1+0x1138] ;  /* 0x0011380001047983 */ /* 0x000ea80000100800 */
[----:B------:R-:W3:Y:S04]  /*68400*/  LDL R3, [R1+0x113c] ;  /* 0x00113c0001037983 */ /* 0x000ee80000100800 */
[----:B------:R0:W3:Y:S02]  /*68410*/  @!P5 LDG.E.U16 R29, desc[UR16][R30.64] ;  /* 0x000000101e1dd981 */ /* 0x0000e4000c1e1500 */
[----:B0-----:R-:W-:Y:S01]  /*68420*/  PRMT R30, RZ, 0x7610, R30 ;  /* 0x00007610ff1e7816 */ /* 0x001fe2000000001e */
[----:B----4-:R-:W-:-:S02]  /*68430*/  @!P5 IMAD.MOV.U32 R32, RZ, RZ, R0 ;  /* 0x000000ffff20d224 */ /* 0x010fc400078e0000 */
[----:B------:R-:W-:Y:S01]  /*68440*/  @!P5 IMAD.MOV.U32 R33, RZ, RZ, R2 ;  /* 0x000000ffff21d224 */ /* 0x000fe200078e0002 */
[----:B------:R-:W4:Y:S04]  /*68450*/  LDL R0, [R1+0x116c] ;  /* 0x00116c0001007983 */ /* 0x000f280000100800 */
[----:B------:R-:W4:Y:S04]  /*68460*/  LDL R2, [R1+0x1168] ;  /* 0x0011680001027983 */ /* 0x000f280000100800 */
[----:B------:R0:W4:Y:S01]  /*68470*/  @!P5 LDG.E.U16 R30, desc[UR16][R32.64] ;  /* 0x00000010201ed981 */ /* 0x000122000c1e1500 */
[----:B------:R-:W-:Y:S01]  /*68480*/  PRMT R31, RZ, 0x7610, R31 ;  /* 0x00007610ff1f7816 */ /* 0x000fe2000000001f */
[----:B0-----:R-:W-:-:S02]  /*68490*/  @!P5 IMAD.MOV.U32 R32, RZ, RZ, R37 ;  /* 0x000000ffff20d224 */ /* 0x001fc400078e0025 */
        /* <DEDUP_REMOVED lines=75> */
[----:B------:R-:W-:Y:S01]  /*68950*/  @!P5 IMAD.MOV.U32 R46, RZ, RZ, R5 ;  /* 0x000000ffff2ed224 */ /* 0x000fe200078e0005 */
[----:B------:R-:W4:Y:S04]  /*68960*/  LDL R6, [R1+0x10c0] ;  /* 0x0010c00001067983 */ /* 0x000f280000100800 */
[----:B------:R-:W4:Y:S04]  /*68970*/  LDL R5, [R1+0x10c4] ;  /* 0x0010c40001057983 */ /* 0x000f280000100800 */
[----:B------:R2:W4:Y:S02]  /*68980*/  @!P5 LDG.E.U16 R51, desc[UR16][R46.64] ;  /* 0x000000102e33d981 */ /* 0x000524000c1e1500 */
[----:B--2---:R-:W-:-:S02]  /*68990*/  @!P5 IMAD.MOV.U32 R47, RZ, RZ, R4 ;  /* 0x000000ffff2fd224 */ /* 0x004fc400078e0004 */
        /* <DEDUP_REMOVED lines=46> */
[----:B------:R-:W-:Y:S01]  /*68c80*/  PRMT R77, RZ, 0x7610, R77 ;  /* 0x00007610ff4d7816 */ /* 0x000fe2000000004d */
[----:B------:R-:W4:Y:S04]  /*68c90*/  LDL R52, [R1+0x5ec] ;  /* 0x0005ec0001347983 */ /* 0x000f280000100800 */
[----:B------:R0:W4:Y:S04]  /*68ca0*/  @!P5 LDG.E.U16 R71, desc[UR16][R46.64] ;  /* 0x000000102e47d981 */ /* 0x000128000c1e1500 */
[----:B------:R-:W4:Y:S01]  /*68cb0*/  LDL R50, [R1+0x5f0] ;  /* 0x0005f00001327983 */ /* 0x000f220000100800 */
[----:B0-----:R-:W-:-:S02]  /*68cc0*/  @!P5 IMAD.MOV.U32 R46, RZ, RZ, R7 ;  /* 0x000000ffff2ed224 */ /* 0x001fc400078e0007 */
[----:B------:R-:W-:-:S05]  /*68cd0*/  @!P5 IMAD.MOV.U32 R47, RZ, RZ, R48 ;  /* 0x000000ffff2fd224 */ /* 0x000fca00078e0030 */
[----:B------:R0:W4:Y:S02]  /*68ce0*/  @!P5 LDG.E.U16 R73, desc[UR16][R46.64] ;  /* 0x000000102e49d981 */ /* 0x000124000c1e1500 */
[----:B0-----:R-:W-:Y:S02]  /*68cf0*/  @!P5 IMAD.MOV.U32 R47, RZ, RZ, R6 ;  /* 0x000000ffff2fd224 */ /* 0x001fe400078e0006 */
[----:B------:R-:W-:Y:S01]  /*68d00*/  @!P5 IMAD.MOV.U32 R46, RZ, RZ, R5 ;  /* 0x000000ffff2ed224 */ /* 0x000fe200078e0005 */
[----:B------:R-:W4:Y:S04]  /*68d10*/  LDL R6, [R1+0x1128] ;  /* 0x0011280001067983 */ /* 0x000f280000100800 */
[----:B------:R-:W4:Y:S04]  /*68d20*/  LDL R5, [R1+0x112c] ;  /* 0x00112c0001057983 */ /* 0x000f280000100800 */
[----:B------:R2:W4:Y:S04]  /*68d30*/  @!P5 LDG.E.U16 R75, desc[UR16][R46.64] ;  /* 0x000000102e4bd981 */ /* 0x000528000c1e1500 */
[----:B------:R-:W4:Y:S04]  /*68d40*/  LDL.LU R82, [R1+0x3f8] ;  /* 0x0003f80001527983 */ /* 0x000f280000300800 */
[----:B------:R-:W4:Y:S04]  /*68d50*/  LDL.LU R84, [R1+0x3e0] ;  /* 0x0003e00001547983 */ /* 0x000f280000300800 */
[----:B------:R-:W4:Y:S04]  /*68d60*/  LDL.LU R86, [R1+0x3c8] ;  /* 0x0003c80001567983 */ /* 0x000f280000300800 */
[----:B------:R-:W4:Y:S04]  /*68d70*/  LDL.LU R88, [R1+0x3b0] ;  /* 0x0003b00001587983 */ /* 0x000f280000300800 */
[----:B------:R-:W4:Y:S04]  /*68d80*/  LDL.LU R90, [R1+0x398] ;  /* 0x00039800015a7983 */ /* 0x000f280000300800 */
[----:B------:R-:W4:Y:S01]  /*68d90*/  LDL.LU R92, [R1+0x380] ;  /* 0x00038000015c7983 */ /* 0x000f220000300800 */
[----:B------:R-:W-:Y:S01]  /*68da0*/  PRMT R79, RZ, 0x7610, R79 ;  /* 0x00007610ff4f7816 */ /* 0x000fe2000000004f */
[----:B--2---:R-:W-:-:S02]  /*68db0*/  @!P5 IMAD.MOV.U32 R47, RZ, RZ, R4 ;  /* 0x000000ffff2fd224 */ /* 0x004fc400078e0004 */
[----:B---3--:R-:W-:Y:S02]  /*68dc0*/  @!P5 IMAD.MOV.U32 R46, RZ, RZ, R3 ;  /* 0x000000ffff2ed224 */ /* 0x008fe400078e0003 */
[----:B------:R-:W2:Y:S04]  /*68dd0*/  LDL.LU R3, [R1+0x368] ;  /* 0x0003680001037983 */ /* 0x000ea80000300800 */
[----:B------:R4:W3:Y:S02]  /*68de0*/  @!P5 LDG.E.U16 R77, desc[UR16][R46.64] ;  /* 0x000000102e4dd981 */ /* 0x0008e4000c1e1500 */
[----:B----4-:R-:W-:Y:S02]  /*68df0*/  @!P5 IMAD.MOV.U32 R46, RZ, RZ, R0 ;  /* 0x000000ffff2ed224 */ /* 0x010fe400078e0000 */
[----:B------:R-:W-:Y:S01]  /*68e00*/  @!P5 IMAD.MOV.U32 R47, RZ, RZ, R2 ;  /* 0x000000ffff2fd224 */ /* 0x000fe200078e0002 */
[----:B------:R-:W4:Y:S04]  /*68e10*/  LDL.LU R0, [R1+0x350] ;  /* 0x0003500001007983 */ /* 0x000f280000300800 */
[----:B------:R-:W3:Y:S04]  /*68e20*/  LDL.LU R2, [R1+0x338] ;  /* 0x0003380001027983 */ /* 0x000ee80000300800 */
[----:B------:R-:W3:Y:S04]  /*68e30*/  LDL.LU R4, [R1+0x320] ;  /* 0x0003200001047983 */ /* 0x000ee80000300800 */
[----:B------:R-:W3:Y:S04]  /*68e40*/  LDL R48, [R1+0x5e4] ;  /* 0x0005e40001307983 */ /* 0x000ee80000100800 */
[----:B------:R-:W4:Y:S04]  /*68e50*/  LDL R7, [R1+0x5e8] ;  /* 0x0005e80001077983 */ /* 0x000f280000100800 */
[----:B------:R0:W4:Y:S02]  /*68e60*/  @!P5 LDG.E.U16 R79, desc[UR16][R46.64] ;  /* 0x000000102e4fd981 */ /* 0x000124000c1e1500 */
[----:B0-----:R-:W-:-:S02]  /*68e70*/  @!P5 IMAD.MOV.U32 R47, RZ, RZ, R6 ;  /* 0x000000ffff2fd224 */ /* 0x001fc400078e0006 */
[----:B------:R-:W-:Y:S01]  /*68e80*/  @!P5 IMAD.MOV.U32 R46, RZ, RZ, R5 ;  /* 0x000000ffff2ed224 */ /* 0x000fe200078e0005 */
[----:B------:R-:W4:Y:S04]  /*68e90*/  LDL R6, [R1+0x1198] ;  /* 0x0011980001067983 */ /* 0x000f280000100800 */
[----:B------:R-:W4:Y:S01]  /*68ea0*/  LDL R5, [R1+0x119c] ;  /* 0x00119c0001057983 */ /* 0x000f220000100800 */
[----:B------:R-:W-:Y:S02]  /*68eb0*/  PRMT R81, RZ, 0x7610, R81 ;  /* 0x00007610ff517816 */ /* 0x000fe40000000051 */
[----:B------:R-:W-:-:S04]  /*68ec0*/  PRMT R83, RZ, 0x7610, R83 ;  /* 0x00007610ff537816 */ /* 0x000fc80000000053 */
[----:B------:R0:W4:Y:S01]  /*68ed0*/  @!P5 LDG.E.U16 R81, desc[UR16][R46.64] ;  /* 0x000000102e51d981 */ /* 0x000122000c1e1500 */
[----:B------:R-:W-:Y:S01]  /*68ee0*/  PRMT R85, RZ, 0x7610, R85 ;  /* 0x00007610ff557816 */ /* 0x000fe20000000055 */
[----:B0-----:R-:W-:Y:S02]  /*68ef0*/  @!P5 IMAD.MOV.U32 R46, RZ, RZ, R62 ;  /* 0x000000ffff2ed224 */ /* 0x001fe400078e003e */
[----:B------:R-:W-:-:S05]  /*68f00*/  @!P5 IMAD.MOV.U32 R47, RZ, RZ, R66 ;  /* 0x000000ffff2fd224 */ /* 0x000fca00078e0042 */
        /* <DEDUP_REMOVED lines=12> */
[----:B------:R3:W4:Y:S04]  /*68fd0*/  @!P5 LDG.E.U16 R89, desc[UR16][R46.64] ;  /* 0x000000102e59d981 */ /* 0x000728000c1e1500 */
[----:B------:R-:W-:Y:S04]  /*68fe0*/  STS.U16 [R64+UR5+0x21d00], R82 ;  /* 0x021d005240007988 */ /* 0x000fe80008000405 */
[----:B------:R-:W-:Y:S04]  /*68ff0*/  STS.U16 [R64+UR5+0x22100], R84 ;  /* 0x0221005440007988 */ /* 0x000fe80008000405 */
[----:B------:R0:W-:Y:S04]  /*69000*/  STS.U16 [R64+UR5+0x22500], R86 ;  /* 0x0225005640007988 */ /* 0x0001e80008000405 */
[----:B------:R-:W-:Y:S04]  /*69010*/  STS.U16 [R64+UR5+0x22900], R88 ;  /* 0x0229005840007988 */ /* 0x000fe80008000405 */
[----:B------:R-:W-:Y:S04]  /*69020*/  STS.U16 [R64+UR5+0x22d00], R90 ;  /* 0x022d005a40007988 */ /* 0x000fe80008000405 */
[----:B------:R-:W-:Y:S04]  /*69030*/  STS.U16 [R64+UR5+0x23100], R92 ;  /* 0x0231005c40007988 */ /* 0x000fe80008000405 */
[----:B--2---:R-:W-:Y:S01]  /*69040*/  STS.U16 [R64+UR5+0x23500], R3 ;  /* 0x0235000340007988 */ /* 0x004fe20008000405 */
[----:B---3--:R-:W-:-:S02]  /*69050*/  @!P5 IMAD.MOV.U32 R47, RZ, RZ, R48 ;  /* 0x000000ffff2fd224 */ /* 0x008fc400078e0030 */
[----:B----4-:R-:W-:Y:S02]  /*69060*/  @!P5 IMAD.MOV.U32 R46, RZ, RZ, R7 ;  /* 0x000000ffff2ed224 */ /* 0x010fe400078e0007 */
[----:B------:R-:W2:Y:S04]  /*69070*/  LDL.LU R7, [R1+0x308] ;  /* 0x0003080001077983 */ /* 0x000ea80000300800 */
[----:B------:R1:W3:Y:S04]  /*69080*/  @!P5 LDG.E.U16 R91, desc[UR16][R46.64] ;  /* 0x000000102e5bd981 */ /* 0x0002e8000c1e1500 */
[----:B------:R-:W-:Y:S04]  /*69090*/  STS.U16 [R64+UR5+0x23900], R0 ;  /* 0x0239000040007988 */ /* 0x000fe80008000405 */
[----:B------:R4:W-:Y:S04]  /*690a0*/  STS.U16 [R64+UR5+0x23d00], R2 ;  /* 0x023d000240007988 */ /* 0x0009e80008000405 */
[----:B------:R0:W-:Y:S01]  /*690b0*/  STS.U16 [R64+UR5+0x24100], R4 ;  /* 0x0241000440007988 */ /* 0x0001e20008000405 */
[----:B-1----:R-:W-:-:S02]  /*690c0*/  @!P5 IMAD.MOV.U32 R47, RZ, RZ, R6 ;  /* 0x000000ffff2fd224 */ /* 0x002fc400078e0006 */
[----:B------:R-:W-:Y:S01]  /*690d0*/  @!P5 IMAD.MOV.U32 R46, RZ, RZ, R5 ;  /* 0x000000ffff2ed224 */ /* 0x000fe200078e0005 */
        /* <DEDUP_REMOVED lines=12> */
[----:B----4-:R-:W4:Y:S04]  /*691a0*/  LDL.LU R2, [R1+0x1d0] ;  /* 0x0001d00001027983 */ /* 0x010f280000300800 */
[----:B------:R-:W4:Y:S01]  /*691b0*/  LDL.LU R4, [R1+0x1b8] ;  /* 0x0001b80001047983 */ /* 0x000f220000300800 */
[----:B------:R-:W-:-:S06]  /*691c0*/  PRMT R93, RZ, 0x7610, R93 ;  /* 0x00007610ff5d7816 */ /* 0x000fcc000000005d */
[----:B------:R-:W4:Y:S04]  /*691d0*/  @!P5 LDG.E.U16 R93, desc[UR16][R46.64] ;  /* 0x000000102e5dd981 */ /* 0x000f28000c1e1500 */
        /* <DEDUP_REMOVED lines=16> */
[----:B--2---:R0:W-:Y:S04]  /*692e0*/  STS.U16 [R64+UR5+0x24500], R7 ;  /* 0x0245000740007988 */ /* 0x0041e80008000405 */
[----:B0-----:R-:W2:Y:S04]  /*692f0*/  LDL.LU R7, [R1+0x1858] ;  /* 0x0018580001077983 */ /* 0x001ea80000300800 */
[----:B---3--:R0:W-:Y:S04]  /*69300*/  STS.U16 [R64+UR5+0x24900], R6 ;  /* 0x0249000640007988 */ /* 0x0081e80008000405 */
[----:B------:R1:W-:Y:S04]  /*69310*/  STS.U16 [R64+UR5+0x24d00], R5 ;  /* 0x024d000540007988 */ /* 0x0003e80008000405 */
[----:B------:R3:W-:Y:S04]  /*69320*/  STS.U16 [R64+UR5+0x25100], R48 ;  /* 0x0251003040007988 */ /* 0x0007e80008000405 */
[----:B------:R0:W-:Y:S04]  /*69330*/  STS.U16 [R64+UR5+0x25500], R50 ;  /* 0x0255003240007988 */ /* 0x0001e80008000405 */
[----:B------:R1:W-:Y:S04]  /*69340*/  STS.U16 [R64+UR5+0x25900], R52 ;  /* 0x0259003440007988 */ /* 0x0003e80008000405 */
[----:B------:R3:W-:Y:S04]  /*69350*/  STS.U16 [R64+UR5+0x25d00], R54 ;  /* 0x025d003640007988 */ /* 0x0007e80008000405 */
[----:B0-----:R-:W2:Y:S04]  /*69360*/  LDL.LU R6, [R1+0x1854] ;  /* 0x0018540001067983 */ /* 0x001ea80000300800 */
[----:B-1----:R-:W2:Y:S04]  /*69370*/  LDL.LU R5, [R1+0x1850] ;  /* 0x0018500001057983 */ /* 0x002ea80000300800 */
[----:B---3--:R-:W3:Y:S04]  /*69380*/  LDL.LU R48, [R1+0x184c] ;  /* 0x00184c0001307983 */ /* 0x008ee80000300800 */
        /* <DEDUP_REMOVED lines=15> */
[----:B----4-:R0:W-:Y:S04]  /*69480*/  STS.U16 [R64+UR5+0x27900], R2 ;  /* 0x0279000240007988 */ /* 0x0101e80008000405 */
[----:B------:R1:W-:Y:S04]  /*69490*/  STS.U16 [R64+UR5+0x27d00], R4 ;  /* 0x027d000440007988 */ /* 0x0003e80008000405 */
[----:B0-----:R-:W4:Y:S04]  /*694a0*/  LDL.LU R2, [R1+0x1824] ;  /* 0x0018240001027983 */ /* 0x001f280000300800 */
[----:B-1----:R-:W2:Y:S04]  /*694b0*/  LDL.LU R4, [R1+0x1820] ;  /* 0x0018200001047983 */ /* 0x002ea80000300800 */
        /* <DEDUP_REMOVED lines=16> */
[----:B--2---:R0:W-:Y:S04]  /*695c0*/  STS.U16 [R64+UR5+0x34100], R4 ;  /* 0x0341000440007988 */ /* 0x0041e80008000405 */
[----:B0-----:R-:W2:Y:S04]  /*695d0*/  LDL R4, [R1+0x1698] ;  /* 0x0016980001047983 */ /* 0x001ea80000100800 */
        /* <DEDUP_REMOVED lines=15> */
[----:B----4-:R0:W-:Y:S04]  /*696d0*/  STS.U16 [R64+UR5+0x34500], R2 ;  /* 0x0345000240007988 */ /* 0x0101e80008000405 */
[----:B------:R-:W4:Y:S04]  /*696e0*/  LDL.LU R0, [R1+0x31c] ;  /* 0x00031c0001007983 */ /* 0x000f280000300800 */
[----:B------:R1:W-:Y:S04]  /*696f0*/  STS.U16 [R64+UR5+0x34900], R86 ;  /* 0x0349005640007988 */ /* 0x0003e80008000405 */
[----:B------:R3:W-:Y:S04]  /*69700*/  STS.U16 [R64+UR5+0x34d00], R74 ;  /* 0x034d004a40007988 */ /* 0x0007e80008000405 */
[----:B0-----:R-:W2:Y:S04]  /*69710*/  LDL.LU R2, [R1+0x304] ;  /* 0x0003040001027983 */ /* 0x001ea80000300800 */
[----:B-1----:R-:W2:Y:S04]  /*69720*/  LDL.LU R86, [R1+0x484] ;  /* 0x0004840001567983 */ /* 0x002ea80000300800 */
[----:B---3--:R-:W3:Y:S04]  /*69730*/  LDL.LU R64, [R1+0x181c] ;  /* 0x00181c0001407983 */ /* 0x008ee80000300800 */
[----:B------:R-:W2:Y:S04]  /*69740*/  LDL R74, [R1+0x169c] ;  /* 0x00169c00014a7983 */ /* 0x000ea80000100800 */
[----:B--2---:R-:W-:Y:S04]  /*69750*/  STS.U16 [R74+UR5+0x35100], R62 ;  /* 0x0351003e4a007988 */ /* 0x004fe80008000405 */
        /* <DEDUP_REMOVED lines=25> */
[----:B------:R0:W-:Y:S04]  /*698f0*/  STS.U16 [R4+UR5+0x22580], R80 ;  /* 0x0225805004007988 */ /* 0x0001e80008000405 */
[----:B------:R-:W2:Y:S04]  /*69900*/  LDL.LU R78, [R1+0x274] ;  /* 0x00027400014e7983 */ /* 0x000ea80000300800 */
        /* <DEDUP_REMOVED lines=10> */
[----:B------:R0:W-:Y:S04]  /*699b0*/  STS.U16 [R4+UR5+0x23d80], R3 ;  /* 0x023d800304007988 */ /* 0x0001e80008000405 */
[----:B----4-:R-:W4:Y:S04]  /*699c0*/  LDL.LU R92, [R1+0x1e4] ;  /* 0x0001e400015c7983 */ /* 0x010f280000300800 */
[----:B------:R1:W-:Y:S04]  /*699d0*/  STS.U16 [R4+UR5+0x24180], R0 ;  /* 0x0241800004007988 */ /* 0x0003e80008000405 */
[----:B0-----:R-:W4:Y:S04]  /*699e0*/  LDL.LU R3, [R1+0x1cc] ;  /* 0x0001cc0001037983 */ /* 0x001f280000300800 */
[----:B-1----:R-:W4:Y:S04]  /*699f0*/  LDL.LU R0, [R1+0x1b4] ;  /* 0x0001b40001007983 */ /* 0x002f280000300800 */
        /* <DEDUP_REMOVED lines=17> */
[----:B0-----:R-:W4:Y:S04]  /*69b10*/  LDL.LU R2, [R1+0x1c] ;  /* 0x00001c0001027983 */ /* 0x001f280000300800 */
[----:B---3--:R0:W-:Y:S04]  /*69b20*/  STS.U16 [R4+UR5+0x24980], R66 ;  /* 0x0249804204007988 */ /* 0x0081e80008000405 */
[----:B------:R1:W-:Y:S04]  /*69b30*/  STS.U16 [R4+UR5+0x24d80], R68 ;  /* 0x024d804404007988 */ /* 0x0003e80008000405 */
[----:B--2---:R2:W-:Y:S04]  /*69b40*/  STS.U16 [R4+UR5+0x25180], R70 ;  /* 0x0251804604007988 */ /* 0x0045e80008000405 */
[----:B------:R3:W-:Y:S04]  /*69b50*/  STS.U16 [R4+UR5+0x25580], R72 ;  /* 0x0255804804007988 */ /* 0x0007e80008000405 */
[----:B------:R0:W-:Y:S04]  /*69b60*/  STS.U16 [R4+UR5+0x25980], R76 ;  /* 0x0259804c04007988 */ /* 0x0001e80008000405 */
[----:B------:R2:W-:Y:S04]  /*69b70*/  STS.U16 [R4+UR5+0x25d80], R78 ;  /* 0x025d804e04007988 */ /* 0x0005e80008000405 */
[----:B0-----:R-:W4:Y:S04]  /*69b80*/  LDL.LU R66, [R1+0x1818] ;  /* 0x0018180001427983 */ /* 0x001f280000300800 */
[----:B-1----:R-:W4:Y:S04]  /*69b90*/  LDL.LU R68, [R1+0x1814] ;  /* 0x0018140001447983 */ /* 0x002f280000300800 */
[----:B--2---:R-:W2:Y:S04]  /*69ba0*/  LDL.LU R70, [R1+0x1810] ;  /* 0x0018100001467983 */ /* 0x004ea80000300800 */
[----:B---3--:R-:W3:Y:S04]  /*69bb0*/  LDL.LU R72, [R1+0x180c] ;  /* 0x00180c0001487983 */ /* 0x008ee80000300800 */
[----:B------:R-:W2:Y:S04]  /*69bc0*/  LDL.LU R76, [R1+0x1808] ;  /* 0x00180800014c7983 */ /* 0x000ea80000300800 */
[----:B------:R-:W2:Y:S04]  /*69bd0*/  LDL.LU R78, [R1+0x1804] ;  /* 0x00180400014e7983 */ /* 0x000ea80000300800 */
[----:B------:R0:W-:Y:S04]  /*69be0*/  STS.U16 [R4+UR5+0x26180], R80 ;  /* 0x0261805004007988 */ /* 0x0001e80008000405 */
[----:B------:R1:W-:Y:S04]  /*69bf0*/  STS.U16 [R4+UR5+0x26580], R82 ;  /* 0x0265805204007988 */ /* 0x0003e80008000405 */
[----:B------:R0:W-:Y:S04]  /*69c00*/  STS.U16 [R4+UR5+0x26980], R84 ;  /* 0x0269805404007988 */ /* 0x0001e80008000405 */
[----:B------:R0:W-:Y:S04]  /*69c10*/  STS.U16 [R4+UR5+0x26d80], R88 ;  /* 0x026d805804007988 */ /* 0x0001e80008000405 */
[----:B------:R1:W-:Y:S04]  /*69c20*/  STS.U16 [R4+UR5+0x27180], R90 ;  /* 0x0271805a04007988 */ /* 0x0003e80008000405 */
[----:B----4-:R4:W-:Y:S04]  /*69c30*/  STS.U16 [R4+UR5+0x27580], R92 ;  /* 0x0275805c04007988 */ /* 0x0109e80008000405 */
        /* <DEDUP_REMOVED lines=8> */
[----:B0-----:R-:W2:Y:S04]  /*69cc0*/  LDL.LU R3, [R1+0x17e8] ;  /* 0x0017e80001037983 */ /* 0x001ea80000300800 */
[----:B-1----:R-:W2:Y:S04]  /*69cd0*/  LDL.LU R0, [R1+0x17e4] ;  /* 0x0017e40001007983 */ /* 0x002ea80000300800 */
        /* <DEDUP_REMOVED lines=20> */
[----:B0-----:R-:W3:Y:S04]  /*69e20*/  LDL.LU R20, [R1+0x3f0] ;  /* 0x0003f00001147983 */ /* 0x001ee80000300800 */
[----:B-1----:R-:W3:Y:S04]  /*69e30*/  LDL.LU R15, [R1+0x3d8] ;  /* 0x0003d800010f7983 */ /* 0x002ee80000300800 */
[----:B------:R0:W-:Y:S04]  /*69e40*/  STS.U16 [R4+UR5+0x33580], R86 ;  /* 0x0335805604007988 */ /* 0x0001e80008000405 */
[----:B------:R-:W3:Y:S04]  /*69e50*/  LDL.LU R9, [R1+0x3c0] ;  /* 0x0003c00001097983 */ /* 0x000ee80000300800 */
[----:B------:R-:W3:Y:S04]  /*69e60*/  LDL.LU R50, [R1+0x3a8] ;  /* 0x0003a80001327983 */ /* 0x000ee80000300800 */
[----:B------:R-:W3:Y:S04]  /*69e70*/  LDL.LU R62, [R1+0x390] ;  /* 0x00039000013e7983 */ /* 0x000ee80000300800 */
[----:B------:R1:W-:Y:S04]  /*69e80*/  STS.U16 [R4+UR5+0x33980], R46 ;  /* 0x0339802e04007988 */ /* 0x0003e80008000405 */
[----:B------:R-:W3:Y:S04]  /*69e90*/  LDL.LU R74, [R1+0x378] ;  /* 0x00037800014a7983 */ /* 0x000ee80000300800 */
[----:B------:R1:W-:Y:S04]  /*69ea0*/  STS.U16 [R4+UR5+0x33d80], R47 ;  /* 0x033d802f04007988 */ /* 0x0003e80008000405 */
[----:B------:R-:W-:Y:S04]  /*69eb0*/  STS.U16 [R4+UR5+0x34180], R2 ;  /* 0x0341800204007988 */ /* 0x000fe80008000405 */
[----:B0-----:R-:W3:Y:S04]  /*69ec0*/  LDL.LU R86, [R1+0x360] ;  /* 0x0003600001567983 */ /* 0x001ee80000300800 */
[----:B-1----:R-:W3:Y:S04]  /*69ed0*/  LDL.LU R46, [R1+0x348] ;  /* 0x00034800012e7983 */ /* 0x002ee80000300800 */
[----:B------:R-:W3:Y:S04]  /*69ee0*/  LDL.LU R47, [R1+0x330] ;  /* 0x00033000012f7983 */ /* 0x000ee80000300800 */
[----:B--2---:R0:W-:Y:S04]  /*69ef0*/  STS.U16 [R4+UR5+0x34580], R0 ;  /* 0x0345800004007988 */ /* 0x0041e80008000405 */
[----:B------:R1:W-:Y:S04]  /*69f00*/  STS.U16 [R4+UR5+0x34980], R84 ;  /* 0x0349805404007988 */ /* 0x0003e80008000405 */
[----:B0-----:R-:W2:Y:S04]  /*69f10*/  LDL.LU R0, [R1+0x318] ;  /* 0x0003180001007983 */ /* 0x001ea80000300800 */
[----:B------:R-:W2:Y:S04]  /*69f20*/  LDL.LU R2, [R1+0x300] ;  /* 0x0003000001027983 */ /* 0x000ea80000300800 */
[----:B-1----:R-:W2:Y:S02]  /*69f30*/  LDL.LU R4, [R1+0x17e0] ;  /* 0x0017e00001047983 */ /* 0x002ea40000300800 */
[----:B--2---:R-:W-:-:S05]  /*69f40*/  LOP3.LUT R84, R4, 0x30, RZ, 0x3c, !PT ;  /* 0x0000003004547812 */ /* 0x004fca00078e3cff */
        /* <DEDUP_REMOVED lines=32> */
[----:B0-----:R-:W2:Y:S04]  /*6a150*/  LDL.LU R0, [R1+0x2e8] ;  /* 0x0002e80001007983 */ /* 0x001ea80000300800 */
[----:B-1----:R-:W3:Y:S04]  /*6a160*/  LDL.LU R2, [R1+0x2d0] ;  /* 0x0002d00001027983 */ /* 0x002ee80000300800 */
        /* <DEDUP_REMOVED lines=30> */
[----:B---3--:R1:W-:Y:S04]  /*6a350*/  STS.U16 [R72+UR5+0x24e00], R2 ;  /* 0x024e000248007988 */ /* 0x0083e80008000405 */
        /* <DEDUP_REMOVED lines=28> */
[----:B0-----:R-:W2:Y:S04]  /*6a520*/  LDL.LU R0, [R1+0x17dc] ;  /* 0x0017dc0001007983 */ /* 0x001ea80000300800 */
[----:B------:R-:W-:Y:S04]  /*6a530*/  STS.U16 [R72+UR5+0x34200], R47 ;  /* 0x0342002f48007988 */ /* 0x000fe80008000405 */
[----:B-1----:R-:W3:Y:S04]  /*6a540*/  LDL.LU R2, [R1+0x17d8] ;  /* 0x0017d80001027983 */ /* 0x002ee80000300800 */
[----:B------:R0:W-:Y:S04]  /*6a550*/  STS.U16 [R72+UR5+0x34600], R3 ;  /* 0x0346000348007988 */ /* 0x0001e80008000405 */
[----:B0-----:R-:W4:Y:S04]  /*6a560*/  LDL.LU R3, [R1+0x17d4] ;  /* 0x0017d40001037983 */ /* 0x001f280000300800 */
        /* <DEDUP_REMOVED lines=17> */
[----:B------:R-:W-:Y:S04]  /*6a680*/  STS.U16 [R72+UR5+0x34a00], R82 ;  /* 0x034a005248007988 */ /* 0x000fe80008000405 */
[----:B------:R0:W-:Y:S04]  /*6a690*/  STS.U16 [R72+UR5+0x34e00], R70 ;  /* 0x034e004648007988 */ /* 0x0001e80008000405 */
[----:B------:R-:W-:Y:S04]  /*6a6a0*/  STS.U16 [R72+UR5+0x35200], R58 ;  /* 0x0352003a48007988 */ /* 0x000fe80008000405 */
[----:B------:R-:W-:Y:S04]  /*6a6b0*/  STS.U16 [R72+UR5+0x35600], R5 ;  /* 0x0356000548007988 */ /* 0x000fe80008000405 */
[----:B------:R-:W-:Y:S04]  /*6a6c0*/  STS.U16 [R72+UR5+0x35a00], R11 ;  /* 0x035a000b48007988 */ /* 0x000fe80008000405 */
[----:B------:R-:W-:Y:S04]  /*6a6d0*/  STS.U16 [R72+UR5+0x35e00], R17 ;  /* 0x035e001148007988 */ /* 0x000fe80008000405 */
[----:B------:R-:W-:Y:S04]  /*6a6e0*/  STS.U16 [R72+UR5+0x36200], R30 ;  /* 0x0362001e48007988 */ /* 0x000fe80008000405 */
[----:B0-----:R-:W4:Y:S04]  /*6a6f0*/  LDL.LU R70, [R1+0x2fc] ;  /* 0x0002fc0001467983 */ /* 0x001f280000300800 */
[----:B------:R-:W4:Y:S04]  /*6a700*/  LDL.LU R82, [R1+0x2e4] ;  /* 0x0002e40001527983 */ /* 0x000f280000300800 */
[----:B------:R-:W4:Y:S04]  /*6a710*/  LDL.LU R38, [R1+0x2cc] ;  /* 0x0002cc0001267983 */ /* 0x000f280000300800 */
[----:B------:R-:W4:Y:S04]  /*6a720*/  LDL.LU R37, [R1+0x2b4] ;  /* 0x0002b40001257983 */ /* 0x000f280000300800 */
[----:B------:R-:W4:Y:S04]  /*6a730*/  LDL.LU R36, [R1+0x29c] ;  /* 0x00029c0001247983 */ /* 0x000f280000300800 */
[----:B------:R-:W4:Y:S04]  /*6a740*/  LDL.LU R35, [R1+0x284] ;  /* 0x0002840001237983 */ /* 0x000f280000300800 */
[----:B------:R-:W-:Y:S04]  /*6a750*/  STS.U16 [R72+UR5+0x36600], R41 ;  /* 0x0366002948007988 */ /* 0x000fe80008000405 */
[----:B------:R-:W4:Y:S04]  /*6a760*/  LDL.LU R34, [R1+0x26c] ;  /* 0x00026c0001227983 */ /* 0x000f280000300800 */
[----:B------:R-:W-:Y:S04]  /*6a770*/  STS.U16 [R72+UR5+0x36a00], R43 ;  /* 0x036a002b48007988 */ /* 0x000fe80008000405 */
[----:B------:R-:W4:Y:S04]  /*6a780*/  LDL.LU R33, [R1+0x254] ;  /* 0x0002540001217983 */ /* 0x000f280000300800 */
[----:B------:R-:W-:Y:S01]  /*6a790*/  STS.U16 [R72+UR5+0x36e00], R44 ;  /* 0x036e002c48007988 */ /* 0x000fe20008000405 */
[----:B------:R-:W-:-:S03]  /*6a7a0*/  LOP3.LUT R16, R4, 0x50, RZ, 0x3c, !PT ;  /* 0x0000005004107812 */ /* 0x000fc600078e3cff */
[----:B------:R-:W4:Y:S04]  /*6a7b0*/  LDL.LU R32, [R1+0x23c] ;  /* 0x00023c0001207983 */ /* 0x000f280000300800 */
[----:B------:R-:W-:Y:S04]  /*6a7c0*/  STS.U16 [R72+UR5+0x37200], R45 ;  /* 0x0372002d48007988 */ /* 0x000fe80008000405 */
[----:B------:R-:W4:Y:S04]  /*6a7d0*/  LDL.LU R29, [R1+0x224] ;  /* 0x00022400011d7983 */ /* 0x000f280000300800 */
[----:B------:R-:W-:Y:S04]  /*6a7e0*/  STS.U16 [R72+UR5+0x37600], R49 ;  /* 0x0376003148007988 */ /* 0x000fe80008000405 */
[----:B------:R-:W4:Y:S04]  /*6a7f0*/  LDL.LU R10, [R1+0x20c] ;  /* 0x00020c00010a7983 */ /* 0x000f280000300800 */
[----:B------:R-:W-:Y:S04]  /*6a800*/  STS.U16 [R72+UR5+0x37a00], R51 ;  /* 0x037a003348007988 */ /* 0x000fe80008000405 */
[----:B------:R-:W4:Y:S04]  /*6a810*/  LDL.LU R48, [R1+0x1f4] ;  /* 0x0001f40001307983 */ /* 0x000f280000300800 */
[----:B------:R0:W-:Y:S04]  /*6a820*/  STS.U16 [R72+UR5+0x37e00], R53 ;  /* 0x037e003548007988 */ /* 0x0001e80008000405 */
[----:B------:R-:W4:Y:S04]  /*6a830*/  LDL.LU R60, [R1+0x1dc] ;  /* 0x0001dc00013c7983 */ /* 0x000f280000300800 */
[----:B0-----:R-:W4:Y:S04]  /*6a840*/  LDL.LU R72, [R1+0x1c4] ;  /* 0x0001c40001487983 */ /* 0x001f280000300800 */
[----:B--2---:R0:W-:Y:S04]  /*6a850*/  STS.U16 [R16+UR5+0x20280], R84 ;  /* 0x0202805410007988 */ /* 0x0041e80008000405 */
[----:B---3--:R1:W-:Y:S04]  /*6a860*/  STS.U16 [R16+UR5+0x20680], R27 ;  /* 0x0206801b10007988 */ /* 0x0083e80008000405 */
[----:B----4-:R2:W-:Y:S04]  /*6a870*/  STS.U16 [R16+UR5+0x20a80], R26 ;  /* 0x020a801a10007988 */ /* 0x0105e80008000405 */
[----:B------:R3:W-:Y:S04]  /*6a880*/  STS.U16 [R16+UR5+0x20e80], R25 ;  /* 0x020e801910007988 */ /* 0x0007e80008000405 */
[----:B------:R4:W-:Y:S04]  /*6a890*/  STS.U16 [R16+UR5+0x21280], R24 ;  /* 0x0212801810007988 */ /* 0x0009e80008000405 */
[----:B------:R2:W-:Y:S04]  /*6a8a0*/  STS.U16 [R16+UR5+0x21680], R23 ;  /* 0x0216801710007988 */ /* 0x0005e80008000405 */
[----:B0-----:R-:W4:Y:S04]  /*6a8b0*/  LDL.LU R84, [R1+0x1ac] ;  /* 0x0001ac0001547983 */ /* 0x001f280000300800 */
[----:B-1----:R-:W4:Y:S04]  /*6a8c0*/  LDL.LU R27, [R1+0x194] ;  /* 0x00019400011b7983 */ /* 0x002f280000300800 */
        /* <DEDUP_REMOVED lines=96> */
[----:B------:R-:W2:Y:S01]  /*6aed0*/  LDL.LU R33, [R1+0x250] ;  /* 0x0002500001217983 */ /* 0x000ea20000300800 */
[----:B------:R-:W-:-:S03]  /*6aee0*/  LOP3.LUT R10, R4, 0x60, RZ, 0x3c, !PT ;  /* 0x00000060040a7812 */ /* 0x000fc600078e3cff */
[----:B------:R-:W-:Y:S04]  /*6aef0*/  STS.U16 [R16+UR5+0x37a80], R73 ;  /* 0x037a804910007988 */ /* 0x000fe80008000405 */
[----:B------:R-:W2:Y:S04]  /*6af00*/  LDL.LU R32, [R1+0x238] ;  /* 0x0002380001207983 */ /* 0x000ea80000300800 */
[----:B------:R0:W-:Y:S04]  /*6af10*/  STS.U16 [R16+UR5+0x37e80], R75 ;  /* 0x037e804b10007988 */ /* 0x0001e80008000405 */
[----:B------:R-:W2:Y:S04]  /*6af20*/  LDL.LU R29, [R1+0x220] ;  /* 0x00022000011d7983 */ /* 0x000ea80000300800 */
[----:B0-----:R-:W2:Y:S04]  /*6af30*/  LDL.LU R16, [R1+0x208] ;  /* 0x0002080001107983 */ /* 0x001ea80000300800 */
[----:B------:R-:W2:Y:S04]  /*6af40*/  LDL.LU R48, [R1+0x1f0] ;  /* 0x0001f00001307983 */ /* 0x000ea80000300800 */
        /* <DEDUP_REMOVED lines=108> */
[----:B------:R-:W2:Y:S01]  /*6b610*/  LDL.LU R16, [R1+0x24c] ;  /* 0x00024c0001107983 */ /* 0x000ea20000300800 */
[----:B------:R-:W-:-:S03]  /*6b620*/  LOP3.LUT R5, R4, 0x70, RZ, 0x3c, !PT ;  /* 0x0000007004057812 */ /* 0x000fc600078e3cff */
[----:B0-----:R-:W2:Y:S04]  /*6b630*/  LDL.LU R10, [R1+0x234] ;  /* 0x00023400010a7983 */ /* 0x001ea80000300800 */
[----:B------:R-:W2:Y:S04]  /*6b640*/  LDL.LU R48, [R1+0x21c] ;  /* 0x00021c0001307983 */ /* 0x000ea80000300800 */
[----:B------:R-:W2:Y:S04]  /*6b650*/  LDL.LU R60, [R1+0x204] ;  /* 0x00020400013c7983 */ /* 0x000ea80000300800 */
        /* <DEDUP_REMOVED lines=30> */
[----:B0-----:R-:W4:Y:S04]  /*6b840*/  LDL.LU R86, [R1+0x84] ;  /* 0x0000840001567983 */ /* 0x001f280000300800 */
[----:B-1----:R-:W4:Y:S04]  /*6b850*/  LDL.LU R46, [R1+0x6c] ;  /* 0x00006c00012e7983 */ /* 0x002f280000300800 */
        /* <DEDUP_REMOVED lines=34> */
[----:B0-----:R0:W5:Y:S04]  /*6ba80*/  LDL.LU R2, [R1+0x17c8] ;  /* 0x0017c80001027983 */ /* 0x0011680000300800 */
[----:B-1----:R0:W5:Y:S04]  /*6ba90*/  LDL.LU R3, [R1+0x17c4] ;  /* 0x0017c40001037983 */ /* 0x0021680000300800 */
[----:B------:R1:W-:Y:S04]  /*6baa0*/  STS.U16 [R5+UR5+0x34380], R0 ;  /* 0x0343800005007988 */ /* 0x0003e80008000405 */
        /* <DEDUP_REMOVED lines=9> */
[----:B------:R0:W-:Y:S01]  /*6bb40*/  STS.U16 [R5+UR5+0x36b80], R63 ;  /* 0x036b803f05007988 */ /* 0x0001e20008000405 */
[----:B-1----:R-:W1:Y:S03]  /*6bb50*/  S2R R0, SR_TID.X ;  /* 0x0000000000007919 */ /* 0x002e660000002100 */
[----:B------:R0:W-:Y:S04]  /*6bb60*/  STS.U16 [R5+UR5+0x36f80], R77 ;  /* 0x036f804d05007988 */ /* 0x0001e80008000405 */
[----:B------:R0:W-:Y:S04]  /*6bb70*/  STS.U16 [R5+UR5+0x37380], R81 ;  /* 0x0373805105007988 */ /* 0x0001e80008000405 */
[----:B------:R0:W-:Y:S04]  /*6bb80*/  STS.U16 [R5+UR5+0x37780], R85 ;  /* 0x0377805505007988 */ /* 0x0001e80008000405 */
[----:B------:R0:W-:Y:S04]  /*6bb90*/  STS.U16 [R5+UR5+0x37b80], R89 ;  /* 0x037b805905007988 */ /* 0x0001e80008000405 */
[----:B------:R0:W-:Y:S01]  /*6bba0*/  STS.U16 [R5+UR5+0x37f80], R93 ;  /* 0x037f805d05007988 */ /* 0x0001e20008000405 */
[----:B------:R2:W-:Y:S06]  /*6bbb0*/  MEMBAR.ALL.CTA ;  /* 0x0000000000007992 */ /* 0x0005ec0000008000 */
[----:B--2---:R-:W2:Y:S01]  /*6bbc0*/  FENCE.VIEW.ASYNC.S ;  /* 0x00000000000073c6 */ /* 0x004ea20000000000 */
[----:B------:R-:W-:-:S04]  /*6bbd0*/  ULEA UR77, UR71, UR5, 0x3 ;  /* 0x00000005474d7291 */ /* 0x000fc8000f8e18ff */
[----:B------:R-:W-:Y:S01]  /*6bbe0*/  UIADD3 UR77, UPT, UPT, UR77, 0x48000, URZ ;  /* 0x000480004d4d7890 */ /* 0x000fe2000fffe0ff */
[----:B-1----:R-:W-:Y:S01]  /*6bbf0*/  LOP3.LUT R0, R0, 0x7f, RZ, 0xc0, !PT ;  /* 0x0000007f00007812 */ /* 0x002fe200078ec0ff */
[----:B--2---:R-:W-:Y:S06]  /*6bc00*/  BAR.SYNC.DEFER_BLOCKING 0x0 ;  /* 0x0000000000007b1d */ /* 0x004fec0000010000 */
[----:B0-----:R-:W-:Y:S05]  /*6bc10*/  @P0 BRA `(.L_x_9) ;  /* 0x0000000000b80947 */ /* 0x001fea0003800000 */
[----:B------:R-:W-:Y:S01]  /*6bc20*/  UMOV UR72, UR10 ;  /* 0x0000000a00487c82 */ /* 0x000fe20008000000 */
[----:B------:R-:W-:Y:S01]  /*6bc30*/  UMOV UR73, 0x40004040 ;  /* 0x4000404000497882 */ /* 0x000fe20000000000 */
        /* <DEDUP_REMOVED lines=9> */
[----:B------:R-:W-:Y:S01]  /*6bcd0*/  UTCHMMA gdesc[UR18], gdesc[UR20], tmem[UR4], tmem[UR68], idesc[UR69], UPT ;  /* 0x00ff4414120075ea */ /* 0x000fe2000b800004 */
[----:B------:R-:W-:Y:S01]  /*6bce0*/  UTCHMMA gdesc[UR22], gdesc[UR24], tmem[UR4], tmem[UR62], idesc[UR63], UPT ;  /* 0x00ff3e18160075ea */ /* 0x000fe2000b800004 */
[----:B------:R1:W-:Y:S01]  /*6bcf0*/  UTCHMMA gdesc[UR26], gdesc[UR28], tmem[UR4], tmem[UR74], idesc[UR75], UPT ;  /* 0x00ff4a1c1a0075ea */ /* 0x0003e2000b800004 */
[----:B------:R-:W-:Y:S01]  /*6bd00*/  UMOV UR64, 0x0 ;  /* 0x0000000000407882 */ /* 0x000fe20000000000 */
[----:B------:R-:W-:Y:S01]  /*6bd10*/  UMOV UR65, 0x4408490 ;  /* 0x0440849000417882 */ /* 0x000fe20000000000 */
[----:B------:R-:W-:Y:S01]  /*6bd20*/  UIADD3 UR76, UPT, UPT, UR4, 0x100000, URZ ;  /* 0x00100000044c7890 */ /* 0x000fe2000fffe0ff */
[----:B------:R-:W-:Y:S01]  /*6bd30*/  MOV.SPILL R5, UR7 ;  /* 0x0000000700057c02 */ /* 0x000fe20009000f00 */
[----:B0-----:R-:W-:Y:S01]  /*6bd40*/  UIADD3 UR73, UPT, UPT, UR4, 0x100000, URZ ;  /* 0x0010000004497890 */ /* 0x001fe2000fffe0ff */
[----:B------:R-:W-:Y:S01]  /*6bd50*/  MOV.SPILL R6, UR6 ;  /* 0x0000000600067c02 */ /* 0x000fe20009000f00 */
[----:B------:R-:W-:Y:S01]  /*6bd60*/  UMOV UR6, 0x0 ;  /* 0x0000000000067882 */ /* 0x000fe20000000000 */
[----:B------:R-:W-:Y:S01]  /*6bd70*/  UMOV UR7, 0x4408490 ;  /* 0x0440849000077882 */ /* 0x000fe20000000000 */
[----:B------:R-:W-:Y:S01]  /*6bd80*/  UTCHMMA gdesc[UR30], gdesc[UR32], tmem[UR4], tmem[UR64], idesc[UR65], UPT ;  /* 0x00ff40201e0075ea */ /* 0x000fe2000b800004 */
[----:B-1----:R-:W-:-:S02]  /*6bd90*/  UIADD3 UR74, UPT, UPT, UR4, 0x100000, URZ ;  /* 0x00100000044a7890 */ /* 0x002fc4000fffe0ff */
[----:B------:R-:W-:Y:S01]  /*6bda0*/  UTCHMMA gdesc[UR34], gdesc[UR36], tmem[UR4], tmem[UR66], idesc[UR67], UPT ;  /* 0x00ff4224220075ea */ /* 0x000fe2000b800004 */
[----:B------:R-:W-:Y:S02]  /*6bdb0*/  UIADD3 UR75, UPT, UPT, UR4, 0x100000, URZ ;  /* 0x00100000044b7890 */ /* 0x000fe4000fffe0ff */
[----:B------:R0:W-:Y:S01]  /*6bdc0*/  UTCHMMA gdesc[UR38], gdesc[UR40], tmem[UR4], tmem[UR6], idesc[UR7], UPT ;  /* 0x00ff0628260075ea */ /* 0x0001e2000b800004 */
[----:B------:R-:W-:Y:S02]  /*6bdd0*/  UIADD3 UR72, UPT, UPT, UR4, 0x100000, URZ ;  /* 0x0010000004487890 */ /* 0x000fe4000fffe0ff */
[----:B------:R-:W-:Y:S01]  /*6bde0*/  UTCHMMA gdesc[UR42], gdesc[UR44], tmem[UR4], tmem[UR68], idesc[UR69], UPT ;  /* 0x00ff442c2a0075ea */ /* 0x000fe2000b800004 */
[----:B------:R-:W-:Y:S01]  /*6bdf0*/  UTCHMMA gdesc[UR8], gdesc[UR46], tmem[UR73], tmem[UR62], idesc[UR63], UPT ;  /* 0x00ff3e2e080075ea */ /* 0x000fe2000b800049 */
[----:B------:R-:W-:Y:S02]  /*6be00*/  UTCHMMA gdesc[UR18], gdesc[UR48], tmem[UR74], tmem[UR64], idesc[UR65], UPT ;  /* 0x00ff4030120075ea */ /* 0x000fe4000b80004a */
[----:B------:R-:W-:Y:S01]  /*6be10*/  UTCHMMA gdesc[UR22], gdesc[UR50], tmem[UR75], tmem[UR66], idesc[UR67], UPT ;  /* 0x00ff4232160075ea */ /* 0x000fe2000b80004b */
[----:B------:R1:W-:Y:S02]  /*6be20*/  UTCHMMA gdesc[UR26], gdesc[UR52], tmem[UR76], tmem[UR68], idesc[UR69], UPT ;  /* 0x00ff44341a0075ea */ /* 0x0003e4000b80004c */
[----:B------:R2:W-:Y:S01]  /*6be30*/  UTCHMMA gdesc[UR30], gdesc[UR54], tmem[UR72], tmem[UR62], idesc[UR63], UPT ;  /* 0x00ff3e361e0075ea */ /* 0x0005e2000b800048 */
[----:B------:R2:W-:Y:S01]  /*6be40*/  UTCHMMA gdesc[UR34], gdesc[UR56], tmem[UR73], tmem[UR64], idesc[UR65], UPT ;  /* 0x00ff4038220075ea */ /* 0x0005e2000b800049 */
[----:B------:R2:W-:Y:S01]  /*6be50*/  UTCHMMA gdesc[UR38], gdesc[UR58], tmem[UR74], tmem[UR66], idesc[UR67], UPT ;  /* 0x00ff423a260075ea */ /* 0x0005e2000b80004a */
[----:B0-----:R-:W-:-:S02]  /*6be60*/  R2UR.FILL UR7, R5 ;  /* 0x00000000050772ca */ /* 0x001fc400004e0000 */
[----:B------:R-:W-:Y:S01]  /*6be70*/  R2UR.FILL UR6, R6 ;  /* 0x00000000060672ca */ /* 0x000fe200004e0000 */
[----:B-1----:R-:W-:Y:S01]  /*6be80*/  UMOV UR68, UR77 ;  /* 0x0000004d00447c82 */ /* 0x002fe20008000000 */
[----:B------:R-:W-:Y:S02]  /*6be90*/  UMOV UR69, URZ ;  /* 0x000000ff00457c82 */ /* 0x000fe40008000000 */
[----:B------:R-:W-:Y:S01]  /*6bea0*/  UMOV UR76, UR68 ;  /* 0x00000044004c7c82 */ /* 0x000fe20008000000 */
[----:B------:R-:W-:Y:S01]  /*6beb0*/  UMOV UR68, 0x0 ;  /* 0x0000000000447882 */ /* 0x000fe20000000000 */
[----:B------:R-:W-:Y:S02]  /*6bec0*/  UMOV UR69, 0x4408490 ;  /* 0x0440849000457882 */ /* 0x000fe40000000000 */
[----:B------:R2:W-:Y:S01]  /*6bed0*/  UTCHMMA gdesc[UR42], gdesc[UR60], tmem[UR75], tmem[UR68], idesc[UR69], UPT ;  /* 0x00ff443c2a0075ea */ /* 0x0005e2000b80004b */
[----:B------:R2:W-:Y:S01]  /*6bee0*/  UTCBAR [UR76], URZ ;  /* 0x000000ff4c0073e9 */ /* 0x0005e200080000ff */
[----:B------:R-:W-:-:S05]  /*6bef0*/  NOP ;  /* 0x0000000000007918 */ /* 0x000fca0000000000 */
.L_x_9:
[----:B------:R-:W3:Y:S01]  /*6bf00*/  LDL R5, [R1+0x16a4] ;  /* 0x0016a40001057983 */ /* 0x000ee20000100800 */
[----:B------:R-:W-:-:S04]  /*6bf10*/  UIADD3 UR71, UPT, UPT, UR71, 0x1, URZ ;  /* 0x0000000147477890 */ /* 0x000fc8000fffe0ff */
[----:B------:R-:W-:-:S04]  /*6bf20*/  UISETP.GT.AND UP1, UPT, UR71, 0x1, UPT ;  /* 0x000000014700788c */ /* 0x000fc8000bf24270 */
[----:B--2---:R-:W-:Y:S02]  /*6bf30*/  USEL UR62, URZ, 0x1, !UP1 ;  /* 0x00000001ff3e7887 */ /* 0x004fe4000c800000 */
[----:B------:R-:W-:Y:S02]  /*6bf40*/  USEL UR71, UR71, URZ, !UP1 ;  /* 0x000000ff47477287 */ /* 0x000fe4000c800000 */
[----:B------:R-:W-:-:S03]  /*6bf50*/  ULOP3.LUT UR63, UR7, UR62, URZ, 0x3c, !UPT ;  /* 0x0000003e073f7292 */ /* 0x000fc6000f8e3cff */
[----:B------:R-:W-:-:S04]  /*6bf60*/  UMOV UR62, UR7 ;  /* 0x00000007003e7c82 */ /* 0x000fc80008000000 */
[----:B------:R-:W-:Y:S01]  /*6bf70*/  UMOV UR7, UR63 ;  /* 0x0000003f00077c82 */ /* 0x000fe20008000000 */
[----:B---3--:R-:W-:-:S13]  /*6bf80*/  ISETP.NE.U32.AND P2, PT, R5, UR15, PT ;  /* 0x0000000f05007c0c */ /* 0x008fda000bf45070 */
[----:B------:R-:W-:Y:S05]  /*6bf90*/  @P2 BRA `(.L_x_10) ;  /* 0xfffffd9c00882947 */ /* 0x000fea000383ffff */
.L_x_7:
[----:B------:R-:W0:Y:S01]  /*6bfa0*/  S2R R7, SR_TID.X ;  /* 0x0000000000077919 */ /* 0x000e220000002100 */
[----:B------:R-:W1:Y:S02]  /*6bfb0*/  LDC R6, c[0x0][0x3a0] ;  /* 0x0000e800ff067b82 */ /* 0x000e640000000800 */
[----:B-1----:R-:W-:-:S05]  /*6bfc0*/  VIADD R6, R6, 0x7f ;  /* 0x0000007f06067836 */ /* 0x002fca0000000000 */
[----:B------:R-:W-:Y:S01]  /*6bfd0*/  ISETP.GE.AND P0, PT, R6, 0x80, PT ;  /* 0x000000800600780c */ /* 0x000fe20003f06270 */
[C---:B0----5:R-:W-:Y:S01]  /*6bfe0*/  IMAD.SHL.U32 R2, R7.reuse, 0x10, RZ ;  /* 0x0000001007027824 */ /* 0x061fe200078e00ff */
[----:B------:R-:W-:Y:S01]  /*6bff0*/  SHF.R.U32.HI R92, RZ, 0x6, R7 ;  /* 0x00000006ff5c7819 */ /* 0x000fe20000011607 */
[C---:B------:R-:W-:Y:S02]  /*6c000*/  IMAD.SHL.U32 R4, R7.reuse, 0x80, RZ ;  /* 0x0000008007047824 */ /* 0x040fe400078e00ff */
[----:B------:R-:W-:Y:S01]  /*6c010*/  IMAD.SHL.U32 R69, R7, 0x8, RZ ;  /* 0x0000000807457824 */ /* 0x000fe200078e00ff */
[----:B------:R-:W-:Y:S02]  /*6c020*/  LOP3.LUT R2, R2, 0xf0, RZ, 0xc0, !PT ;  /* 0x000000f002027812 */ /* 0x000fe400078ec0ff */
[----:B------:R-:W-:Y:S02]  /*6c030*/  LOP3.LUT R5, R4, 0x800, RZ, 0xc0, !PT ;  /* 0x0000080004057812 */ /* 0x000fe400078ec0ff */
[----:B------:R-:W-:-:S02]  /*6c040*/  SGXT.U32 R92, R92, 0x1 ;  /* 0x000000015c5c781a */ /* 0x000fc40000000000 */
[----:B------:R-:W-:Y:S02]  /*6c050*/  IADD3 R68, PT, PT, R2, UR5, R5 ;  /* 0x0000000502447c10 */ /* 0x000fe4000fffe005 */
[C-C-:B------:R-:W-:Y:S02]  /*6c060*/  LOP3.LUT R5, R3.reuse, 0x7e, R92.reuse, 0xfe, !PT ;  /* 0x0000007e03057812 */ /* 0x140fe400078efe5c */
[C-C-:B------:R-:W-:Y:S02]  /*6c070*/  LOP3.LUT R4, R3.reuse, 0x7c, R92.reuse, 0xfe, !PT ;  /* 0x0000007c03047812 */ /* 0x140fe400078efe5c */
[--C-:B------:R-:W-:Y:S01]  /*6c080*/  LOP3.LUT R6, R3, 0x7a, R92.reuse, 0xfe, !PT ;  /* 0x0000007a03067812 */ /* 0x100fe200078efe5c */
[----:B------:R0:W-:Y:S01]  /*6c090*/  STL [R1+0x310], R5 ;  /* 0x0003100501007387 */ /* 0x0001e20000100800 */
[----:B------:R-:W-:Y:S02]  /*6c0a0*/  LOP3.LUT R69, R69, 0x300, RZ, 0xc0, !PT ;  /* 0x0000030045457812 */ /* 0x000fe400078ec0ff */
[C---:B------:R-:W-:Y:S01]  /*6c0b0*/  LOP3.LUT R2, R3.reuse, R92, RZ, 0xfc, !PT ;  /* 0x0000005c03027212 */ /* 0x040fe200078efcff */
[----:B------:R1:W-:Y:S04]  /*6c0c0*/  STL [R1+0x30c], R4 ;  /* 0x00030c0401007387 */ /* 0x0003e80000100800 */
[----:B------:R2:W-:Y:S01]  /*6c0d0*/  STL [R1+0x308], R6 ;  /* 0x0003080601007387 */ /* 0x0005e20000100800 */
[----:B0-----:R-:W-:-:S02]  /*6c0e0*/  LOP3.LUT R5, R3, 0x78, R92, 0xfe, !PT ;  /* 0x0000007803057812 */ /* 0x001fc400078efe5c */
[----:B-1----:R-:W-:-:S03]  /*6c0f0*/  LOP3.LUT R4, R3, 0x76, R92, 0xfe, !PT ;  /* 0x0000007603047812 */ /* 0x002fc600078efe5c */
[----:B------:R0:W-:Y:S01]  /*6c100*/  STL [R1+0x304], R5 ;  /* 0x0003040501007387 */ /* 0x0001e20000100800 */
[----:B--2---:R-:W-:-:S03]  /*6c110*/  LOP3.LUT R6, R3, 0x74, R92, 0xfe, !PT ;  /* 0x0000007403067812 */ /* 0x004fc600078efe5c */
[----:B------:R1:W-:Y:S04]  /*6c120*/  STL [R1+0x300], R4 ;  /* 0x0003000401007387 */ /* 0x0003e80000100800 */
[----:B------:R2:W-:Y:S01]  /*6c130*/  STL [R1+0x2fc], R6 ;  /* 0x0002fc0601007387 */ /* 0x0005e20000100800 */
[C-C-:B0-----:R-:W-:Y:S02]  /*6c140*/  LOP3.LUT R5, R3.reuse, 0x72, R92.reuse, 0xfe, !PT ;  /* 0x0000007203057812 */ /* 0x141fe400078efe5c */
        /* <DEDUP_REMOVED lines=66> */
[----:B-1----:R-:W-:-:S05]  /*6c570*/  LOP3.LUT R4, R3, 0x2e, R92, 0xfe, !PT ;  /* 0x0000002e03047812 */ /* 0x002fca00078efe5c */
[----:B------:R2:W-:Y:S04]  /*6c580*/  STL [R1+0x270], R4 ;  /* 0x0002700401007387 */ /* 0x0005e80000100800 */
[----:B------:R2:W-:Y:S01]  /*6c590*/  STL [R1+0x274], R5 ;  /* 0x0002740501007387 */ /* 0x0005e20000100800 */
[----:B------:R-:W-:Y:S05]  /*6c5a0*/  @!P0 BRA `(.L_x_11) ;  /* 0x0000000000108947 */ /* 0x000fea0003800000 */
[----:B------:R-:W-:-:S06]  /*6c5b0*/  USHF.L.U32 UR62, UR62, 0x1f, URZ ;  /* 0x0000001f3e3e7899 */ /* 0x000fcc00080006ff */
[----:B--2---:R-:W-:-:S04]  /*6c5c0*/  IMAD.U32 R4, RZ, RZ, UR62 ;  /* 0x0000003eff047e24 */ /* 0x004fc8000f8e00ff */
[----:B------:R-:W0:Y:S02]  /*6c5d0*/  SYNCS.PHASECHK.TRANS64.TRYWAIT P0, [UR77], R4 ;  /* 0x00000004ff0075a7 */ /* 0x000e24000800114d */
[----:B0-----:R-:W-:Y:S05]  /*6c5e0*/  @!P0 BRA `(.L_x_12) ;  /* 0x000000ac00988947 */ /* 0x001fea0003800000 */
.L_x_11:
[----:B------:R-:W-:Y:S01]  /*6c5f0*/  BAR.SYNC.DEFER_BLOCKING 0x0 ;  /* 0x0000000000007b1d */ /* 0x000fe20000010000 */
[C-C-:B------:R-:W-:Y:S02]  /*6c600*/  LOP3.LUT R0, R3.reuse, 0x2a, R92.reuse, 0xfe, !PT ;  /* 0x0000002a03007812 */ /* 0x140fe400078efe5c */
[C-C-:B------:R-:W-:Y:S02]  /*6c610*/  LOP3.LUT R70, R3.reuse, 0x28, R92.reuse, 0xfe, !PT ;  /* 0x0000002803467812 */ /* 0x140fe400078efe5c */
[C-C-:B------:R-:W-:Y:S01]  /*6c620*/  LOP3.LUT R93, R3.reuse, 0x4, R92.reuse, 0xfe, !PT ;  /* 0x00000004035d7812 */ /* 0x140fe200078efe5c */
[----:B------:R-:W0:Y:S01]  /*6c630*/  LDCU.128 UR8, c[0x0][0x390] ;  /* 0x00007200ff0877ac */ /* 0x000e220008000c00 */
[----:B------:R1:W-:Y:S01]  /*6c640*/  STL [R1+0x1874], R2 ;  /* 0x0018740201007387 */ /* 0x0003e20000100800 */
[----:B------:R-:W3:Y:S01]  /*6c650*/  LDCU UR7, c[0x0][0x39c] ;  /* 0x00007380ff0777ac */ /* 0x000ee20008000800 */
[----:B------:R-:W4:Y:S01]  /*6c660*/  LDCU UR12, c[0x0][0x39c] ;  /* 0x00007380ff0c77ac */ /* 0x000f220008000800 */
[----:B-1----:R-:W-:-:S05]  /*6c670*/  LOP3.LUT R2, R3, 0x2c, R92, 0xfe, !PT ;  /* 0x0000002c03027812 */ /* 0x002fca00078efe5c */
[----:B------:R1:W-:Y:S01]  /*6c680*/  STL [R1+0x26c], R2 ;  /* 0x00026c0201007387 */ /* 0x0003e20000100800 */
[----:B------:R-:W5:Y:S03]  /*6c690*/  @!P1 SYNCS.CCTL.IV [UR5+0x48000] ;  /* 0x04800000ff0099b1 */ /* 0x000f660008000005 */
[----:B------:R2:W-:Y:S04]  /*6c6a0*/  STL [R1+0x268], R0 ;  /* 0x0002680001007387 */ /* 0x0005e80000100800 */
[----:B------:R0:W-:Y:S01]  /*6c6b0*/  STL [R1+0x264], R70 ;  /* 0x0002644601007387 */ /* 0x0001e20000100800 */
[C-C-:B-1----:R-:W-:Y:S01]  /*6c6c0*/  LOP3.LUT R2, R3.reuse, 0x26, R92.reuse, 0xfe, !PT ;  /* 0x0000002603027812 */ /* 0x142fe200078efe5c */
[----:B-----5:R-:W-:Y:S01]  /*6c6d0*/  BAR.SYNC.DEFER_BLOCKING 0x0 ;  /* 0x0000000000007b1d */ /* 0x020fe20000010000 */
[----:B--2---:R-:W-:-:S02]  /*6c6e0*/  LOP3.LUT R0, R3, 0x24, R92, 0xfe, !PT ;  /* 0x0000002403007812 */ /* 0x004fc400078efe5c */
[----:B0-----:R-:W-:-:S03]  /*6c6f0*/  LOP3.LUT R70, R3, 0x22, R92, 0xfe, !PT ;  /* 0x0000002203467812 */ /* 0x001fc600078efe5c */
[----:B------:R0:W-:Y:S04]  /*6c700*/  STL [R1+0x260], R2 ;  /* 0x0002600201007387 */ /* 0x0001e80000100800 */
[----:B------:R1:W-:Y:S04]  /*6c710*/  STL [R1+0x25c], R0 ;  /* 0x00025c0001007387 */ /* 0x0003e80000100800 */
[----:B------:R2:W-:Y:S01]  /*6c720*/  STL [R1+0x258], R70 ;  /* 0x0002584601007387 */ /* 0x0005e20000100800 */
[C-C-:B0-----:R-:W-:Y:S01]  /*6c730*/  LOP3.LUT R2, R3.reuse, 0x20, R92.reuse, 0xfe, !PT ;  /* 0x0000002003027812 */ /* 0x141fe200078efe5c */
[----:B------:R-:W0:Y:S01]  /*6c740*/  LDTM.x64 R4, tmem[UR6] ;  /* 0x00000006000479ee */ /* 0x000e220008340000 */
[----:B-1----:R-:W-:-:S03]  /*6c750*/  LOP3.LUT R0, R3, 0x1e, R92, 0xfe, !PT ;  /* 0x0000001e03007812 */ /* 0x002fc600078efe5c */
[----:B------:R1:W-:Y:S01]  /*6c760*/  STL [R1+0x254], R2 ;  /* 0x0002540201007387 */ /* 0x0003e20000100800 */
[----:B------:R-:W5:Y:S01]  /*6c770*/  @!P1 SYNCS.CCTL.IV [UR5+0x48008] ;  /* 0x04800800ff0099b1 */ /* 0x000f620008000005 */
[C-C-:B--2---:R-:W-:Y:S02]  /*6c780*/  LOP3.LUT R70, R3.reuse, 0x1c, R92.reuse, 0xfe, !PT ;  /* 0x0000001c03467812 */ /* 0x144fe400078efe5c */
[----:B------:R2:W-:Y:S04]  /*6c790*/  STL [R1+0x250], R0 ;  /* 0x0002500001007387 */ /* 0x0005e80000100800 */
[----:B------:R3:W-:Y:S01]  /*6c7a0*/  STL [R1+0x24c], R70 ;  /* 0x00024c4601007387 */ /* 0x0007e20000100800 */
[C-C-:B-1----:R-:W-:Y:S02]  /*6c7b0*/  LOP3.LUT R2, R3.reuse, 0x1a, R92.reuse, 0xfe, !PT ;  /* 0x0000001a03027812 */ /* 0x142fe400078efe5c */
[----:B--2---:R-:W-:-:S03]  /*6c7c0*/  LOP3.LUT R0, R3, 0x18, R92, 0xfe, !PT ;  /* 0x0000001803007812 */ /* 0x004fc600078efe5c */
[----:B------:R1:W-:Y:S01]  /*6c7d0*/  STL [R1+0x248], R2 ;  /* 0x0002480201007387 */ /* 0x0003e20000100800 */
[----:B---3--:R-:W-:-:S03]  /*6c7e0*/  LOP3.LUT R70, R3, 0x16, R92, 0xfe, !PT ;  /* 0x0000001603467812 */ /* 0x008fc600078efe5c */
        /* <DEDUP_REMOVED lines=13> */
[----:B------:R-:W-:Y:S01]  /*6c8c0*/  STL [R1+0x228], R70 ;  /* 0x0002284601007387 */ /* 0x000fe20000100800 */
[C-C-:B-1----:R-:W-:Y:S02]  /*6c8d0*/  LOP3.LUT R2, R3.reuse, 0x8, R92.reuse, 0xfe, !PT ;  /* 0x0000000803027812 */ /* 0x142fe400078efe5c */
[----:B--2---:R-:W-:-:S03]  /*6c8e0*/  LOP3.LUT R0, R3, 0x6, R92, 0xfe, !PT ;  /* 0x0000000603007812 */ /* 0x004fc600078efe5c */
[----:B------:R0:W-:Y:S01]  /*6c8f0*/  STL [R1+0x224], R2 ;  /* 0x0002240201007387 */ /* 0x0001e20000100800 */
[----:B------:R-:W-:Y:S01]  /*6c900*/  LOP3.LUT R92, R3, 0x2, R92, 0xfe, !PT ;  /* 0x00000002035c7812 */ /* 0x000fe200078efe5c */
[----:B------:R-:W-:Y:S02]  /*6c910*/  IMAD.IADD R3, R69, 0x1, R68 ;  /* 0x0000000145037824 */ /* 0x000fe400078e0244 */
[----:B------:R1:W-:Y:S04]  /*6c920*/  STL [R1+0x1878], R93 ;  /* 0x0018785d01007387 */ /* 0x0003e80000100800 */
[----:B------:R2:W-:Y:S01]  /*6c930*/  STL [R1+0x220], R0 ;  /* 0x0002200001007387 */ /* 0x0005e20000100800 */
[----:B0-----:R-:W-:-:S03]  /*6c940*/  F2FP.BF16.F32.PACK_AB R2, R6, R4 ;  /* 0x000000040602723e */ /* 0x001fc600000010ff */
[----:B------:R-:W-:Y:S01]  /*6c950*/  STL [R1+0x187c], R92 ;  /* 0x00187c5c01007387 */ /* 0x000fe20000100800 */
[----:B-1----:R-:W-:-:S03]  /*6c960*/  F2FP.BF16.F32.PACK_AB R93, R22, R20 ;  /* 0x00000014165d723e */ /* 0x002fc600000010ff */
[----:B------:R0:W-:Y:S01]  /*6c970*/  STL [R1+0x314], R3 ;  /* 0x0003140301007387 */ /* 0x0001e20000100800 */
[----:B--2---:R-:W-:-:S03]  /*6c980*/  F2FP.BF16.F32.PACK_AB R0, R7, R5 ;  /* 0x000000050700723e */ /* 0x004fc600000010ff */
[----:B------:R1:W-:Y:S04]  /*6c990*/  STL [R1+0x210], R2 ;  /* 0x0002100201007387 */ /* 0x0003e80000100800 */
[----:B------:R2:W-:Y:S01]  /*6c9a0*/  STL [R1+0x200], R0 ;  /* 0x0002000001007387 */ /* 0x0005e20000100800 */
[----:B0-----:R-:W-:Y:S02]  /*6c9b0*/  F2FP.BF16.F32.PACK_AB R3, R10, R8 ;  /* 0x000000080a03723e */ /* 0x001fe400000010ff */
[----:B-1----:R-:W-:-:S03]  /*6c9c0*/  F2FP.BF16.F32.PACK_AB R2, R11, R9 ;  /* 0x000000090b02723e */ /* 0x002fc600000010ff */
[----:B------:R0:W-:Y:S01]  /*6c9d0*/  STL [R1+0x214], R3 ;  /* 0x0002140301007387 */ /* 0x0001e20000100800 */
[----:B--2---:R-:W-:-:S03]  /*6c9e0*/  F2FP.BF16.F32.PACK_AB R0, R14, R12 ;  /* 0x0000000c0e00723e */ /* 0x004fc600000010ff */
[----:B------:R1:W-:Y:S04]  /*6c9f0*/  STL [R1+0x204], R2 ;  /* 0x0002040201007387 */ /* 0x0003e80000100800 */
[----:B------:R2:W-:Y:S01]  /*6ca00*/  STL [R1+0x218], R0 ;  /* 0x0002180001007387 */ /* 0x0005e20000100800 */
[----:B0-----:R-:W-:Y:S02]  /*6ca10*/  F2FP.BF16.F32.PACK_AB R3, R15, R13 ;  /* 0x0000000d0f03723e */ /* 0x001fe400000010ff */
[----:B-1----:R-:W-:-:S03]  /*6ca20*/  F2FP.BF16.F32.PACK_AB R2, R18, R16 ;  /* 0x000000101202723e */ /* 0x002fc600000010ff */
[----:B------:R-:W-:Y:S01]  /*6ca30*/  STL [R1+0x208], R3 ;  /* 0x0002080301007387 */ /* 0x000fe20000100800 */
[----:B--2---:R-:W-:-:S03]  /*6ca40*/  F2FP.BF16.F32.PACK_AB R0, R19, R17 ;  /* 0x000000111300723e */ /* 0x004fc600000010ff */
[----:B------:R-:W-:Y:S04]  /*6ca50*/  STL [R1+0x21c], R2 ;  /* 0x00021c0201007387 */ /* 0x000fe80000100800 */
[----:B------:R-:W-:Y:S04]  /*6ca60*/  STL.64 [R1+0x19c8], R66 ;  /* 0x0019c84201007387 */ /* 0x000fe80000100a00 */
[----:B------:R-:W-:Y:S04]  /*6ca70*/  STL [R1+0x20c], R0 ;  /* 0x00020c0001007387 */ /* 0x000fe80000100800 */
[----:B------:R-:W-:Y:S04]  /*6ca80*/  STL.64 [R1+0x19c0], R64 ;  /* 0x0019c04001007387 */ /* 0x000fe80000100a00 */
        /* <DEDUP_REMOVED lines=20> */
[----:B------:R-:W-:Y:S04]  /*6cbd0*/  STL [R1+0x191c], R23 ;  /* 0x00191c1701007387 */ /* 0x000fe80000100800 */
[----:B------:R0:W-:Y:S04]  /*6cbe0*/  STL [R1+0x1918], R21 ;  /* 0x0019181501007387 */ /* 0x0001e80000100800 */
[----:B------:R-:W-:Y:S01]  /*6cbf0*/  STL [R1+0x189c], R93 ;  /* 0x00189c5d01007387 */ /* 0x000fe20000100800 */
[----:B0-----:R-:W0:Y:S03]  /*6cc00*/  LDTM.x64 R4, tmem[UR6+0x40] ;  /* 0x00004006000479ee */ /* 0x001e260008340000 */
[----:B0-----:R-:W-:Y:S01]  /*6cc10*/  STL.64 [R1+0x50], R24 ;  /* 0x0000501801007387 */ /* 0x001fe20000100a00 */
[----:B------:R-:W-:-:S02]  /*6cc20*/  IMAD.MOV.U32 R69, RZ, RZ, R22 ;  /* 0x000000ffff457224 */ /* 0x000fc400078e0016 */
[----:B------:R-:W-:Y:S01]  /*6cc30*/  IMAD.MOV.U32 R22, RZ, RZ, R51 ;  /* 0x000000ffff167224 */ /* 0x000fe200078e0033 */
[----:B------:R-:W-:Y:S01]  /*6cc40*/  STL.64 [R1+0x58], R26 ;  /* 0x0000581a01007387 */ /* 0x000fe20000100a00 */
[----:B------:R-:W-:Y:S02]  /*6cc50*/  IMAD.MOV.U32 R86, RZ, RZ, R23 ;  /* 0x000000ffff567224 */ /* 0x000fe400078e0017 */
[----:B------:R-:W-:Y:S01]  /*6cc60*/  IMAD.MOV.U32 R87, RZ, RZ, R21 ;  /* 0x000000ffff577224 */ /* 0x000fe200078e0015 */
[----:B------:R-:W-:Y:S01]  /*6cc70*/  STL.64 [R1+0x60], R28 ;  /* 0x0000601c01007387 */ /* 0x000fe20000100a00 */
[----:B------:R-:W-:Y:S02]  /*6cc80*/  IMAD.MOV.U32 R68, RZ, RZ, R20 ;  /* 0x000000ffff447224 */ /* 0x000fe400078e0014 */
[----:B------:R-:W-:Y:S01]  /*6cc90*/  IMAD.MOV.U32 R71, RZ, RZ, R19 ;  /* 0x000000ffff477224 */ /* 0x000fe200078e0013 */
[----:B------:R-:W-:Y:S01]  /*6cca0*/  STL.64 [R1+0x68], R30 ;  /* 0x0000681e01007387 */ /* 0x000fe20000100a00 */
        /* <DEDUP_REMOVED lines=21> */
[----:B------:R-:W-:-:S03]  /*6ce00*/  IMAD.MOV.U32 R84, RZ, RZ, R4 ;  /* 0x000000ffff547224 */ /* 0x000fc600078e0004 */
[----:B------:R-:W-:Y:S04]  /*6ce10*/  STL.64 [R1+0xa8], R46 ;  /* 0x0000a82e01007387 */ /* 0x000fe80000100a00 */
        /* <DEDUP_REMOVED lines=9> */
[----:B------:R0:W-:Y:S04]  /*6ceb0*/  STL.64 [R1+0xf8], R66 ;  /* 0x0000f84201007387 */ /* 0x0001e80000100a00 */
[----:B0-----:R-:W2:Y:S04]  /*6cec0*/  LDL.LU.64 R66, [R1+0x19c8] ;  /* 0x0019c80001427983 */ /* 0x001ea80000300a00 */
[----:B------:R-:W2:Y:S04]  /*6ced0*/  LDL.LU.64 R64, [R1+0x19c0] ;  /* 0x0019c00001407983 */ /* 0x000ea80000300a00 */
[----:B------:R-:W3:Y:S04]  /*6cee0*/  LDL.LU.64 R62, [R1+0x19b8] ;  /* 0x0019b800013e7983 */ /* 0x000ee80000300a00 */
[----:B------:R-:W3:Y:S04]  /*6cef0*/  LDL.LU.64 R60, [R1+0x19b0] ;  /* 0x0019b000013c7983 */ /* 0x000ee80000300a00 */
[----:B------:R-:W2:Y:S04]  /*6cf00*/  LDL.LU.64 R58, [R1+0x19a8] ;  /* 0x0019a800013a7983 */ /* 0x000ea80000300a00 */
        /* <DEDUP_REMOVED lines=13> */
[----:B------:R-:W3:Y:S04]  /*6cfe0*/  LDL.LU.64 R30, [R1+0x1938] ;  /* 0x00193800011e7983 */ /* 0x000ee80000300a00 */
[----:B------:R-:W3:Y:S04]  /*6cff0*/  LDL.LU.64 R28, [R1+0x1930] ;  /* 0x00193000011c7983 */ /* 0x000ee80000300a00 */
[----:B------:R-:W4:Y:S04]  /*6d000*/  LDL.LU.64 R26, [R1+0x1928] ;  /* 0x00192800011a7983 */ /* 0x000f280000300a00 */
[----:B------:R-:W4:Y:S04]  /*6d010*/  LDL.LU.64 R24, [R1+0x1920] ;  /* 0x0019200001187983 */ /* 0x000f280000300a00 */
[----:B------:R-:W5:Y:S04]  /*6d020*/  LDL.LU R23, [R1+0x191c] ;  /* 0x00191c0001177983 */ /* 0x000f680000300800 */
        /* <DEDUP_REMOVED lines=17> */
[----:B------:R-:W5:Y:S01]  /*6d140*/  LDL.LU R4, [R1+0xf4] ;  /* 0x0000f40001047983 */ /* 0x000f620000300800 */
[----:B--2---:R-:W-:-:S02]  /*6d150*/  F2FP.BF16.F32.PACK_AB R2, R34, R32 ;  /* 0x000000202202723e */ /* 0x004fc400000010ff */
[----:B---3--:R-:W-:Y:S02]  /*6d160*/  F2FP.BF16.F32.PACK_AB R3, R30, R28 ;  /* 0x0000001c1e03723e */ /* 0x008fe400000010ff */
[----:B----4-:R-:W-:Y:S02]  /*6d170*/  F2FP.BF16.F32.PACK_AB R92, R26, R24 ;  /* 0x000000181a5c723e */ /* 0x010fe400000010ff */
[----:B------:R-:W-:Y:S02]  /*6d180*/  F2FP.BF16.F32.PACK_AB R0, R27, R25 ;  /* 0x000000191b00723e */ /* 0x000fe400000010ff */
[----:B-----5:R-:W-:Y:S01]  /*6d190*/  F2FP.BF16.F32.PACK_AB R93, R23, R21 ;  /* 0x00000015175d723e */ /* 0x020fe200000010ff */
        /* <DEDUP_REMOVED lines=19> */
[----:B------:R-:W-:Y:S04]  /*6d2d0*/  STL [R1+0x18a4], R92 ;  /* 0x0018a45c01007387 */ /* 0x000fe80000100800 */
[----:B------:R1:W-:Y:S01]  /*6d2e0*/  STL [R1+0x18a8], R3 ;  /* 0x0018a80301007387 */ /* 0x0003e20000100800 */
[----:B0-----:R-:W-:-:S03]  /*6d2f0*/  F2FP.BF16.F32.PACK_AB R93, R50, R48 ;  /* 0x00000030325d723e */ /* 0x001fc600000010ff */
[----:B------:R0:W-:Y:S04]  /*6d300*/  STL [R1+0x1e4], R0 ;  /* 0x0001e40001007387 */ /* 0x0001e80000100800 */
[----:B------:R2:W-:Y:S01]  /*6d310*/  STL [R1+0x18ac], R2 ;  /* 0x0018ac0201007387 */ /* 0x0005e20000100800 */
[----:B-1----:R-:W-:Y:S02]  /*6d320*/  F2FP.BF16.F32.PACK_AB R3, R38, R36 ;  /* 0x000000242603723e */ /* 0x002fe400000010ff */
[----:B0-----:R-:W-:Y:S02]  /*6d330*/  F2FP.BF16.F32.PACK_AB R0, R31, R29 ;  /* 0x0000001d1f00723e */ /* 0x001fe400000010ff */
[----:B--2---:R-:W-:-:S03]  /*6d340*/  F2FP.BF16.F32.PACK_AB R2, R39, R37 ;  /* 0x000000252702723e */ /* 0x004fc600000010ff */
[----:B------:R0:W-:Y:S02]  /*6d350*/  STL [R1+0x1e8], R0 ;  /* 0x0001e80001007387 */ /* 0x0001e40000100800 */
[----:B0-----:R-:W-:-:S05]  /*6d360*/  F2FP.BF16.F32.PACK_AB R0, R35, R33 ;  /* 0x000000212300723e */ /* 0x001fca00000010ff */
[----:B------:R0:W-:Y:S04]  /*6d370*/  STL [R1+0x18b0], R0 ;  /* 0x0018b00001007387 */ /* 0x0001e80000100800 */
[----:B------:R1:W-:Y:S04]  /*6d380*/  STL [R1+0x1d0], R3 ;  /* 0x0001d00301007387 */ /* 0x0003e80000100800 */
[----:B------:R2:W-:Y:S01]  /*6d390*/  STL [R1+0x1c0], R2 ;  /* 0x0001c00201007387 */ /* 0x0005e20000100800 */
[----:B0-----:R-:W-:Y:S02]  /*6d3a0*/  F2FP.BF16.F32.PACK_AB R0, R42, R40 ;  /* 0x000000282a00723e */ /* 0x001fe400000010ff */
[----:B-1----:R-:W-:-:S03]  /*6d3b0*/  F2FP.BF16.F32.PACK_AB R3, R43, R41 ;  /* 0x000000292b03723e */ /* 0x002fc600000010ff */
[----:B------:R0:W-:Y:S01]  /*6d3c0*/  STL [R1+0x1d4], R0 ;  /* 0x0001d40001007387 */ /* 0x0001e20000100800 */
[----:B--2---:R-:W-:-:S03]  /*6d3d0*/  F2FP.BF16.F32.PACK_AB R2, R46, R44 ;  /* 0x0000002c2e02723e */ /* 0x004fc600000010ff */
[----:B------:R-:W-:Y:S01]  /*6d3e0*/  STL [R1+0x1c4], R3 ;  /* 0x0001c40301007387 */ /* 0x000fe20000100800 */
[----:B0-----:R-:W-:-:S05]  /*6d3f0*/  F2FP.BF16.F32.PACK_AB R0, R47, R45 ;  /* 0x0000002d2f00723e */ /* 0x001fca00000010ff */
[----:B------:R0:W-:Y:S04]  /*6d400*/  STL [R1+0x18b8], R0 ;  /* 0x0018b80001007387 */ /* 0x0001e80000100800 */
[----:B------:R-:W-:Y:S04]  /*6d410*/  STL [R1+0x1d8], R2 ;  /* 0x0001d80201007387 */ /* 0x000fe80000100800 */
[----:B------:R-:W-:Y:S01]  /*6d420*/  STL [R1+0x18b4], R93 ;  /* 0x0018b45d01007387 */ /* 0x000fe20000100800 */
[----:B0-----:R-:W-:-:S03]  /*6d430*/  F2FP.BF16.F32.PACK_AB R0, R51, R49 ;  /* 0x000000313300723e */ /* 0x001fc600000010ff */
[----:B------:R-:W2:Y:S04]  /*6d440*/  LDL.LU R4, [R1+0x5c] ;  /* 0x00005c0001047983 */ /* 0x000ea80000300800 */
[----:B--2---:R0:W-:Y:S04]  /*6d450*/  STL [R1+0x1908], R4 ;  /* 0x0019080401007387 */ /* 0x0041e80000100800 */
[----:B------:R1:W-:Y:S04]  /*6d460*/  STL [R1+0x1cc], R0 ;  /* 0x0001cc0001007387 */ /* 0x0003e80000100800 */
[----:B0-----:R-:W2:Y:S04]  /*6d470*/  LDL.LU R4, [R1+0x50] ;  /* 0x0000500001047983 */ /* 0x001ea80000300800 */
[----:B--2---:R0:W-:Y:S04]  /*6d480*/  STL [R1+0x1910], R4 ;  /* 0x0019100401007387 */ /* 0x0041e80000100800 */
[----:B------:R-:W2:Y:S01]  /*6d490*/  LDL.LU R5, [R1+0x54] ;  /* 0x0000540001057983 */ /* 0x000ea20000300800 */
[----:B-1----:R-:W-:-:S02]  /*6d4a0*/  F2FP.BF16.F32.PACK_AB R0, R55, R53 ;  /* 0x000000353700723e */ /* 0x002fc400000010ff */
[----:B------:R-:W-:Y:S02]  /*6d4b0*/  F2FP.BF16.F32.PACK_AB R2, R54, R52 ;  /* 0x000000343602723e */ /* 0x000fe400000010ff */
[----:B------:R-:W-:Y:S01]  /*6d4c0*/  F2FP.BF16.F32.PACK_AB R29, R85, R84 ;  /* 0x00000054551d723e */ /* 0x000fe200000010ff */
[----:B0-----:R-:W-:Y:S01]  /*6d4d0*/  IMAD.MOV.U32 R4, RZ, RZ, R87 ;  /* 0x000000ffff047224 */ /* 0x001fe200078e0057 */
[----:B--2---:R0:W-:Y:S04]  /*6d4e0*/  STL [R1+0x190c], R5 ;  /* 0x00190c0501007387 */ /* 0x0041e80000100800 */
[----:B0-----:R-:W2:Y:S01]  /*6d4f0*/  LDL.LU R5, [R1+0x58] ;  /* 0x0000580001057983 */ /* 0x001ea20000300800 */
[----:B------:R-:W-:Y:S02]  /*6d500*/  F2FP.BF16.F32.PACK_AB R28, R83, R82 ;  /* 0x00000052531c723e */ /* 0x000fe400000010ff */
[----:B------:R-:W-:-:S02]  /*6d510*/  F2FP.BF16.F32.PACK_AB R30, R81, R80 ;  /* 0x00000050511e723e */ /* 0x000fc400000010ff */
[----:B------:R-:W-:Y:S01]  /*6d520*/  F2FP.BF16.F32.PACK_AB R91, R69, R68 ;  /* 0x00000044455b723e */ /* 0x000fe200000010ff */
[----:B--2---:R-:W-:Y:S04]  /*6d530*/  STL [R1+0x1914], R5 ;  /* 0x0019140501007387 */ /* 0x004fe80000100800 */
[----:B------:R-:W2:Y:S04]  /*6d540*/  LDL.LU R6, [R1+0x68] ;  /* 0x0000680001067983 */ /* 0x000ea80000300800 */
[----:B------:R-:W2:Y:S04]  /*6d550*/  LDL.LU R7, [R1+0x60] ;  /* 0x0000600001077983 */ /* 0x000ea80000300800 */
[----:B------:R-:W3:Y:S04]  /*6d560*/  LDL.LU R8, [R1+0x6c] ;  /* 0x00006c0001087983 */ /* 0x000ee80000300800 */
[----:B------:R-:W3:Y:S04]  /*6d570*/  LDL.LU R9, [R1+0x64] ;  /* 0x0000640001097983 */ /* 0x000ee80000300800 */
[----:B------:R-:W4:Y:S04]  /*6d580*/  LDL.LU R10, [R1+0x78] ;  /* 0x00007800010a7983 */ /* 0x000f280000300800 */
[----:B------:R-:W4:Y:S04]  /*6d590*/  LDL.LU R11, [R1+0x70] ;  /* 0x00007000010b7983 */ /* 0x000f280000300800 */
[----:B------:R-:W5:Y:S04]  /*6d5a0*/  LDL.LU R12, [R1+0x7c] ;  /* 0x00007c00010c7983 */ /* 0x000f680000300800 */
[----:B------:R-:W5:Y:S04]  /*6d5b0*/  LDL.LU R13, [R1+0x74] ;  /* 0x00007400010d7983 */ /* 0x000f680000300800 */
        /* <DEDUP_REMOVED lines=14> */
[----:B------:R0:W-:Y:S04]  /*6d6a0*/  STL [R1+0x18bc], R0 ;  /* 0x0018bc0001007387 */ /* 0x0001e80000100800 */
[----:B------:R-:W-:Y:S01]  /*6d6b0*/  STL [R1+0x1b0], R2 ;  /* 0x0001b00201007387 */ /* 0x000fe20000100800 */
[----:B0-----:R-:W-:-:S05]  /*6d6c0*/  F2FP.BF16.F32.PACK_AB R0, R58, R56 ;  /* 0x000000383a00723e */ /* 0x001fca00000010ff */
[----:B------:R-:W-:Y:S04]  /*6d6d0*/  STL [R1+0x1b4], R0 ;  /* 0x0001b40001007387 */ /* 0x000fe80000100800 */
[----:B------:R0:W-:Y:S04]  /*6d6e0*/  STL [R1+0x190], R29 ;  /* 0x0001901d01007387 */ /* 0x0001e80000100800 */
[----:B------:R1:W-:Y:S01]  /*6d6f0*/  STL [R1+0x180], R28 ;  /* 0x0001801c01007387 */ /* 0x0003e20000100800 */
[----:B------:R-:W-:Y:S01]  /*6d700*/  IMAD.MOV.U32 R5, RZ, RZ, R86 ;  /* 0x000000ffff057224 */ /* 0x000fe200078e0056 */
[----:B0-----:R-:W-:-:S02]  /*6d710*/  F2FP.BF16.F32.PACK_AB R29, R79, R78 ;  /* 0x0000004e4f1d723e */ /* 0x001fc400000010ff */
[----:B------:R0:W-:Y:S01]  /*6d720*/  STL [R1+0x194], R30 ;  /* 0x0001941e01007387 */ /* 0x0001e20000100800 */
[----:B-1----:R-:W-:-:S03]  /*6d730*/  F2FP.BF16.F32.PACK_AB R28, R77, R76 ;  /* 0x0000004c4d1c723e */ /* 0x002fc600000010ff */
[----:B------:R1:W-:Y:S01]  /*6d740*/  STL [R1+0x184], R29 ;  /* 0x0001841d01007387 */ /* 0x0003e20000100800 */
[----:B------:R-:W-:-:S03]  /*6d750*/  F2FP.BF16.F32.PACK_AB R4, R5, R4 ;  /* 0x000000040504723e */ /* 0x000fc600000010ff */
[----:B------:R1:W-:Y:S01]  /*6d760*/  STL [R1+0x198], R28 ;  /* 0x0001981c01007387 */ /* 0x0003e20000100800 */
[----:B0-----:R-:W-:Y:S02]  /*6d770*/  F2FP.BF16.F32.PACK_AB R30, R75, R74 ;  /* 0x0000004a4b1e723e */ /* 0x001fe400000010ff */
[----:B-1----:R-:W-:-:S03]  /*6d780*/  F2FP.BF16.F32.PACK_AB R29, R73, R72 ;  /* 0x00000048491d723e */ /* 0x002fc600000010ff */
[----:B------:R-:W-:Y:S01]  /*6d790*/  STL [R1+0x188], R30 ;  /* 0x0001881e01007387 */ /* 0x000fe20000100800 */
[----:B------:R-:W-:-:S03]  /*6d7a0*/  F2FP.BF16.F32.PACK_AB R28, R71, R70 ;  /* 0x00000046471c723e */ /* 0x000fc600000010ff */
[----:B------:R-:W-:Y:S04]  /*6d7b0*/  STL [R1+0x19c], R29 ;  /* 0x00019c1d01007387 */ /* 0x000fe80000100800 */
[----:B------:R-:W-:Y:S04]  /*6d7c0*/  STL [R1+0x170], R91 ;  /* 0x0001705b01007387 */ /* 0x000fe80000100800 */
[----:B------:R-:W-:Y:S04]  /*6d7d0*/  STL [R1+0x18c], R28 ;  /* 0x00018c1c01007387 */ /* 0x000fe80000100800 */
[----:B------:R-:W2:Y:S04]  /*6d7e0*/  LDL.LU R5, [R1+0x1914] ;  /* 0x0019140001057983 */ /* 0x000ea80000300800 */
[----:B------:R0:W-:Y:S04]  /*6d7f0*/  STL [R1+0x160], R4 ;  /* 0x0001600401007387 */ /* 0x0001e80000100800 */
[----:B0-----:R-:W2:Y:S02]  /*6d800*/  LDL.LU R4, [R1+0x1910] ;  /* 0x0019100001047983 */ /* 0x001ea40000300800 */
[----:B--2---:R-:W-:-:S02]  /*6d810*/  F2FP.BF16.F32.PACK_AB R4, R5, R4 ;  /* 0x000000040504723e */ /* 0x004fc400000010ff */
[----:B------:R-:W2:Y:S04]  /*6d820*/  LDL.LU R5, [R1+0x190c] ;  /* 0x00190c0001057983 */ /* 0x000ea80000300800 */
[----:B------:R0:W-:Y:S04]  /*6d830*/  STL [R1+0x174], R4 ;  /* 0x0001740401007387 */ /* 0x0001e80000100800 */
[----:B0-----:R-:W2:Y:S01]  /*6d840*/  LDL.LU R4, [R1+0x1908] ;  /* 0x0019080001047983 */ /* 0x001ea20000300800 */
[----:B------:R-:W-:Y:S02]  /*6d850*/  F2FP.BF16.F32.PACK_AB R7, R6, R7 ;  /* 0x000000070607723e */ /* 0x000fe400000010ff */
[----:B---3--:R-:W-:-:S02]  /*6d860*/  F2FP.BF16.F32.PACK_AB R9, R8, R9 ;  /* 0x000000090809723e */ /* 0x008fc400000010ff */
[----:B----4-:R-:W-:Y:S02]  /*6d870*/  F2FP.BF16.F32.PACK_AB R11, R10, R11 ;  /* 0x0000000b0a0b723e */ /* 0x010fe400000010ff */
[----:B-----5:R-:W-:Y:S02]  /*6d880*/  F2FP.BF16.F32.PACK_AB R13, R12, R13 ;  /* 0x0000000d0c0d723e */ /* 0x020fe400000010ff */
[----:B------:R-:W-:Y:S02]  /*6d890*/  F2FP.BF16.F32.PACK_AB R15, R14, R15 ;  /* 0x0000000f0e0f723e */ /* 0x000fe400000010ff */
[----:B------:R-:W-:Y:S02]  /*6d8a0*/  F2FP.BF16.F32.PACK_AB R17, R16, R17 ;  /* 0x000000111011723e */ /* 0x000fe400000010ff */
[----:B------:R-:W-:Y:S02]  /*6d8b0*/  F2FP.BF16.F32.PACK_AB R19, R18, R19 ;  /* 0x000000131213723e */ /* 0x000fe400000010ff */
[----:B------:R-:W-:-:S02]  /*6d8c0*/  F2FP.BF16.F32.PACK_AB R22, R20, R22 ;  /* 0x000000161416723e */ /* 0x000fc400000010ff */
[----:B--2---:R-:W-:Y:S02]  /*6d8d0*/  F2FP.BF16.F32.PACK_AB R5, R4, R5 ;  /* 0x000000050405723e */ /* 0x004fe400000010ff */
[----:B------:R-:W2:Y:S04]  /*6d8e0*/  LDL.LU R4, [R1+0x1904] ;  /* 0x0019040001047983 */ /* 0x000ea80000300800 */
[----:B------:R0:W-:Y:S04]  /*6d8f0*/  STL [R1+0x164], R5 ;  /* 0x0001640501007387 */ /* 0x0001e80000100800 */
[----:B0-----:R-:W2:Y:S04]  /*6d900*/  LDL.LU R5, [R1+0x1900] ;  /* 0x0019000001057983 */ /* 0x001ea80000300800 */
[----:B------:R-:W3:Y:S04]  /*6d910*/  LDL.LU R6, [R1+0x18fc] ;  /* 0x0018fc0001067983 */ /* 0x000ee80000300800 */
[----:B------:R0:W-:Y:S04]  /*6d920*/  STL [R1+0x178], R7 ;  /* 0x0001780701007387 */ /* 0x0001e80000100800 */
[----:B0-----:R-:W3:Y:S04]  /*6d930*/  LDL.LU R7, [R1+0x18f8] ;  /* 0x0018f80001077983 */ /* 0x001ee80000300800 */
[----:B------:R-:W4:Y:S04]  /*6d940*/  LDL.LU R8, [R1+0x18f4] ;  /* 0x0018f40001087983 */ /* 0x000f280000300800 */
[----:B------:R0:W-:Y:S04]  /*6d950*/  STL [R1+0x168], R9 ;  /* 0x0001680901007387 */ /* 0x0001e80000100800 */
[----:B0-----:R-:W4:Y:S04]  /*6d960*/  LDL.LU R9, [R1+0x18f0] ;  /* 0x0018f00001097983 */ /* 0x001f280000300800 */
[----:B------:R-:W5:Y:S04]  /*6d970*/  LDL.LU R10, [R1+0x18ec] ;  /* 0x0018ec00010a7983 */ /* 0x000f680000300800 */
[----:B------:R0:W-:Y:S04]  /*6d980*/  STL [R1+0x17c], R11 ;  /* 0x00017c0b01007387 */ /* 0x0001e80000100800 */
[----:B0-----:R-:W5:Y:S04]  /*6d990*/  LDL.LU R11, [R1+0x18e8] ;  /* 0x0018e800010b7983 */ /* 0x001f680000300800 */
        /* <DEDUP_REMOVED lines=14> */
[----:B0-----:R-:W5:Y:S01]  /*6da80*/  LDL.LU R22, [R1+0x18c0] ;  /* 0x0018c00001167983 */ /* 0x001f620000300800 */
[----:B------:R-:W-:-:S02]  /*6da90*/  F2FP.BF16.F32.PACK_AB R2, R59, R57 ;  /* 0x000000393b02723e */ /* 0x000fc400000010ff */
[----:B------:R-:W-:Y:S02]  /*6daa0*/  F2FP.BF16.F32.PACK_AB R3, R62, R60 ;  /* 0x0000003c3e03723e */ /* 0x000fe400000010ff */
[----:B------:R-:W-:Y:S02]  /*6dab0*/  F2FP.BF16.F32.PACK_AB R93, R63, R61 ;  /* 0x0000003d3f5d723e */ /* 0x000fe400000010ff */
[----:B------:R-:W-:Y:S02]  /*6dac0*/  F2FP.BF16.F32.PACK_AB R92, R66, R64 ;  /* 0x00000040425c723e */ /* 0x000fe400000010ff */
[----:B------:R-:W-:Y:S02]  /*6dad0*/  F2FP.BF16.F32.PACK_AB R0, R67, R65 ;  /* 0x000000414300723e */ /* 0x000fe400000010ff */
[----:B------:R-:W0:Y:S01]  /*6dae0*/  LDTM.x64 R28, tmem[UR6+0x80] ;  /* 0x00008006001c79ee */ /* 0x000e220008340000 */
[----:B------:R-:W-:Y:S02]  /*6daf0*/  F2FP.BF16.F32.PACK_AB R25, R25, R27 ;  /* 0x0000001b1919723e */ /* 0x000fe400000010ff */
[----:B------:R-:W-:-:S02]  /*6db00*/  F2FP.BF16.F32.PACK_AB R24, R24, R26 ;  /* 0x0000001a1818723e */ /* 0x000fc400000010ff */
[----:B------:R-:W-:Y:S01]  /*6db10*/  F2FP.BF16.F32.PACK_AB R21, R21, R23 ;  /* 0x000000171515723e */ /* 0x000fe200000010ff */
[----:B------:R-:W-:Y:S04]  /*6db20*/  STL [R1+0x158], R25 ;  /* 0x0001581901007387 */ /* 0x000fe80000100800 */
[----:B------:R-:W-:Y:S04]  /*6db30*/  STL [R1+0x148], R24 ;  /* 0x0001481801007387 */ /* 0x000fe80000100800 */
[----:B------:R-:W-:Y:S01]  /*6db40*/  STL [R1+0x15c], R21 ;  /* 0x00015c1501007387 */ /* 0x000fe20000100800 */
[----:B0-----:R-:W-:-:S02]  /*6db50*/  F2FP.BF16.F32.PACK_AB R67, R67, R65 ;  /* 0x000000414343723e */ /* 0x001fc400000010ff */
[----:B------:R-:W-:Y:S02]  /*6db60*/  F2FP.BF16.F32.PACK_AB R70, R70, R68 ;  /* 0x000000444646723e */ /* 0x000fe400000010ff */
[----:B--2---:R-:W-:Y:S02]  /*6db70*/  F2FP.BF16.F32.PACK_AB R5, R5, R4 ;  /* 0x000000040505723e */ /* 0x004fe400000010ff */
[----:B------:R-:W-:Y:S02]  /*6db80*/  F2FP.BF16.F32.PACK_AB R4, R30, R28 ;  /* 0x0000001c1e04723e */ /* 0x000fe400000010ff */
[----:B---3--:R-:W-:Y:S02]  /*6db90*/  F2FP.BF16.F32.PACK_AB R6, R7, R6 ;  /* 0x000000060706723e */ /* 0x008fe400000010ff */
[----:B----4-:R-:W-:Y:S02]  /*6dba0*/  F2FP.BF16.F32.PACK_AB R8, R9, R8 ;  /* 0x000000080908723e */ /* 0x010fe400000010ff */
[----:B-----5:R-:W-:-:S02]  /*6dbb0*/  F2FP.BF16.F32.PACK_AB R10, R11, R10 ;  /* 0x0000000a0b0a723e */ /* 0x020fc400000010ff */
[----:B------:R-:W-:Y:S02]  /*6dbc0*/  F2FP.BF16.F32.PACK_AB R12, R13, R12 ;  /* 0x0000000c0d0c723e */ /* 0x000fe400000010ff */
[----:B------:R-:W-:Y:S02]  /*6dbd0*/  F2FP.BF16.F32.PACK_AB R14, R15, R14 ;  /* 0x0000000e0f0e723e */ /* 0x000fe400000010ff */
[----:B------:R-:W-:Y:S02]  /*6dbe0*/  F2FP.BF16.F32.PACK_AB R16, R17, R16 ;  /* 0x000000101110723e */ /* 0x000fe400000010ff */
[----:B------:R-:W-:Y:S02]  /*6dbf0*/  F2FP.BF16.F32.PACK_AB R18, R19, R18 ;  /* 0x000000121312723e */ /* 0x000fe400000010ff */
[----:B------:R-:W-:-:S05]  /*6dc00*/  F2FP.BF16.F32.PACK_AB R20, R22, R20 ;  /* 0x000000141614723e */ /* 0x000fca00000010ff */
        /* <DEDUP_REMOVED lines=8> */
[----:B------:R1:W-:Y:S04]  /*6dc90*/  STL [R1+0x12c], R5 ;  /* 0x00012c0501007387 */ /* 0x0003e80000100800 */
[----:B------:R2:W-:Y:S01]  /*6dca0*/  STL [R1+0x110], R4 ;  /* 0x0001100401007387 */ /* 0x0005e20000100800 */
[----:B0-----:R-:W-:-:S02]  /*6dcb0*/  F2FP.BF16.F32.PACK_AB R6, R31, R29 ;  /* 0x0000001d1f06723e */ /* 0x001fc400000010ff */
        /* <DEDUP_REMOVED lines=34> */
[----:B------:R-:W-:Y:S04]  /*6dee0*/  STL [R1+0xc4], R67 ;  /* 0x0000c44301007387 */ /* 0x000fe80000100800 */
[----:B------:R0:W-:Y:S04]  /*6def0*/  STL [R1+0xd4], R4 ;  /* 0x0000d40401007387 */ /* 0x0001e80000100800 */
[----:B------:R-:W2:Y:S04]  /*6df00*/  LDL.LU R68, [R1+0x1d8] ;  /* 0x0001d80001447983 */ /* 0x000ea80000300800 */
[----:B------:R1:W-:Y:S01]  /*6df10*/  STL [R1+0xd8], R70 ;  /* 0x0000d84601007387 */ /* 0x0003e20000100800 */
[----:B------:R-:W-:-:S02]  /*6df20*/  F2FP.BF16.F32.PACK_AB R69, R71, R69 ;  /* 0x000000454745723e */ /* 0x000fc400000010ff */
[----:B------:R-:W-:Y:S01]  /*6df30*/  F2FP.BF16.F32.PACK_AB R72, R74, R72 ;  /* 0x000000484a48723e */ /* 0x000fe200000010ff */
[----:B0-----:R-:W0:Y:S01]  /*6df40*/  LDTM.x64 R4, tmem[UR6+0xc0] ;  /* 0x0000c006000479ee */ /* 0x001e220008340000 */
[----:B------:R-:W-:Y:S01]  /*6df50*/  F2FP.BF16.F32.PACK_AB R73, R75, R73 ;  /* 0x000000494b49723e */ /* 0x000fe200000010ff */
[----:B------:R-:W-:Y:S01]  /*6df60*/  NOP ;  /* 0x0000000000007918 */ /* 0x000fe20000000000 */
[----:B------:R-:W-:Y:S01]  /*6df70*/  F2FP.BF16.F32.PACK_AB R76, R78, R76 ;  /* 0x0000004c4e4c723e */ /* 0x000fe200000010ff */
[----:B------:R-:W3:Y:S01]  /*6df80*/  LDCU UR6, c[0x0][0x39c] ;  /* 0x00007380ff0677ac */ /* 0x000ee20008000800 */
[----:B-1----:R-:W-:Y:S02]  /*6df90*/  IMAD.MOV.U32 R70, RZ, RZ, R0 ;  /* 0x000000ffff467224 */ /* 0x002fe400078e0000 */
[----:B------:R-:W4:Y:S04]  /*6dfa0*/  LDL.LU R0, [R1+0x18bc] ;  /* 0x0018bc0001007983 */ /* 0x000f280000300800 */
[----:B------:R-:W5:Y:S04]  /*6dfb0*/  LDL.LU R71, [R1+0x1b4] ;  /* 0x0001b40001477983 */ /* 0x000f680000300800 */
[----:B------:R1:W-:Y:S04]  /*6dfc0*/  STL [R1+0xc8], R69 ;  /* 0x0000c84501007387 */ /* 0x0003e80000100800 */
[----:B-1----:R-:W2:Y:S04]  /*6dfd0*/  LDL.LU R69, [R1+0x1d4] ;  /* 0x0001d40001457983 */ /* 0x002ea80000300800 */
[----:B------:R-:W2:Y:S04]  /*6dfe0*/  LDL.LU R74, [R1+0x1d0] ;  /* 0x0001d000014a7983 */ /* 0x000ea80000300800 */
[----:B------:R1:W-:Y:S04]  /*6dff0*/  STL [R1+0xdc], R72 ;  /* 0x0000dc4801007387 */ /* 0x0003e80000100800 */
[----:B-1----:R-:W2:Y:S01]  /*6e000*/  LDL.LU R72, [R1+0x1b0] ;  /* 0x0001b00001487983 */ /* 0x002ea20000300800 */
[----:B----4-:R-:W-:-:S03]  /*6e010*/  IMAD.MOV.U32 R75, RZ, RZ, R0 ;  /* 0x000000ffff4b7224 */ /* 0x010fc600078e0000 */
[----:B------:R-:W4:Y:S04]  /*6e020*/  LDL.LU R0, [R1+0x18b8] ;  /* 0x0018b80001007983 */ /* 0x000f280000300800 */
[----:B------:R1:W-:Y:S04]  /*6e030*/  STL [R1+0xcc], R73 ;  /* 0x0000cc4901007387 */ /* 0x0003e80000100800 */
[----:B-1----:R-:W2:Y:S04]  /*6e040*/  LDL.LU R73, [R1+0x1cc] ;  /* 0x0001cc0001497983 */ /* 0x002ea80000300800 */
[----:B------:R-:W2:Y:S04]  /*6e050*/  LDL.LU R78, [R1+0x1c0] ;  /* 0x0001c000014e7983 */ /* 0x000ea80000300800 */
[----:B------:R1:W-:Y:S02]  /*6e060*/  STL [R1+0xb0], R76 ;  /* 0x0000b04c01007387 */ /* 0x0003e40000100800 */
[----:B-1----:R-:W-:-:S02]  /*6e070*/  IMAD.MOV.U32 R76, RZ, RZ, R93 ;  /* 0x000000ffff4c7224 */ /* 0x002fc400078e005d */
[----:B------:R-:W3:Y:S01]  /*6e080*/  LDL.LU R93, [R1+0x18b4] ;  /* 0x0018b400015d7983 */ /* 0x000ee20000300800 */
[----:B------:R-:W-:Y:S02]  /*6e090*/  F2FP.BF16.F32.PACK_AB R79, R79, R77 ;  /* 0x0000004d4f4f723e */ /* 0x000fe400000010ff */
[----:B------:R-:W-:Y:S01]  /*6e0a0*/  F2FP.BF16.F32.PACK_AB R82, R82, R80 ;  /* 0x000000505252723e */ /* 0x000fe200000010ff */
[----:B------:R-:W3:Y:S01]  /*6e0b0*/  LDL.LU R77, [R1+0x1c4] ;  /* 0x0001c400014d7983 */ /* 0x000ee20000300800 */
[----:B------:R-:W-:-:S03]  /*6e0c0*/  IMAD.MOV.U32 R80, RZ, RZ, R2 ;  /* 0x000000ffff507224 */ /* 0x000fc600078e0002 */
[----:B------:R4:W-:Y:S01]  /*6e0d0*/  STL [R1+0xa0], R79 ;  /* 0x0000a04f01007387 */ /* 0x0009e20000100800 */
[----:B------:R-:W-:Y:S01]  /*6e0e0*/  F2FP.BF16.F32.PACK_AB R81, R83, R81 ;  /* 0x000000515351723e */ /* 0x000fe200000010ff */
[----:B------:R-:W-:Y:S01]  /*6e0f0*/  IMAD.MOV.U32 R83, RZ, RZ, R75 ;  /* 0x000000ffff537224 */ /* 0x000fe200078e004b */
[----:B------:R-:W-:Y:S02]  /*6e100*/  F2FP.BF16.F32.PACK_AB R75, R87, R85 ;  /* 0x00000055574b723e */ /* 0x000fe400000010ff */
[----:B0-----:R-:W-:Y:S01]  /*6e110*/  F2FP.BF16.F32.PACK_AB R4, R6, R4 ;  /* 0x000000040604723e */ /* 0x001fe200000010ff */
[----:B----4-:R-:W-:Y:S02]  /*6e120*/  IMAD.MOV.U32 R79, RZ, RZ, R0 ;  /* 0x000000ffff4f7224 */ /* 0x010fe400078e0000 */
[----:B------:R-:W4:Y:S04]  /*6e130*/  LDL.LU R0, [R1+0x18b0] ;  /* 0x0018b00001007983 */ /* 0x000f280000300800 */
[----:B------:R-:W4:Y:S04]  /*6e140*/  LDL.LU R2, [R1+0x18ac] ;  /* 0x0018ac0001027983 */ /* 0x000f280000300800 */
[----:B------:R2:W-:Y:S04]  /*6e150*/  STL [R1+0xb4], R82 ;  /* 0x0000b45201007387 */ /* 0x0005e80000100800 */
[----:B------:R0:W-:Y:S01]  /*6e160*/  STL [R1+0xa4], R81 ;  /* 0x0000a45101007387 */ /* 0x0001e20000100800 */
[----:B--2---:R-:W-:Y:S01]  /*6e170*/  IMAD.MOV.U32 R82, RZ, RZ, R78 ;  /* 0x000000ffff527224 */ /* 0x004fe200078e004e */
[----:B------:R-:W-:-:S02]  /*6e180*/  F2FP.BF16.F32.PACK_AB R78, R86, R84 ;  /* 0x00000054564e723e */ /* 0x000fc400000010ff */
[----:B0-----:R-:W-:-:S03]  /*6e190*/  F2FP.BF16.F32.PACK_AB R81, R90, R88 ;  /* 0x000000585a51723e */ /* 0x001fc600000010ff */
[----:B------:R0:W-:Y:S04]  /*6e1a0*/  STL [R1+0xb8], R78 ;  /* 0x0000b84e01007387 */ /* 0x0001e80000100800 */
[----:B------:R1:W-:Y:S01]  /*6e1b0*/  STL [R1+0xa8], R75 ;  /* 0x0000a84b01007387 */ /* 0x0003e20000100800 */
[----:B0-----:R-:W-:Y:S02]  /*6e1c0*/  IMAD.MOV.U32 R78, RZ, RZ, R74 ;  /* 0x000000ffff4e7224 */ /* 0x001fe400078e004a */
[----:B------:R-:W-:Y:S02]  /*6e1d0*/  IMAD.MOV.U32 R74, RZ, RZ, R68 ;  /* 0x000000ffff4a7224 */ /* 0x000fe400078e0044 */
[----:B-1----:R-:W-:Y:S01]  /*6e1e0*/  IMAD.MOV.U32 R75, RZ, RZ, R69 ;  /* 0x000000ffff4b7224 */ /* 0x002fe200078e0045 */
[----:B------:R-:W-:-:S02]  /*6e1f0*/  F2FP.BF16.F32.PACK_AB R69, R91, R89 ;  /* 0x000000595b45723e */ /* 0x000fc400000010ff */
[----:B------:R-:W-:Y:S01]  /*6e200*/  F2FP.BF16.F32.PACK_AB R68, R7, R5 ;  /* 0x000000050744723e */ /* 0x000fe200000010ff */
[----:B------:R-:W-:Y:S04]  /*6e210*/  STL [R1+0xbc], R81 ;  /* 0x0000bc5101007387 */ /* 0x000fe80000100800 */
[----:B------:R0:W-:Y:S04]  /*6e220*/  STL [R1+0xac], R69 ;  /* 0x0000ac4501007387 */ /* 0x0001e80000100800 */
[----:B------:R-:W-:Y:S04]  /*6e230*/  STL [R1+0x1880], R68 ;  /* 0x0018804401007387 */ /* 0x000fe80000100800 */
[----:B------:R1:W-:Y:S01]  /*6e240*/  STL [R1+0x90], R4 ;  /* 0x0000900401007387 */ /* 0x0003e20000100800 */
[----:B0-----:R-:W-:-:S02]  /*6e250*/  F2FP.BF16.F32.PACK_AB R69, R11, R9 ;  /* 0x000000090b45723e */ /* 0x001fc400000010ff */
[----:B-1----:R-:W-:-:S03]  /*6e260*/  F2FP.BF16.F32.PACK_AB R4, R10, R8 ;  /* 0x000000080a04723e */ /* 0x002fc600000010ff */
[----:B------:R-:W-:Y:S04]  /*6e270*/  STL [R1+0x1898], R69 ;  /* 0x0018984501007387 */ /* 0x000fe80000100800 */
[----:B------:R0:W-:Y:S01]  /*6e280*/  STL [R1+0x94], R4 ;  /* 0x0000940401007387 */ /* 0x0001e20000100800 */
[----:B------:R-:W-:Y:S01]  /*6e290*/  IMAD.MOV.U32 R11, RZ, RZ, R70 ;  /* 0x000000ffff0b7224 */ /* 0x000fe200078e0046 */
[----:B------:R-:W-:Y:S01]  /*6e2a0*/  F2FP.BF16.F32.PACK_AB R70, R15, R13 ;  /* 0x0000000d0f46723e */ /* 0x000fe200000010ff */
[----:B------:R-:W-:Y:S01]  /*6e2b0*/  IMAD.MOV.U32 R15, RZ, RZ, R92 ;  /* 0x000000ffff0f7224 */ /* 0x000fe200078e005c */
[----:B0-----:R-:W-:Y:S01]  /*6e2c0*/  F2FP.BF16.F32.PACK_AB R4, R14, R12 ;  /* 0x0000000c0e04723e */ /* 0x001fe200000010ff */
[----:B------:R-:W-:Y:S01]  /*6e2d0*/  IMAD.MOV.U32 R12, RZ, RZ, R72 ;  /* 0x000000ffff0c7224 */ /* 0x000fe200078e0048 */
[----:B------:R-:W-:Y:S01]  /*6e2e0*/  F2FP.BF16.F32.PACK_AB R72, R23, R21 ;  /* 0x000000151748723e */ /* 0x000fe200000010ff */
[----:B------:R-:W-:-:S02]  /*6e2f0*/  IMAD.MOV.U32 R14, RZ, RZ, R3 ;  /* 0x000000ffff0e7224 */ /* 0x000fc400078e0003 */
[----:B------:R-:W-:Y:S01]  /*6e300*/  STL [R1+0x98], R4 ;  /* 0x0000980401007387 */ /* 0x000fe20000100800 */
[----:B------:R-:W-:Y:S01]  /*6e310*/  IMAD.MOV.U32 R23, RZ, RZ, R73 ;  /* 0x000000ffff177224 */ /* 0x000fe200078e0049 */
[----:B------:R-:W-:Y:S02]  /*6e320*/  F2FP.BF16.F32.PACK_AB R73, R27, R25 ;  /* 0x000000191b49723e */ /* 0x000fe400000010ff */
[----:B------:R-:W2:Y:S01]  /*6e330*/  LDL R6, [R1+0x314] ;  /* 0x0003140001067983 */ /* 0x000ea20000100800 */
[----:B---3--:R-:W-:-:S03]  /*6e340*/  IMAD.MOV.U32 R27, RZ, RZ, R93 ;  /* 0x000000ffff1b7224 */ /* 0x008fc600078e005d */
[----:B------:R-:W3:Y:S04]  /*6e350*/  LDL.LU R3, [R1+0x18a8] ;  /* 0x0018a80001037983 */ /* 0x000ee80000300800 */
[----:B------:R-:W2:Y:S04]  /*6e360*/  LDL.LU R92, [R1+0x18a4] ;  /* 0x0018a400015c7983 */ /* 0x000ea80000300800 */
[----:B------:R-:W2:Y:S01]  /*6e370*/  LDL.LU R93, [R1+0x18a0] ;  /* 0x0018a000015d7983 */ /* 0x000ea20000300800 */
[----:B-----5:R-:W-:-:S03]  /*6e380*/  IMAD.MOV.U32 R13, RZ, RZ, R71 ;  /* 0x000000ffff0d7224 */ /* 0x020fc600078e0047 */
[----:B------:R-:W5:Y:S01]  /*6e390*/  LDL.LU R88, [R1+0x200] ;  /* 0x0002000001587983 */ /* 0x000f620000300800 */
[----:B------:R-:W-:-:S03]  /*6e3a0*/  F2FP.BF16.F32.PACK_AB R69, R18, R16 ;  /* 0x000000101245723e */ /* 0x000fc600000010ff */
[----:B------:R-:W5:Y:S01]  /*6e3b0*/  LDL.LU R89, [R1+0x204] ;  /* 0x0002040001597983 */ /* 0x000f620000300800 */
[----:B------:R-:W-:-:S03]  /*6e3c0*/  F2FP.BF16.F32.PACK_AB R71, R19, R17 ;  /* 0x000000111347723e */ /* 0x000fc600000010ff */
[----:B------:R-:W5:Y:S04]  /*6e3d0*/  LDL.LU R90, [R1+0x208] ;  /* 0x00020800015a7983 */ /* 0x000f680000300800 */
[----:B------:R-:W5:Y:S04]  /*6e3e0*/  LDL.LU R91, [R1+0x20c] ;  /* 0x00020c00015b7983 */ /* 0x000f680000300800 */
[----:B------:R-:W3:Y:S04]  /*6e3f0*/  LDL.LU R16, [R1+0x210] ;  /* 0x0002100001107983 */ /* 0x000ee80000300800 */
[----:B------:R-:W3:Y:S04]  /*6e400*/  LDL.LU R17, [R1+0x214] ;  /* 0x0002140001117983 */ /* 0x000ee80000300800 */
[----:B------:R-:W3:Y:S04]  /*6e410*/  LDL.LU R18, [R1+0x218] ;  /* 0x0002180001127983 */ /* 0x000ee80000300800 */
[----:B------:R-:W3:Y:S01]  /*6e420*/  LDL.LU R19, [R1+0x21c] ;  /* 0x00021c0001137983 */ /* 0x000ee20000300800 */
[----:B------:R-:W-:Y:S01]  /*6e430*/  IMAD.MOV.U32 R21, RZ, RZ, R77 ;  /* 0x000000ffff157224 */ /* 0x000fe200078e004d */
[----:B------:R-:W-:Y:S01]  /*6e440*/  F2FP.BF16.F32.PACK_AB R77, R26, R24 ;  /* 0x000000181a4d723e */ /* 0x000fe200000010ff */
        /* <DEDUP_REMOVED lines=8> */
[----:B--2---:R-:W-:-:S02]  /*6e4d0*/  IMAD.MOV.U32 R28, RZ, RZ, R93 ;  /* 0x000000ffff1c7224 */ /* 0x004fc400078e005d */
[----:B------:R-:W2:Y:S04]  /*6e4e0*/  LDL.LU R93, [R1+0x189c] ;  /* 0x00189c00015d7983 */ /* 0x000ea80000300800 */
[----:B------:R-:W2:Y:S04]  /*6e4f0*/  LDL.LU R29, [R1+0x1e4] ;  /* 0x0001e400011d7983 */ /* 0x000ea80000300800 */
[----:B------:R-:W2:Y:S01]  /*6e500*/  LDL.LU R30, [R1+0x1e8] ;  /* 0x0001e800011e7983 */ /* 0x000ea20000300800 */
[----:B----4-:R-:W-:Y:S02]  /*6e510*/  IMAD.MOV.U32 R31, RZ, RZ, R0 ;  /* 0x000000ffff1f7224 */ /* 0x010fe400078e0000 */
[----:B------:R-:W0:Y:S01]  /*6e520*/  S2R R0, SR_TID.X ;  /* 0x0000000000007919 */ /* 0x000e220000002100 */
[----:B------:R-:W-:Y:S04]  /*6e530*/  STL.64 [R1+0x1890], R78 ;  /* 0x0018904e01007387 */ /* 0x000fe80000100a00 */
[----:B------:R1:W-:Y:S04]  /*6e540*/  STL.64 [R1+0x1888], R76 ;  /* 0x0018884c01007387 */ /* 0x0003e80000100a00 */
[----:B---3--:R-:W-:Y:S04]  /*6e550*/  STS.128 [R6], R16 ;  /* 0x0000001006007388 */ /* 0x008fe80000000c00 */
[----:B-----5:R3:W-:Y:S01]  /*6e560*/  STS.128 [R6+0x400], R88 ;  /* 0x0004005806007388 */ /* 0x0207e20000000c00 */
[----:B0-----:R-:W-:-:S04]  /*6e570*/  LOP3.LUT R0, R0, 0x7f, RZ, 0xc0, !PT ;  /* 0x0000007f00007812 */ /* 0x001fc800078ec0ff */
[----:B------:R-:W-:Y:S01]  /*6e580*/  LEA R0, R0, UR5, 0x4 ;  /* 0x0000000500007c11 */ /* 0x000fe2000f8e20ff */
[----:B------:R-:W-:Y:S01]  /*6e590*/  IMAD.MOV.U32 R9, RZ, RZ, R80 ;  /* 0x000000ffff097224 */ /* 0x000fe200078e0050 */
[----:B------:R-:W-:Y:S01]  /*6e5a0*/  F2FP.BF16.F32.PACK_AB R84, R38, R36 ;  /* 0x000000242654723e */ /* 0x000fe200000010ff */
[----:B------:R-:W-:Y:S01]  /*6e5b0*/  IMAD.MOV.U32 R25, RZ, RZ, R75 ;  /* 0x000000ffff197224 */ /* 0x000fe200078e004b */
[----:B------:R-:W-:Y:S01]  /*6e5c0*/  BAR.SYNC.DEFER_BLOCKING 0x0 ;  /* 0x0000000000007b1d */ /* 0x000fe20000010000 */
[----:B-1----:R-:W-:Y:S02]  /*6e5d0*/  IMAD.MOV.U32 R77, RZ, RZ, R92 ;  /* 0x000000ffff4d7224 */ /* 0x002fe400078e005c */
[----:B------:R-:W-:Y:S02]  /*6e5e0*/  IMAD.MOV.U32 R78, RZ, RZ, R3 ;  /* 0x000000ffff4e7224 */ /* 0x000fe400078e0003 */
[----:B------:R-:W-:Y:S01]  /*6e5f0*/  IMAD.MOV.U32 R79, RZ, RZ, R2 ;  /* 0x000000ffff4f7224 */ /* 0x000fe200078e0002 */
[----:B------:R-:W-:Y:S01]  /*6e600*/  F2FP.BF16.F32.PACK_AB R85, R42, R40 ;  /* 0x000000282a55723e */ /* 0x000fe200000010ff */
[----:B------:R-:W-:Y:S01]  /*6e610*/  IMAD.MOV.U32 R20, RZ, RZ, R82 ;  /* 0x000000ffff147224 */ /* 0x000fe200078e0052 */
[----:B------:R-:W-:Y:S01]  /*6e620*/  STL [R1+0x318], R0 ;  /* 0x0003180001007387 */ /* 0x000fe20000100800 */
[----:B------:R-:W-:Y:S01]  /*6e630*/  IMAD.MOV.U32 R8, RZ, RZ, R83 ;  /* 0x000000ffff087224 */ /* 0x000fe200078e0053 */
[----:B------:R-:W-:Y:S01]  /*6e640*/  F2FP.BF16.F32.PACK_AB R81, R43, R41 ;  /* 0x000000292b51723e */ /* 0x000fe200000010ff */
[----:B------:R-:W0:Y:S01]  /*6e650*/  LDCU UR5, c[0x0][0x3b4] ;  /* 0x00007680ff0577ac */ /* 0x000e220008000800 */
[----:B---3--:R-:W3:Y:S04]  /*6e660*/  LDL.LU R88, [R1+0x180] ;  /* 0x0001800001587983 */ /* 0x008ee80000300800 */
[----:B------:R-:W3:Y:S04]  /*6e670*/  LDL.LU R89, [R1+0x184] ;  /* 0x0001840001597983 */ /* 0x000ee80000300800 */
[----:B------:R-:W3:Y:S04]  /*6e680*/  LDL.LU R90, [R1+0x188] ;  /* 0x00018800015a7983 */ /* 0x000ee80000300800 */
[----:B------:R-:W3:Y:S04]  /*6e690*/  LDL.LU R91, [R1+0x18c] ;  /* 0x00018c00015b7983 */ /* 0x000ee80000300800 */
[----:B------:R-:W4:Y:S04]  /*6e6a0*/  LDL.LU R16, [R1+0x190] ;  /* 0x0001900001107983 */ /* 0x000f280000300800 */
[----:B------:R-:W4:Y:S04]  /*6e6b0*/  LDL.LU R17, [R1+0x194] ;  /* 0x0001940001117983 */ /* 0x000f280000300800 */
[----:B------:R-:W4:Y:S04]  /*6e6c0*/  LDL.LU R18, [R1+0x198] ;  /* 0x0001980001127983 */ /* 0x000f280000300800 */
[----:B------:R-:W4:Y:S01]  /*6e6d0*/  LDL.LU R19, [R1+0x19c] ;  /* 0x00019c0001137983 */ /* 0x000f220000300800 */
[----:B------:R-:W-:-:S02]  /*6e6e0*/  F2FP.BF16.F32.PACK_AB R75, R35, R33 ;  /* 0x00000021234b723e */ /* 0x000fc400000010ff */
[----:B------:R-:W-:Y:S01]  /*6e6f0*/  F2FP.BF16.F32.PACK_AB R80, R39, R37 ;  /* 0x000000252750723e */ /* 0x000fe200000010ff */
[----:B------:R-:W-:Y:S04]  /*6e700*/  LDS.128 R32, [R0+0x800] ;  /* 0x0008000000207984 */ /* 0x000fe80000000c00 */
[----:B------:R-:W1:Y:S04]  /*6e710*/  LDS.128 R36, [R0] ;  /* 0x0000000000247984 */ /* 0x000e680000000c00 */
[----:B-1----:R-:W-:Y:S04]  /*6e720*/  STL.64 [R1+0x60], R36 ;  /* 0x0000602401007387 */ /* 0x002fe80000100a00 */
[----:B------:R-:W-:Y:S04]  /*6e730*/  STL.64 [R1+0x68], R38 ;  /* 0x0000682601007387 */ /* 0x000fe80000100a00 */
[----:B------:R-:W-:Y:S04]  /*6e740*/  STL.64 [R1+0x200], R32 ;  /* 0x0002002001007387 */ /* 0x000fe80000100a00 */
[----:B------:R-:W-:Y:S01]  /*6e750*/  STL.64 [R1+0x208], R34 ;  /* 0x0002082201007387 */ /* 0x000fe20000100a00 */
[----:B------:R-:W-:Y:S01]  /*6e760*/  BAR.SYNC.DEFER_BLOCKING 0x0 ;  /* 0x0000000000007b1d */ /* 0x000fe20000010000 */
[----:B--2---:R-:W-:-:S05]  /*6e770*/  IMAD.MOV.U32 R76, RZ, RZ, R93 ;  /* 0x000000ffff4c7224 */ /* 0x004fca00078e005d */
[----:B------:R-:W-:Y:S04]  /*6e780*/  STS.128 [R6], R76 ;  /* 0x0000004c06007388 */ /* 0x000fe80000000c00 */
[----:B------:R-:W-:Y:S01]  /*6e790*/  STS.128 [R6+0x400], R28 ;  /* 0x0004001c06007388 */ /* 0x000fe20000000c00 */
[----:B------:R-:W-:Y:S06]  /*6e7a0*/  BAR.SYNC.DEFER_BLOCKING 0x0 ;  /* 0x0000000000007b1d */ /* 0x000fec0000010000 */
[----:B------:R-:W1:Y:S04]  /*6e7b0*/  LDS.128 R32, [R0] ;  /* 0x0000000000207984 */ /* 0x000e680000000c00 */
[----:B------:R-:W2:Y:S01]  /*6e7c0*/  LDS.128 R28, [R0+0x800] ;  /* 0x00080000001c7984 */ /* 0x000ea20000000c00 */
[----:B------:R-:W-:Y:S06]  /*6e7d0*/  BAR.SYNC.DEFER_BLOCKING 0x0 ;  /* 0x0000000000007b1d */ /* 0x000fec0000010000 */
[----:B------:R-:W-:Y:S04]  /*6e7e0*/  STS.128 [R6], R24 ;  /* 0x0000001806007388 */ /* 0x000fe80000000c00 */
[----:B------:R-:W-:Y:S01]  /*6e7f0*/  STS.128 [R6+0x400], R20 ;  /* 0x0004001406007388 */ /* 0x000fe20000000c00 */
[----:B------:R-:W-:Y:S06]  /*6e800*/  BAR.SYNC.DEFER_BLOCKING 0x0 ;  /* 0x0000000000007b1d */ /* 0x000fec0000010000 */
[----:B------:R-:W5:Y:S04]  /*6e810*/  LDS.128 R24, [R0] ;  /* 0x0000000000187984 */ /* 0x000f680000000c00 */
[----:B------:R-:W0:Y:S01]  /*6e820*/  LDS.128 R20, [R0+0x800] ;  /* 0x0008000000147984 */ /* 0x000e220000000c00 */
[----:B------:R-:W-:Y:S06]  /*6e830*/  BAR.SYNC.DEFER_BLOCKING 0x0 ;  /* 0x0000000000007b1d */ /* 0x000fec0000010000 */
[----:B------:R-:W-:Y:S04]  /*6e840*/  STS.128 [R6], R12 ;  /* 0x0000000c06007388 */ /* 0x000fe80000000c00 */
[----:B------:R0:W-:Y:S01]  /*6e850*/  STS.128 [R6+0x400], R8 ;  /* 0x0004000806007388 */ /* 0x0001e20000000c00 */
[----:B------:R-:W-:Y:S06]  /*6e860*/  BAR.SYNC.DEFER_BLOCKING 0x0 ;  /* 0x0000000000007b1d */ /* 0x000fec0000010000 */
[----:B-1----:R-:W-:Y:S04]  /*6e870*/  STL.64 [R1+0x50], R32 ;  /* 0x0000502001007387 */ /* 0x002fe80000100a00 */
[----:B------:R-:W-:Y:S04]  /*6e880*/  STL.64 [R1+0x58], R34 ;  /* 0x0000582201007387 */ /* 0x000fe80000100a00 */
[----:B--2---:R-:W-:Y:S04]  /*6e890*/  STL.64 [R1+0x40], R28 ;  /* 0x0000401c01007387 */ /* 0x004fe80000100a00 */
[----:B------:R-:W-:Y:S04]  /*6e8a0*/  STL.64 [R1+0x48], R30 ;  /* 0x0000481e01007387 */ /* 0x000fe80000100a00 */
[----:B-----5:R-:W-:Y:S04]  /*6e8b0*/  STL.64 [R1+0x30], R24 ;  /* 0x0000301801007387 */ /* 0x020fe80000100a00 */
[----:B------:R-:W-:Y:S04]  /*6e8c0*/  STL.64 [R1+0x38], R26 ;  /* 0x0000381a01007387 */ /* 0x000fe80000100a00 */
[----:B0-----:R-:W-:Y:S04]  /*6e8d0*/  STL.64 [R1+0x20], R20 ;  /* 0x0000201401007387 */ /* 0x001fe80000100a00 */
[----:B------:R-:W-:Y:S04]  /*6e8e0*/  STL.64 [R1+0x28], R22 ;  /* 0x0000281601007387 */ /* 0x000fe80000100a00 */
[----:B------:R-:W0:Y:S04]  /*6e8f0*/  LDS.128 R20, [R0] ;  /* 0x0000000000147984 */ /* 0x000e280000000c00 */
[----:B------:R-:W1:Y:S01]  /*6e900*/  LDS.128 R12, [R0+0x800] ;  /* 0x00080000000c7984 */ /* 0x000e620000000c00 */
[----:B------:R-:W-:Y:S06]  /*6e910*/  BAR.SYNC.DEFER_BLOCKING 0x0 ;  /* 0x0000000000007b1d */ /* 0x000fec0000010000 */
[----:B------:R-:W2:Y:S04]  /*6e920*/  LDL.LU R8, [R1+0x160] ;  /* 0x0001600001087983 */ /* 0x000ea80000300800 */
[----:B----4-:R-:W-:Y:S04]  /*6e930*/  STS.128 [R6], R16 ;  /* 0x0000001006007388 */ /* 0x010fe80000000c00 */
[----:B---3--:R-:W-:Y:S01]  /*6e940*/  STS.128 [R6+0x400], R88 ;  /* 0x0004005806007388 */ /* 0x008fe20000000c00 */
[----:B------:R-:W-:Y:S06]  /*6e950*/  BAR.SYNC.DEFER_BLOCKING 0x0 ;  /* 0x0000000000007b1d */ /* 0x000fec0000010000 */
[----:B------:R-:W3:Y:S04]  /*6e960*/  LDS.128 R88, [R0] ;  /* 0x0000000000587984 */ /* 0x000ee80000000c00 */
[----:B0-----:R-:W-:Y:S04]  /*6e970*/  STL.64 [R1+0x10], R20 ;  /* 0x0000101401007387 */ /* 0x001fe80000100a00 */
[----:B------:R-:W-:Y:S04]  /*6e980*/  STL.64 [R1+0x18], R22 ;  /* 0x0000181601007387 */ /* 0x000fe80000100a00 */
[----:B-1----:R0:W-:Y:S04]  /*6e990*/  STL.64 [R1], R12 ;  /* 0x0000000c01007387 */ /* 0x0021e80000100a00 */
[----:B------:R1:W-:Y:S04]  /*6e9a0*/  STL.64 [R1+0x8], R14 ;  /* 0x0000080e01007387 */ /* 0x0003e80000100a00 */
[----:B------:R-:W2:Y:S04]  /*6e9b0*/  LDL.LU R9, [R1+0x164] ;  /* 0x0001640001097983 */ /* 0x000ea80000300800 */
[----:B------:R-:W2:Y:S04]  /*6e9c0*/  LDL.LU R10, [R1+0x168] ;  /* 0x00016800010a7983 */ /* 0x000ea80000300800 */
[----:B------:R-:W2:Y:S04]  /*6e9d0*/  LDL.LU R11, [R1+0x16c] ;  /* 0x00016c00010b7983 */ /* 0x000ea80000300800 */
[----:B0-----:R-:W4:Y:S04]  /*6e9e0*/  LDL.LU R12, [R1+0x170] ;  /* 0x00017000010c7983 */ /* 0x001f280000300800 */
[----:B------:R-:W4:Y:S04]  /*6e9f0*/  LDL.LU R13, [R1+0x174] ;  /* 0x00017400010d7983 */ /* 0x000f280000300800 */
[----:B-1----:R-:W4:Y:S04]  /*6ea00*/  LDL.LU R14, [R1+0x178] ;  /* 0x00017800010e7983 */ /* 0x002f280000300800 */
[----:B------:R-:W4:Y:S04]  /*6ea10*/  LDL.LU R15, [R1+0x17c] ;  /* 0x00017c00010f7983 */ /* 0x000f280000300800 */
[----:B------:R-:W5:Y:S04]  /*6ea20*/  LDL.LU R16, [R1+0x140] ;  /* 0x0001400001107983 */ /* 0x000f680000300800 */
[----:B------:R-:W5:Y:S04]  /*6ea30*/  LDL.LU R17, [R1+0x144] ;  /* 0x0001440001117983 */ /* 0x000f680000300800 */
[----:B------:R-:W5:Y:S04]  /*6ea40*/  LDL.LU R18, [R1+0x148] ;  /* 0x0001480001127983 */ /* 0x000f680000300800 */
[----:B------:R-:W5:Y:S04]  /*6ea50*/  LDL.LU R19, [R1+0x14c] ;  /* 0x00014c0001137983 */ /* 0x000f680000300800 */
[----:B------:R-:W2:Y:S04]  /*6ea60*/  LDL.LU R20, [R1+0x150] ;  /* 0x0001500001147983 */ /* 0x000ea80000300800 */
[----:B------:R-:W2:Y:S04]  /*6ea70*/  LDL.LU R21, [R1+0x154] ;  /* 0x0001540001157983 */ /* 0x000ea80000300800 */
[----:B------:R-:W2:Y:S04]  /*6ea80*/  LDL.LU R22, [R1+0x158] ;  /* 0x0001580001167983 */ /* 0x000ea80000300800 */
[----:B------:R-:W2:Y:S04]  /*6ea90*/  LDL.LU R23, [R1+0x15c] ;  /* 0x00015c0001177983 */ /* 0x000ea80000300800 */
[----:B---3--:R-:W-:Y:S04]  /*6eaa0*/  STL.64 [R1+0x17f0], R88 ;  /* 0x0017f05801007387 */ /* 0x008fe80000100a00 */
[----:B------:R0:W-:Y:S04]  /*6eab0*/  STL [R1+0x1818], R88 ;  /* 0x0018185801007387 */ /* 0x0001e80000100800 */
[----:B------:R-:W1:Y:S04]  /*6eac0*/  LDS.128 R4, [R0+0x800] ;  /* 0x0008000000047984 */ /* 0x000e680000000c00 */
[----:B0-----:R-:W4:Y:S01]  /*6ead0*/  LDL.LU R88, [R1+0x314] ;  /* 0x0003140001587983 */ /* 0x001f220000300800 */
[----:B------:R-:W-:Y:S06]  /*6eae0*/  BAR.SYNC.DEFER_BLOCKING 0x0 ;  /* 0x0000000000007b1d */ /* 0x000fec0000010000 */
[----:B------:R-:W-:Y:S04]  /*6eaf0*/  STL [R1+0x17d8], R90 ;  /* 0x0017d85a01007387 */ /* 0x000fe80000100800 */
[----:B------:R-:W-:Y:S04]  /*6eb00*/  STL [R1+0x17f8], R90 ;  /* 0x0017f85a01007387 */ /* 0x000fe80000100800 */
[----:B------:R0:W-:Y:S01]  /*6eb10*/  STL [R1+0x17d0], R91 ;  /* 0x0017d05b01007387 */ /* 0x0001e20000100800 */
[----:B------:R-:W-:-:S02]  /*6eb20*/  F2FP.BF16.F32.PACK_AB R86, R46, R44 ;  /* 0x0000002c2e56723e */ /* 0x000fc400000010ff */
[----:B------:R-:W-:Y:S02]  /*6eb30*/  F2FP.BF16.F32.PACK_AB R82, R47, R45 ;  /* 0x0000002d2f52723e */ /* 0x000fe400000010ff */
[----:B------:R-:W-:Y:S02]  /*6eb40*/  F2FP.BF16.F32.PACK_AB R87, R50, R48 ;  /* 0x000000303257723e */ /* 0x000fe400000010ff */
[----:B------:R-:W-:Y:S02]  /*6eb50*/  F2FP.BF16.F32.PACK_AB R83, R51, R49 ;  /* 0x000000313353723e */ /* 0x000fe400000010ff */
[----:B------:R-:W-:Y:S01]  /*6eb60*/  F2FP.BF16.F32.PACK_AB R68, R54, R52 ;  /* 0x000000343644723e */ /* 0x000fe200000010ff */
[----:B0-----:R-:W0:Y:S01]  /*6eb70*/  LDC R91, c[0x0][0x3b8] ;  /* 0x0000ee00ff5b7b82 */ /* 0x001e220000000800 */
[----:B-1----:R-:W-:Y:S04]  /*6eb80*/  STL [R1+0x17d4], R4 ;  /* 0x0017d40401007387 */ /* 0x002fe80000100800 */
[----:B------:R-:W-:Y:S04]  /*6eb90*/  STL [R1+0x1850], R4 ;  /* 0x0018500401007387 */ /* 0x000fe80000100800 */
[----:B------:R-:W-:Y:S04]  /*6eba0*/  STL [R1+0x17cc], R5 ;  /* 0x0017cc0501007387 */ /* 0x000fe80000100800 */
[----:B------:R-:W-:Y:S04]  /*6ebb0*/  STL [R1+0x1840], R5 ;  /* 0x0018400501007387 */ /* 0x000fe80000100800 */
[----:B------:R-:W-:Y:S04]  /*6ebc0*/  STL [R1+0x17c8], R6 ;  /* 0x0017c80601007387 */ /* 0x000fe80000100800 */
[----:B------:R-:W-:Y:S04]  /*6ebd0*/  STL [R1+0x17c4], R7 ;  /* 0x0017c40701007387 */ /* 0x000fe80000100800 */
[----:B------:R-:W-:Y:S04]  /*6ebe0*/  STL.64 [R1+0x17e0], R6 ;  /* 0x0017e00601007387 */ /* 0x000fe80000100a00 */
[----:B------:R-:W-:Y:S04]  /*6ebf0*/  STL.64 [R1+0x1858], R6 ;  /* 0x0018580601007387 */ /* 0x000fe80000100a00 */
[----:B------:R-:W-:Y:S04]  /*6ec00*/  STL [R1+0x1870], R5 ;  /* 0x0018700501007387 */ /* 0x000fe80000100800 */
[----:B----4-:R-:W-:Y:S04]  /*6ec10*/  STS.128 [R88], R12 ;  /* 0x0000000c58007388 */ /* 0x010fe80000000c00 */
[----:B--2---:R-:W-:Y:S01]  /*6ec20*/  STS.128 [R88+0x400], R8 ;  /* 0x0004000858007388 */ /* 0x004fe20000000c00 */
[----:B------:R-:W-:Y:S06]  /*6ec30*/  BAR.SYNC.DEFER_BLOCKING 0x0 ;  /* 0x0000000000007b1d */ /* 0x000fec0000010000 */
[----:B------:R-:W1:Y:S04]  /*6ec40*/  LDS.128 R8, [R0] ;  /* 0x0000000000087984 */ /* 0x000e680000000c00 */
[----:B------:R-:W2:Y:S01]  /*6ec50*/  LDS.128 R12, [R0+0x800] ;  /* 0x00080000000c7984 */ /* 0x000ea20000000c00 */
[----:B------:R-:W-:Y:S01]  /*6ec60*/  F2FP.BF16.F32.PACK_AB R92, R55, R53 ;  /* 0x00000035375c723e */ /* 0x000fe200000010ff */
[----:B------:R-:W-:Y:S06]  /*6ec70*/  BAR.SYNC.DEFER_BLOCKING 0x0 ;  /* 0x0000000000007b1d */ /* 0x000fec0000010000 */
[----:B-1----:R-:W-:Y:S04]  /*6ec80*/  STL.64 [R1+0x1800], R8 ;  /* 0x0018000801007387 */ /* 0x002fe80000100a00 */
[----:B------:R-:W-:Y:S04]  /*6ec90*/  STL [R1+0x1830], R9 ;  /* 0x0018300901007387 */ /* 0x000fe80000100800 */
[----:B------:R-:W-:Y:S04]  /*6eca0*/  STL.64 [R1+0x17e8], R10 ;  /* 0x0017e80a01007387 */ /* 0x000fe80000100a00 */
[----:B------:R-:W-:Y:S04]  /*6ecb0*/  STL [R1+0x1808], R10 ;  /* 0x0018080a01007387 */ /* 0x000fe80000100800 */
[----:B------:R-:W-:Y:S04]  /*6ecc0*/  STL.64 [R1+0x1838], R10 ;  /* 0x0018380a01007387 */ /* 0x000fe80000100a00 */
[----:B------:R-:W-:Y:S04]  /*6ecd0*/  STL [R1+0x1854], R10 ;  /* 0x0018540a01007387 */ /* 0x000fe80000100800 */
[----:B--2---:R-:W-:Y:S04]  /*6ece0*/  STL.64 [R1+0x1820], R12 ;  /* 0x0018200c01007387 */ /* 0x004fe80000100a00 */
[----:B------:R-:W-:Y:S04]  /*6ecf0*/  STL.64 [R1+0x1810], R14 ;  /* 0x0018100e01007387 */ /* 0x000fe80000100a00 */
[----:B------:R-:W2:Y:S04]  /*6ed00*/  LDL.LU R4, [R1+0xa0] ;  /* 0x0000a00001047983 */ /* 0x000ea80000300800 */
[----:B------:R-:W2:Y:S04]  /*6ed10*/  LDL.LU R5, [R1+0xa4] ;  /* 0x0000a40001057983 */ /* 0x000ea80000300800 */
[----:B------:R-:W2:Y:S04]  /*6ed20*/  LDL.LU R6, [R1+0xa8] ;  /* 0x0000a80001067983 */ /* 0x000ea80000300800 */
[----:B------:R-:W2:Y:S04]  /*6ed30*/  LDL.LU R7, [R1+0xac] ;  /* 0x0000ac0001077983 */ /* 0x000ea80000300800 */
[----:B------:R-:W3:Y:S04]  /*6ed40*/  LDL.LU R76, [R1+0xb0] ;  /* 0x0000b000014c7983 */ /* 0x000ee80000300800 */
[----:B------:R-:W3:Y:S04]  /*6ed50*/  LDL.LU R77, [R1+0xb4] ;  /* 0x0000b400014d7983 */ /* 0x000ee80000300800 */
[----:B------:R-:W3:Y:S04]  /*6ed60*/  LDL.LU R78, [R1+0xb8] ;  /* 0x0000b800014e7983 */ /* 0x000ee80000300800 */
[----:B------:R-:W3:Y:S04]  /*6ed70*/  LDL.LU R79, [R1+0xbc] ;  /* 0x0000bc00014f7983 */ /* 0x000ee80000300800 */
[----:B------:R-:W4:Y:S04]  /*6ed80*/  LDL.LU R24, [R1+0x120] ;  /* 0x0001200001187983 */ /* 0x000f280000300800 */
[----:B------:R-:W4:Y:S04]  /*6ed90*/  LDL.LU R25, [R1+0x124] ;  /* 0x0001240001197983 */ /* 0x000f280000300800 */
[----:B------:R-:W4:Y:S04]  /*6eda0*/  LDL.LU R26, [R1+0x128] ;  /* 0x00012800011a7983 */ /* 0x000f280000300800 */
[----:B------:R-:W4:Y:S04]  /*6edb0*/  LDL.LU R27, [R1+0x12c] ;  /* 0x00012c00011b7983 */ /* 0x000f280000300800 */
        /* <DEDUP_REMOVED lines=28> */
[----:B------:R-:W-:Y:S04]  /*6ef80*/  STS.128 [R88], R20 ;  /* 0x0000001458007388 */ /* 0x000fe80000000c00 */
[----:B-----5:R-:W-:Y:S01]  /*6ef90*/  STS.128 [R88+0x400], R16 ;  /* 0x0004001058007388 */ /* 0x020fe20000000c00 */
[----:B------:R-:W-:Y:S06]  /*6efa0*/  BAR.SYNC.DEFER_BLOCKING 0x0 ;  /* 0x0000000000007b1d */ /* 0x000fec0000010000 */
[----:B------:R-:W1:Y:S04]  /*6efb0*/  LDS.128 R16, [R0] ;  /* 0x0000000000107984 */ /* 0x000e680000000c00 */
[----:B------:R-:W5:Y:S01]  /*6efc0*/  LDS.128 R20, [R0+0x800] ;  /* 0x0008000000147984 */ /* 0x000f620000000c00 */
[----:B------:R-:W-:Y:S06]  /*6efd0*/  BAR.SYNC.DEFER_BLOCKING 0x0 ;  /* 0x0000000000007b1d */ /* 0x000fec0000010000 */
[----:B--2---:R-:W-:Y:S04]  /*6efe0*/  STS.128 [R88], R28 ;  /* 0x0000001c58007388 */ /* 0x004fe80000000c00 */
[----:B----4-:R-:W-:Y:S01]  /*6eff0*/  STS.128 [R88+0x400], R24 ;  /* 0x0004001858007388 */ /* 0x010fe20000000c00 */
[----:B------:R-:W-:Y:S06]  /*6f000*/  BAR.SYNC.DEFER_BLOCKING 0x0 ;  /* 0x0000000000007b1d */ /* 0x000fec0000010000 */
[----:B------:R-:W2:Y:S04]  /*6f010*/  LDS.128 R24, [R0] ;  /* 0x0000000000187984 */ /* 0x000ea80000000c00 */
[----:B------:R-:W-:Y:S01]  /*6f020*/  LDS.128 R28, [R0+0x800] ;  /* 0x00080000001c7984 */ /* 0x000fe20000000c00 */
[----:B------:R-:W-:Y:S06]  /*6f030*/  BAR.SYNC.DEFER_BLOCKING 0x0 ;  /* 0x0000000000007b1d */ /* 0x000fec0000010000 */
[----:B---3--:R-:W-:Y:S04]  /*6f040*/  STS.128 [R88], R36 ;  /* 0x0000002458007388 */ /* 0x008fe80000000c00 */
[----:B------:R-:W-:Y:S01]  /*6f050*/  STS.128 [R88+0x400], R32 ;  /* 0x0004002058007388 */ /* 0x000fe20000000c00 */
[----:B------:R-:W-:Y:S06]  /*6f060*/  BAR.SYNC.DEFER_BLOCKING 0x0 ;  /* 0x0000000000007b1d */ /* 0x000fec0000010000 */
[----:B------:R-:W-:Y:S04]  /*6f070*/  LDS.128 R32, [R0] ;  /* 0x0000000000207984 */ /* 0x000fe80000000c00 */
[----:B------:R-:W-:Y:S01]  /*6f080*/  LDS.128 R36, [R0+0x800] ;  /* 0x0008000000247984 */ /* 0x000fe20000000c00 */
[----:B------:R-:W-:Y:S06]  /*6f090*/  BAR.SYNC.DEFER_BLOCKING 0x0 ;  /* 0x0000000000007b1d */ /* 0x000fec0000010000 */
[----:B------:R-:W-:Y:S04]  /*6f0a0*/  STS.128 [R88], R44 ;  /* 0x0000002c58007388 */ /* 0x000fe80000000c00 */
[----:B------:R-:W-:Y:S01]  /*6f0b0*/  STS.128 [R88+0x400], R40 ;  /* 0x0004002858007388 */ /* 0x000fe20000000c00 */
[----:B------:R-:W-:Y:S06]  /*6f0c0*/  BAR.SYNC.DEFER_BLOCKING 0x0 ;  /* 0x0000000000007b1d */ /* 0x000fec0000010000 */
[----:B------:R-:W3:Y:S04]  /*6f0d0*/  LDS.128 R40, [R0] ;  /* 0x0000000000287984 */ /* 0x000ee80000000c00 */
[----:B------:R-:W-:Y:S01]  /*6f0e0*/  LDS.128 R44, [R0+0x800] ;  /* 0x00080000002c7984 */ /* 0x000fe20000000c00 */
[----:B------:R-:W-:Y:S06]  /*6f0f0*/  BAR.SYNC.DEFER_BLOCKING 0x0 ;  /* 0x0000000000007b1d */ /* 0x000fec0000010000 */
[----:B------:R-:W-:Y:S04]  /*6f100*/  STS.128 [R88], R52 ;  /* 0x0000003458007388 */ /* 0x000fe80000000c00 */
[----:B------:R-:W-:Y:S01]  /*6f110*/  STS.128 [R88+0x400], R48 ;  /* 0x0004003058007388 */ /* 0x000fe20000000c00 */
[----:B------:R-:W-:Y:S06]  /*6f120*/  BAR.SYNC.DEFER_BLOCKING 0x0 ;  /* 0x0000000000007b1d */ /* 0x000fec0000010000 */
[----:B------:R-:W4:Y:S04]  /*6f130*/  LDS.128 R48, [R0] ;  /* 0x0000000000307984 */ /* 0x000f280000000c00 */
[----:B------:R-:W-:Y:S01]  /*6f140*/  LDS.128 R52, [R0+0x800] ;  /* 0x0008000000347984 */ /* 0x000fe20000000c00 */
[----:B------:R-:W-:Y:S06]  /*6f150*/  BAR.SYNC.DEFER_BLOCKING 0x0 ;  /* 0x0000000000007b1d */ /* 0x000fec0000010000 */
[----:B-1----:R-:W-:Y:S04]  /*6f160*/  STL.64 [R1+0x1848], R16 ;  /* 0x0018481001007387 */ /* 0x002fe80000100a00 */
[----:B------:R-:W-:Y:S04]  /*6f170*/  STL.64 [R1+0x1828], R18 ;  /* 0x0018281201007387 */ /* 0x000fe80000100a00 */
[----:B-----5:R1:W-:Y:S04]  /*6f180*/  STL.64 [R1+0x1868], R22 ;  /* 0x0018681601007387 */ /* 0x0203e80000100a00 */
[----:B------:R5:W-:Y:S04]  /*6f190*/  STL.64 [R1+0x1860], R20 ;  /* 0x0018601401007387 */ /* 0x000be80000100a00 */
[----:B------:R0:W-:Y:S01]  /*6f1a0*/  STS.128 [R88], R76 ;  /* 0x0000004c58007388 */ /* 0x0001e20000000c00 */
[----:B-1----:R-:W-:-:S03]  /*6f1b0*/  IMAD.MOV.U32 R23, RZ, RZ, R69 ;  /* 0x000000ffff177224 */ /* 0x002fc600078e0045 */
[----:B-----5:R-:W5:Y:S04]  /*6f1c0*/  LDL.LU R20, [R1+0x90] ;  /* 0x0000900001147983 */ /* 0x020f680000300800 */
[----:B------:R-:W5:Y:S04]  /*6f1d0*/  LDL.LU R21, [R1+0x94] ;  /* 0x0000940001157983 */ /* 0x000f680000300800 */
[----:B------:R-:W5:Y:S04]  /*6f1e0*/  LDL.LU R22, [R1+0x98] ;  /* 0x0000980001167983 */ /* 0x000f680000300800 */
[----:B------:R-:W2:Y:S04]  /*6f1f0*/  LDL.LU R69, [R1+0x1898] ;  /* 0x0018980001457983 */ /* 0x000ea80000300800 */
[----:B0-----:R-:W2:Y:S04]  /*6f200*/  LDL.LU.64 R78, [R1+0x1890] ;  /* 0x00189000014e7983 */ /* 0x001ea80000300a00 */
[----:B------:R0:W-:Y:S04]  /*6f210*/  STS.128 [R88+0x400], R4 ;  /* 0x0004000458007388 */ /* 0x0001e80000000c00 */
[----:B------:R-:W2:Y:S01]  /*6f220*/  LDL.LU.64 R76, [R1+0x1888] ;  /* 0x00188800014c7983 */ /* 0x000ea20000300a00 */
[----:B------:R-:W-:Y:S01]  /*6f230*/  BAR.SYNC.DEFER_BLOCKING 0x0 ;  /* 0x0000000000007b1d */ /* 0x000fe20000010000 */
[----:B0-----:R-:W-:-:S05]  /*6f240*/  IMAD.MOV.U32 R4, RZ, RZ, R68 ;  /* 0x000000ffff047224 */ /* 0x001fca00078e0044 */
[----:B------:R-:W2:Y:S01]  /*6f250*/  LDL.LU R68, [R1+0x1880] ;  /* 0x0018800001447983 */ /* 0x000ea20000300800 */
[----:B------:R-:W-:Y:S02]  /*6f260*/  F2FP.BF16.F32.PACK_AB R58, R58, R56 ;  /* 0x000000383a3a723e */ /* 0x000fe400000010ff */
[----:B------:R-:W-:Y:S02]  /*6f270*/  F2FP.BF16.F32.PACK_AB R62, R62, R60 ;  /* 0x0000003c3e3e723e */ /* 0x000fe400000010ff */
[----:B------:R-:W-:Y:S01]  /*6f280*/  F2FP.BF16.F32.PACK_AB R93, R59, R57 ;  /* 0x000000393b5d723e */ /* 0x000fe200000010ff */
[----:B------:R-:W-:Y:S01]  /*6f290*/  IMAD.MOV.U32 R5, RZ, RZ, R58 ;  /* 0x000000ffff057224 */ /* 0x000fe200078e003a */
[----:B------:R-:W-:Y:S01]  /*6f2a0*/  F2FP.BF16.F32.PACK_AB R2, R63, R61 ;  /* 0x0000003d3f02723e */ /* 0x000fe200000010ff */
[----:B------:R-:W-:Y:S01]  /*6f2b0*/  IMAD.MOV.U32 R6, RZ, RZ, R62 ;  /* 0x000000ffff067224 */ /* 0x000fe200078e003e */
[----:B------:R-:W0:Y:S04]  /*6f2c0*/  LDS.128 R56, [R0] ;  /* 0x0000000000387984 */ /* 0x000e280000000c00 */
[----:B------:R-:W-:Y:S01]  /*6f2d0*/  LDS.128 R60, [R0+0x800] ;  /* 0x00080000003c7984 */ /* 0x000fe20000000c00 */
[----:B------:R-:W-:Y:S01]  /*6f2e0*/  BAR.SYNC.DEFER_BLOCKING 0x0 ;  /* 0x0000000000007b1d */ /* 0x000fe20000010000 */
[----:B------:R-:W-:-:S02]  /*6f2f0*/  F2FP.BF16.F32.PACK_AB R67, R67, R65 ;  /* 0x000000414343723e */ /* 0x000fc400000010ff */
[----:B------:R-:W-:-:S05]  /*6f300*/  F2FP.BF16.F32.PACK_AB R3, R66, R64 ;  /* 0x000000404203723e */ /* 0x000fca00000010ff */
[----:B------:R-:W-:Y:S02]  /*6f310*/  IMAD.MOV.U32 R7, RZ, RZ, R3 ;  /* 0x000000ffff077224 */ /* 0x000fe400078e0003 */
[----:B------:R-:W3:Y:S04]  /*6f320*/  LDL.LU R3, [R1+0x17c0] ;  /* 0x0017c00001037983 */ /* 0x000ee80000300800 */
[----:B-----5:R1:W-:Y:S04]  /*6f330*/  STS.128 [R88], R20 ;  /* 0x0000001458007388 */ /* 0x0203e80000000c00 */
[----:B--2---:R-:W-:Y:S01]  /*6f340*/  STS.128 [R88+0x400], R68 ;  /* 0x0004004458007388 */ /* 0x004fe20000000c00 */
[----:B------:R-:W-:Y:S01]  /*6f350*/  BAR.SYNC.DEFER_BLOCKING 0x0 ;  /* 0x0000000000007b1d */ /* 0x000fe20000010000 */
[----:B-1----:R-:W-:-:S05]  /*6f360*/  IMAD.MOV.U32 R23, RZ, RZ, R67 ;  /* 0x000000ffff177224 */ /* 0x002fca00078e0043 */
[----:B------:R-:W1:Y:S04]  /*6f370*/  LDS.128 R64, [R0] ;  /* 0x0000000000407984 */ /* 0x000e680000000c00 */
[----:B------:R-:W-:Y:S01]  /*6f380*/  LDS.128 R68, [R0+0x800] ;  /* 0x0008000000447984 */ /* 0x000fe20000000c00 */
[----:B------:R-:W-:Y:S06]  /*6f390*/  BAR.SYNC.DEFER_BLOCKING 0x0 ;  /* 0x0000000000007b1d */ /* 0x000fec0000010000 */
[----:B------:R-:W-:Y:S04]  /*6f3a0*/  STS.128 [R88], R76 ;  /* 0x0000004c58007388 */ /* 0x000fe80000000c00 */
[----:B------:R-:W-:Y:S01]  /*6f3b0*/  STS.128 [R88+0x400], R72 ;  /* 0x0004004858007388 */ /* 0x000fe20000000c00 */
[----:B------:R-:W-:Y:S06]  /*6f3c0*/  BAR.SYNC.DEFER_BLOCKING 0x0 ;  /* 0x0000000000007b1d */ /* 0x000fec0000010000 */
[----:B------:R-:W2:Y:S04]  /*6f3d0*/  LDS.128 R72, [R0] ;  /* 0x0000000000487984 */ /* 0x000ea80000000c00 */
[----:B------:R-:W-:Y:S01]  /*6f3e0*/  LDS.128 R76, [R0+0x800] ;  /* 0x00080000004c7984 */ /* 0x000fe20000000c00 */
[----:B------:R-:W-:Y:S06]  /*6f3f0*/  BAR.SYNC.DEFER_BLOCKING 0x0 ;  /* 0x0000000000007b1d */ /* 0x000fec0000010000 */
[----:B------:R-:W-:Y:S04]  /*6f400*/  STS.128 [R88], R84 ;  /* 0x0000005458007388 */ /* 0x000fe80000000c00 */
[----:B------:R-:W-:Y:S01]  /*6f410*/  STS.128 [R88+0x400], R80 ;  /* 0x0004005058007388 */ /* 0x000fe20000000c00 */
[----:B------:R-:W-:Y:S01]  /*6f420*/  BAR.SYNC.DEFER_BLOCKING 0x0 ;  /* 0x0000000000007b1d */ /* 0x000fe20000010000 */
[----:B------:R-:W-:-:S02]  /*6f430*/  IMAD.MOV.U32 R20, RZ, RZ, R92 ;  /* 0x000000ffff147224 */ /* 0x000fc400078e005c */
[----:B------:R-:W-:Y:S02]  /*6f440*/  IMAD.MOV.U32 R21, RZ, RZ, R93 ;  /* 0x000000ffff157224 */ /* 0x000fe400078e005d */
[----:B------:R-:W-:Y:S01]  /*6f450*/  IMAD.MOV.U32 R22, RZ, RZ, R2 ;  /* 0x000000ffff167224 */ /* 0x000fe200078e0002 */
[----:B------:R-:W5:Y:S04]  /*6f460*/  LDL.LU R92, [R1+0x187c] ;  /* 0x00187c00015c7983 */ /* 0x000f680000300800 */
[----:B------:R-:W2:Y:S04]  /*6f470*/  LDL.LU R93, [R1+0x1878] ;  /* 0x00187800015d7983 */ /* 0x000ea80000300800 */
[----:B------:R-:W2:Y:S04]  /*6f480*/  LDL.LU R2, [R1+0x1874] ;  /* 0x0018740001027983 */ /* 0x000ea80000300800 */
[----:B------:R-:W4:Y:S04]  /*6f490*/  LDL.LU R89, [R1+0x60] ;  /* 0x0000600001597983 */ /* 0x000f280000300800 */
[----:B------:R-:W0:Y:S04]  /*6f4a0*/  LDS.128 R80, [R0] ;  /* 0x0000000000507984 */ /* 0x000e280000000c00 */
[----:B------:R-:W-:Y:S01]  /*6f4b0*/  LDS.128 R84, [R0+0x800] ;  /* 0x0008000000547984 */ /* 0x000fe20000000c00 */
[----:B------:R-:W-:Y:S06]  /*6f4c0*/  BAR.SYNC.DEFER_BLOCKING 0x0 ;  /* 0x0000000000007b1d */ /* 0x000fec0000010000 */
[----:B------:R-:W5:Y:S04]  /*6f4d0*/  LDL.LU R13, [R1+0x64] ;  /* 0x00006400010d7983 */ /* 0x000f680000300800 */
[----:B------:R1:W-:Y:S04]  /*6f4e0*/  STS.128 [R88], R4 ;  /* 0x0000000458007388 */ /* 0x0003e80000000c00 */
[----:B-1----:R-:W5:Y:S04]  /*6f4f0*/  LDL.LU R5, [R1+0x1870] ;  /* 0x0018700001057983 */ /* 0x002f680000300800 */
[----:B------:R1:W-:Y:S01]  /*6f500*/  STS.128 [R88+0x400], R20 ;  /* 0x0004001458007388 */ /* 0x0003e20000000c00 */
[----:B------:R-:W-:Y:S01]  /*6f510*/  BAR.SYNC.DEFER_BLOCKING 0x0 ;  /* 0x0000000000007b1d */ /* 0x000fe20000010000 */
[C---:B---3--:R-:W-:Y:S01]  /*6f520*/  ISETP.GE.AND P0, PT, R3.reuse, UR10, PT ;  /* 0x0000000a03007c0c */ /* 0x048fe2000bf06270 */
[----:B------:R-:W-:-:S04]  /*6f530*/  IMAD R3, R3, UR5, RZ ;  /* 0x0000000503037c24 */ /* 0x000fc8000f8e02ff */
[----:B------:R-:W3:Y:S01]  /*6f540*/  LDCU UR5, c[0x0][0x39c] ;  /* 0x00007380ff0577ac */ /* 0x000ee20008000800 */
[C---:B------:R-:W-:Y:S01]  /*6f550*/  LEA R0, P4, R3.reuse, UR8, 0x1 ;  /* 0x0000000803007c11 */ /* 0x040fe2000f8808ff */
[----:B------:R-:W3:Y:S01]  /*6f560*/  LDL.LU R4, [R1+0x220] ;  /* 0x0002200001047983 */ /* 0x000ee20000300800 */
[----:B------:R-:W0:Y:S03]  /*6f570*/  LDCU UR8, c[0x0][0x39c] ;  /* 0x00007380ff0877ac */ /* 0x000e260008000800 */
[----:B------:R-:W3:Y:S01]  /*6f580*/  LDL.LU R10, [R1+0x224] ;  /* 0x00022400010a7983 */ /* 0x000ee20000300800 */
[----:B------:R-:W-:Y:S01]  /*6f590*/  LEA.HI.X.SX32 R3, R3, UR9, 0x1, P4 ;  /* 0x0000000903037c11 */ /* 0x000fe2000a0f0eff */
[----:B------:R-:W0:Y:S02]  /*6f5a0*/  LDCU UR9, c[0x0][0x39c] ;  /* 0x00007380ff0977ac */ /* 0x000e240008000800 */
[----:B------:R-:W3:Y:S01]  /*6f5b0*/  LDL.LU R11, [R1+0x228] ;  /* 0x00022800010b7983 */ /* 0x000ee20000300800 */
[----:B------:R-:W0:Y:S03]  /*6f5c0*/  LDCU UR10, c[0x0][0x39c] ;  /* 0x00007380ff0a77ac */ /* 0x000e260008000800 */
[----:B------:R-:W3:Y:S04]  /*6f5d0*/  LDL.LU R9, [R1+0x22c] ;  /* 0x00022c0001097983 */ /* 0x000ee80000300800 */
[----:B-1----:R-:W3:Y:S04]  /*6f5e0*/  LDL.LU.64 R22, [R1+0x1868] ;  /* 0x0018680001167983 */ /* 0x002ee80000300a00 */
[----:B------:R-:W3:Y:S04]  /*6f5f0*/  LDL.LU.64 R20, [R1+0x1860] ;  /* 0x0018600001147983 */ /* 0x000ee80000300a00 */
[----:B------:R-:W3:Y:S01]  /*6f600*/  LDL.LU R88, [R1+0x68] ;  /* 0x0000680001587983 */ /* 0x000ee20000300800 */
[C---:B--2---:R-:W-:Y:S01]  /*6f610*/  IMAD R15, R2.reuse, R91, RZ ;  /* 0x0000005b020f7224 */ /* 0x044fe200078e02ff */
[----:B------:R-:W-:-:S04]  /*6f620*/  ISETP.LT.AND P3, PT, R2, UR11, !P0 ;  /* 0x0000000b02007c0c */ /* 0x000fc8000c761270 */
[----:B------:R-:W-:-:S04]  /*6f630*/  LEA R6, P4, R15, R0, 0x1 ;  /* 0x000000000f067211 */ /* 0x000fc800078808ff */
[----:B------:R-:W-:-:S05]  /*6f640*/  LEA.HI.X.SX32 R7, R15, R3, 0x1, P4 ;  /* 0x000000030f077211 */ /* 0x000fca00020f0eff */
[----:B----4-:R1:W-:Y:S04]  /*6f650*/  @P3 STG.E.U16 desc[UR16][R6.64], R89 ;  /* 0x0000005906003986 */ /* 0x0103e8000c101510 */
[----:B-1----:R-:W2:Y:S01]  /*6f660*/  LDL.LU.64 R6, [R1+0x1858] ;  /* 0x0018580001067983 */ /* 0x002ea20000300a00 */
[----:B-----5:R-:W-:-:S03]  /*6f670*/  PRMT R5, R89, 0x7632, R5 ;  /* 0x0000763259057816 */ /* 0x020fc60000000005 */
[----:B------:R-:W0:Y:S01]  /*6f680*/  LDL.LU R89, [R1+0x230] ;  /* 0x0002300001597983 */ /* 0x000e220000300800 */
[C---:B------:R-:W-:Y:S01]  /*6f690*/  ISETP.LT.AND P1, PT, R93.reuse, UR7, !P0 ;  /* 0x000000075d007c0c */ /* 0x040fe2000c721270 */
[CC--:B------:R-:W-:Y:S01]  /*6f6a0*/  IMAD R12, R92.reuse, R91.reuse, RZ ;  /* 0x0000005b5c0c7224 */ /* 0x0c0fe200078e02ff */
[----:B------:R-:W-:Y:S01]  /*6f6b0*/  ISETP.LT.AND P2, PT, R92, UR6, !P0 ;  /* 0x000000065c007c0c */ /* 0x000fe2000c741270 */
[----:B------:R-:W-:Y:S01]  /*6f6c0*/  IMAD R93, R93, R91, RZ ;  /* 0x0000005b5d5d7224 */ /* 0x000fe200078e02ff */
[----:B------:R-:W1:Y:S02]  /*6f6d0*/  LDCU UR6, c[0x0][0x39c] ;  /* 0x00007380ff0677ac */ /* 0x000e640008000800 */
[CC--:B------:R-:W-:Y:S02]  /*6f6e0*/  LEA R16, P5, R12.reuse, R0.reuse, 0x1 ;  /* 0x000000000c107211 */ /* 0x0c0fe400078a08ff */
[----:B------:R-:W-:Y:S01]  /*6f6f0*/  LEA R92, P6, R93, R0, 0x1 ;  /* 0x000000005d5c7211 */ /* 0x000fe200078c08ff */
[----:B------:R-:W4:Y:S01]  /*6f700*/  LDCU UR7, c[0x0][0x39c] ;  /* 0x00007380ff0777ac */ /* 0x000f220008000800 */
[----:B------:R-:W-:-:S02]  /*6f710*/  LEA.HI.X.SX32 R17, R12, R3, 0x1, P5 ;  /* 0x000000030c117211 */ /* 0x000fc400028f0eff */
[----:B------:R-:W-:-:S03]  /*6f720*/  LEA.HI.X.SX32 R93, R93, R3, 0x1, P6 ;  /* 0x000000035d5d7211 */ /* 0x000fc600030f0eff */
[----:B------:R5:W-:Y:S01]  /*6f730*/  @P2 STG.E.U16 desc[UR16][R16.64], R5 ;  /* 0x0000000510002986 */ /* 0x000be2000c101510 */
[----:B------:R-:W-:-:S03]  /*6f740*/  PRMT R19, R13, 0x7632, R19 ;  /* 0x000076320d137816 */ /* 0x000fc60000000013 */
[----:B------:R3:W-:Y:S02]  /*6f750*/  @P1 STG.E.U16 desc[UR16][R92.64], R13 ;  /* 0x0000000d5c001986 */ /* 0x0007e4000c101510 */
[----:B---3--:R-:W-:Y:S02]  /*6f760*/  ISETP.LT.AND P2, PT, R4, UR12, !P0 ;  /* 0x0000000c04007c0c */ /* 0x008fe4000c741270 */
[----:B------:R-:W-:Y:S01]  /*6f770*/  ISETP.LT.AND P3, PT, R10, UR5, !P0 ;  /* 0x000000050a007c0c */ /* 0x000fe2000c761270 */
[CC--:B------:R-:W-:Y:S01]  /*6f780*/  IMAD R15, R11.reuse, R91.reuse, RZ ;  /* 0x0000005b0b0f7224 */ /* 0x0c0fe200078e02ff */
[----:B-1----:R-:W-:Y:S01]  /*6f790*/  ISETP.LT.AND P4, PT, R11, UR6, !P0 ;  /* 0x000000060b007c0c */ /* 0x002fe2000c781270 */
[----:B------:R-:W1:Y:S01]  /*6f7a0*/  LDCU UR5, c[0x0][0x39c] ;  /* 0x00007380ff0577ac */ /* 0x000e620008000800 */
[----:B-----5:R-:W3:Y:S01]  /*6f7b0*/  LDL.LU R5, [R1+0x6c] ;  /* 0x00006c0001057983 */ /* 0x020ee20000300800 */
[-C--:B------:R-:W-:Y:S02]  /*6f7c0*/  IMAD R93, R4, R91.reuse, RZ ;  /* 0x0000005b045d7224 */ /* 0x080fe400078e02ff */
[----:B------:R-:W-:Y:S01]  /*6f7d0*/  IMAD R13, R10, R91, RZ ;  /* 0x0000005b0a0d7224 */ /* 0x000fe200078e02ff */
[----:B------:R-:W5:Y:S01]  /*6f7e0*/  LDL.LU R4, [R1+0x234] ;  /* 0x0002340001047983 */ /* 0x000f620000300800 */
[-C--:B------:R-:W-:Y:S01]  /*6f7f0*/  LEA R16, P6, R15, R0.reuse, 0x1 ;  /* 0x000000000f107211 */ /* 0x080fe200078c08ff */
[----:B------:R-:W0:Y:S01]  /*6f800*/  LDCU UR6, c[0x0][0x39c] ;  /* 0x00007380ff0677ac */ /* 0x000e220008000800 */
[-C--:B------:R-:W-:Y:S01]  /*6f810*/  LEA R92, P1, R93, R0.reuse, 0x1 ;  /* 0x000000005d5c7211 */ /* 0x080fe200078208ff */
[----:B------:R-:W-:Y:S01]  /*6f820*/  IMAD.MOV.U32 R11, RZ, RZ, R13 ;  /* 0x000000ffff0b7224 */ /* 0x000fe200078e000d */
[----:B------:R-:W5:Y:S01]  /*6f830*/  LDL.LU R12, [R1+0x238] ;  /* 0x00023800010c7983 */ /* 0x000f620000300800 */
[----:B------:R-:W-:-:S02]  /*6f840*/  LEA R10, P5, R13, R0, 0x1 ;  /* 0x000000000d0a7211 */ /* 0x000fc400078a08ff */
[-C--:B------:R-:W-:Y:S01]  /*6f850*/  LEA.HI.X.SX32 R93, R93, R3.reuse, 0x1, P1 ;  /* 0x000000035d5d7211 */ /* 0x080fe200008f0eff */
[----:B------:R-:W5:Y:S01]  /*6f860*/  LDL.LU R13, [R1+0x23c] ;  /* 0x00023c00010d7983 */ /* 0x000f620000300800 */
[----:B------:R-:W-:Y:S02]  /*6f870*/  LEA.HI.X.SX32 R11, R11, R3, 0x1, P5 ;  /* 0x000000030b0b7211 */ /* 0x000fe400028f0eff */
[C---:B----4-:R-:W-:Y:S01]  /*6f880*/  ISETP.LT.AND P1, PT, R9.reuse, UR7, !P0 ;  /* 0x0000000709007c0c */ /* 0x050fe2000c721270 */
[----:B------:R-:W-:Y:S01]  /*6f890*/  @P2 STG.E.U16 desc[UR16][R92.64], R19 ;  /* 0x000000135c002986 */ /* 0x000fe2000c101510 */
[----:B------:R-:W-:Y:S01]  /*6f8a0*/  IMAD R9, R9, R91, RZ ;  /* 0x0000005b09097224 */ /* 0x000fe200078e02ff */
[----:B------:R-:W-:Y:S01]  /*6f8b0*/  LEA.HI.X.SX32 R17, R15, R3, 0x1, P6 ;  /* 0x000000030f117211 */ /* 0x000fe200030f0eff */
[----:B------:R-:W4:Y:S01]  /*6f8c0*/  LDCU UR7, c[0x0][0x39c] ;  /* 0x00007380ff0777ac */ /* 0x000f220008000800 */
[----:B------:R1:W-:Y:S04]  /*6f8d0*/  @P3 STG.E.U16 desc[UR16][R10.64], R88 ;  /* 0x000000580a003986 */ /* 0x0003e8000c101510 */
[----:B-1----:R-:W4:Y:S01]  /*6f8e0*/  LDL.LU R10, [R1+0x1854] ;  /* 0x00185400010a7983 */ /* 0x002f220000300800 */
[----:B------:R-:W-:-:S04]  /*6f8f0*/  LEA R92, P2, R9, R0, 0x1 ;  /* 0x00000000095c7211 */ /* 0x000fc800078408ff */
[----:B------:R-:W-:Y:S02]  /*6f900*/  LEA.HI.X.SX32 R93, R9, R3, 0x1, P2 ;  /* 0x00000003095d7211 */ /* 0x000fe400010f0eff */
[----:B--2---:R-:W-:Y:S02]  /*6f910*/  PRMT R7, R88, 0x7632, R7 ;  /* 0x0000763258077816 */ /* 0x004fe40000000007 */
[----:B------:R-:W2:Y:S04]  /*6f920*/  LDL.LU R88, [R1+0x50] ;  /* 0x0000500001587983 */ /* 0x000ea80000300800 */
[----:B------:R1:W-:Y:S01]  /*6f930*/  @P4 STG.E.U16 desc[UR16][R16.64], R7 ;  /* 0x0000000710004986 */ /* 0x0003e2000c101510 */
[C---:B0-----:R-:W-:Y:S01]  /*6f940*/  ISETP.LT.AND P2, PT, R89.reuse, UR8, !P0 ;  /* 0x0000000859007c0c */ /* 0x041fe2000c741270 */
[----:B------:R-:W-:Y:S01]  /*6f950*/  IMAD R9, R89, R91, RZ ;  /* 0x0000005b59097224 */ /* 0x000fe200078e02ff */
[----:B------:R-:W0:Y:S01]  /*6f960*/  LDCU UR8, c[0x0][0x39c] ;  /* 0x00007380ff0877ac */ /* 0x000e220008000800 */
[----:B------:R-:W4:Y:S04]  /*6f970*/  LDL.LU R89, [R1+0x240] ;  /* 0x0002400001597983 */ /* 0x000f280000300800 */
[----:B-1----:R-:W4:Y:S01]  /*6f980*/  LDL.LU R7, [R1+0x54] ;  /* 0x0000540001077983 */ /* 0x002f220000300800 */
[----:B---3--:R-:W-:-:S03]  /*6f990*/  PRMT R90, R5, 0x7632, R90 ;  /* 0x00007632055a7816 */ /* 0x008fc6000000005a */
[----:B------:R1:W-:Y:S01]  /*6f9a0*/  @P1 STG.E.U16 desc[UR16][R92.64], R5 ;  /* 0x000000055c001986 */ /* 0x0003e2000c101510 */
[C---:B-----5:R-:W-:Y:S01]  /*6f9b0*/  ISETP.LT.AND P3, PT, R4.reuse, UR9, !P0 ;  /* 0x0000000904007c0c */ /* 0x060fe2000c761270 */
[-C--:B------:R-:W-:Y:S01]  /*6f9c0*/  IMAD R4, R4, R91.reuse, RZ ;  /* 0x0000005b04047224 */ /* 0x080fe200078e02ff */
[----:B------:R-:W3:Y:S01]  /*6f9d0*/  LDCU UR9, c[0x0][0x39c] ;  /* 0x00007380ff0977ac */ /* 0x000ee20008000800 */
[----:B-1----:R-:W5:Y:S01]  /*6f9e0*/  LDL.LU R5, [R1+0x244] ;  /* 0x0002440001057983 */ /* 0x002f620000300800 */
[CC--:B------:R-:W-:Y:S01]  /*6f9f0*/  LEA R92, P1, R9.reuse, R0.reuse, 0x1 ;  /* 0x00000000095c7211 */ /* 0x0c0fe200078208ff */
[----:B------:R-:W-:Y:S01]  /*6fa00*/  IMAD R15, R12, R91, RZ ;  /* 0x0000005b0c0f7224 */ /* 0x000fe200078e02ff */
[-C--:B------:R-:W-:Y:S01]  /*6fa10*/  LEA R16, P5, R4, R0.reuse, 0x1 ;  /* 0x0000000004107211 */ /* 0x080fe200078a08ff */
[----:B------:R-:W3:Y:S01]  /*6fa20*/  LDL.LU R11, [R1+0x248] ;  /* 0x00024800010b7983 */ /* 0x000ee20000300800 */
[----:B------:R-:W-:Y:S02]  /*6fa30*/  LEA.HI.X.SX32 R93, R9, R3, 0x1, P1 ;  /* 0x00000003095d7211 */ /* 0x000fe400008f0eff */
[----:B------:R-:W-:Y:S01]  /*6fa40*/  ISETP.LT.AND P4, PT, R12, UR5, !P0 ;  /* 0x000000050c007c0c */ /* 0x000fe2000c781270 */
[----:B------:R-:W3:Y:S01]  /*6fa50*/  LDL.LU R9, [R1+0x24c] ;  /* 0x00024c0001097983 */ /* 0x000ee20000300800 */
[----:B------:R-:W-:Y:S01]  /*6fa60*/  LEA R12, P6, R15, R0, 0x1 ;  /* 0x000000000f0c7211 */ /* 0x000fe200078c08ff */
[----:B------:R-:W-:Y:S01]  /*6fa70*/  IMAD R19, R13, R91, RZ ;  /* 0x0000005b0d137224 */ /* 0x000fe200078e02ff */
[----:B------:R-:W-:-:S02]  /*6fa80*/  LEA.HI.X.SX32 R17, R4, R3, 0x1, P5 ;  /* 0x0000000304117211 */ /* 0x000fc400028f0eff */
[----:B------:R-:W-:Y:S01]  /*6fa90*/  ISETP.LT.AND P1, PT, R13, UR6, !P0 ;  /* 0x000000060d007c0c */ /* 0x000fe2000c721270 */
[----:B------:R-:W3:Y:S01]  /*6faa0*/  LDL.LU R4, [R1+0x1850] ;  /* 0x0018500001047983 */ /* 0x000ee20000300800 */
[----:B------:R-:W-:Y:S01]  /*6fab0*/  LEA.HI.X.SX32 R13, R15, R3, 0x1, P6 ;  /* 0x000000030f0d7211 */ /* 0x000fe200030f0eff */
[----:B------:R-:W1:Y:S02]  /*6fac0*/  LDCU UR5, c[0x0][0x39c] ;  /* 0x00007380ff0577ac */ /* 0x000e640008000800 */
[----:B------:R0:W-:Y:S01]  /*6fad0*/  @P2 STG.E.U16 desc[UR16][R92.64], R90 ;  /* 0x0000005a5c002986 */ /* 0x0001e2000c101510 */
[----:B------:R-:W1:Y:S03]  /*6fae0*/  LDCU UR6, c[0x0][0x39c] ;  /* 0x00007380ff0677ac */ /* 0x000e660008000800 */
[----:B------:R-:W3:Y:S01]  /*6faf0*/  LDL.LU R15, [R1+0x58] ;  /* 0x00005800010f7983 */ /* 0x000ee20000300800 */
[----:B0-----:R-:W-:-:S04]  /*6fb00*/  LEA R92, P2, R19, R0, 0x1 ;  /* 0x00000000135c7211 */ /* 0x001fc800078408ff */
[----:B------:R-:W-:Y:S01]  /*6fb10*/  LEA.HI.X.SX32 R93, R19, R3, 0x1, P2 ;  /* 0x00000003135d7211 */ /* 0x000fe200010f0eff */
[----:B--2---:R0:W-:Y:S01]  /*6fb20*/  @P3 STG.E.U16 desc[UR16][R16.64], R88 ;  /* 0x0000005810003986 */ /* 0x0041e2000c101510 */
[----:B----4-:R-:W-:-:S03]  /*6fb30*/  PRMT R10, R88, 0x7632, R10 ;  /* 0x00007632580a7816 */ /* 0x010fc6000000000a */
[----:B0-----:R-:W2:Y:S04]  /*6fb40*/  LDL.LU.64 R16, [R1+0x1848] ;  /* 0x0018480001107983 */ /* 0x001ea80000300a00 */
[----:B------:R-:W4:Y:S04]  /*6fb50*/  LDL.LU R90, [R1+0x250] ;  /* 0x00025000015a7983 */ /* 0x000f280000300800 */
[----:B------:R-:W2:Y:S04]  /*6fb60*/  LDL.LU R88, [R1+0x5c] ;  /* 0x00005c0001587983 */ /* 0x000ea80000300800 */
[----:B------:R0:W-:Y:S01]  /*6fb70*/  @P4 STG.E.U16 desc[UR16][R12.64], R10 ;  /* 0x0000000a0c004986 */ /* 0x0001e2000c101510 */
[C---:B------:R-:W-:Y:S01]  /*6fb80*/  ISETP.LT.AND P2, PT, R89.reuse, UR7, !P0 ;  /* 0x0000000759007c0c */ /* 0x040fe2000c741270 */
[----:B------:R-:W1:Y:S01]  /*6fb90*/  LDCU UR7, c[0x0][0x39c] ;  /* 0x00007380ff0777ac */ /* 0x000e620008000800 */
[----:B0-----:R-:W-:Y:S01]  /*6fba0*/  IMAD R10, R89, R91, RZ ;  /* 0x0000005b590a7224 */ /* 0x001fe200078e02ff */
[----:B------:R0:W-:Y:S01]  /*6fbb0*/  @P1 STG.E.U16 desc[UR16][R92.64], R7 ;  /* 0x000000075c001986 */ /* 0x0001e2000c101510 */
[----:B------:R-:W-:-:S03]  /*6fbc0*/  PRMT R8, R7, 0x7632, R8 ;  /* 0x0000763207087816 */ /* 0x000fc60000000008 */
[----:B------:R-:W2:Y:S04]  /*6fbd0*/  LDL.LU R89, [R1+0x254] ;  /* 0x0002540001597983 */ /* 0x000ea80000300800 */
[----:B------:R-:W2:Y:S04]  /*6fbe0*/  LDL.LU R13, [R1+0x258] ;  /* 0x00025800010d7983 */ /* 0x000ea80000300800 */
[----:B0-----:R-:W2:Y:S01]  /*6fbf0*/  LDL.LU R7, [R1+0x25c] ;  /* 0x00025c0001077983 */ /* 0x001ea20000300800 */
[----:B------:R-:W-:-:S04]  /*6fc00*/  LEA R92, P4, R10, R0, 0x1 ;  /* 0x000000000a5c7211 */ /* 0x000fc800078808ff */
[----:B------:R-:W-:-:S05]  /*6fc10*/  LEA.HI.X.SX32 R93, R10, R3, 0x1, P4 ;  /* 0x000000030a5d7211 */ /* 0x000fca00020f0eff */
[----:B------:R0:W-:Y:S01]  /*6fc20*/  @P2 STG.E.U16 desc[UR16][R92.64], R8 ;  /* 0x000000085c002986 */ /* 0x0001e2000c101510 */
[C---:B-----5:R-:W-:Y:S01]  /*6fc30*/  ISETP.LT.AND P3, PT, R5.reuse, UR10, !P0 ;  /* 0x0000000a05007c0c */ /* 0x060fe2000c761270 */
[-C--:B------:R-:W-:Y:S01]  /*6fc40*/  IMAD R5, R5, R91.reuse, RZ ;  /* 0x0000005b05057224 */ /* 0x080fe200078e02ff */
[----:B------:R-:W5:Y:S01]  /*6fc50*/  LDCU UR10, c[0x0][0x39c] ;  /* 0x00007380ff0a77ac */ /* 0x000f620008000800 */
[----:B---3--:R-:W-:-:S03]  /*6fc60*/  IMAD R19, R11, R91, RZ ;  /* 0x0000005b0b137224 */ /* 0x008fc600078e02ff */
[-C--:B------:R-:W-:Y:S02]  /*6fc70*/  LEA R10, P5, R5, R0.reuse, 0x1 ;  /* 0x00000000050a7211 */ /* 0x080fe400078a08ff */
[----:B------:R-:W-:Y:S01]  /*6fc80*/  ISETP.LT.AND P1, PT, R11, UR8, !P0 ;  /* 0x000000080b007c0c */ /* 0x000fe2000c721270 */
[C---:B------:R-:W-:Y:S01]  /*6fc90*/  IMAD R12, R9.reuse, R91, RZ ;  /* 0x0000005b090c7224 */ /* 0x040fe200078e02ff */
[----:B-1----:R-:W-:Y:S01]  /*6fca0*/  ISETP.LT.AND P4, PT, R9, UR5, !P0 ;  /* 0x0000000509007c0c */ /* 0x002fe2000c781270 */
[----:B------:R-:W1:Y:S01]  /*6fcb0*/  LDCU UR5, c[0x0][0x39c] ;  /* 0x00007380ff0577ac */ /* 0x000e620008000800 */
[-C--:B------:R-:W-:Y:S02]  /*6fcc0*/  LEA.HI.X.SX32 R11, R5, R3.reuse, 0x1, P5 ;  /* 0x00000003050b7211 */ /* 0x080fe400028f0eff */
[CC--:B0-----:R-:W-:Y:S01]  /*6fcd0*/  LEA R8, P2, R19.reuse, R0.reuse, 0x1 ;  /* 0x0000000013087211 */ /* 0x0c1fe200078408ff */
[----:B------:R-:W3:Y:S01]  /*6fce0*/  LDL.LU R5, [R1+0x1840] ;  /* 0x0018400001057983 */ /* 0x000ee20000300800 */
[----:B------:R-:W-:Y:S01]  /*6fcf0*/  LEA R92, P5, R12, R0, 0x1 ;  /* 0x000000000c5c7211 */ /* 0x000fe200078a08ff */
[----:B------:R-:W0:Y:S01]  /*6fd00*/  LDCU UR8, c[0x0][0x39c] ;  /* 0x00007380ff0877ac */ /* 0x000e220008000800 */
[----:B------:R-:W-:-:S02]  /*6fd10*/  LEA.HI.X.SX32 R9, R19, R3, 0x1, P2 ;  /* 0x0000000313097211 */ /* 0x000fc400010f0eff */
[----:B------:R-:W-:Y:S01]  /*6fd20*/  LEA.HI.X.SX32 R93, R12, R3, 0x1, P5 ;  /* 0x000000030c5d7211 */ /* 0x000fe200028f0eff */
[----:B------:R1:W-:Y:S01]  /*6fd30*/  @P3 STG.E.U16 desc[UR16][R10.64], R15 ;  /* 0x0000000f0a003986 */ /* 0x0003e2000c101510 */
[----:B------:R-:W-:-:S05]  /*6fd40*/  PRMT R4, R15, 0x7632, R4 ;  /* 0x000076320f047816 */ /* 0x000fca0000000004 */
[----:B------:R0:W-:Y:S04]  /*6fd50*/  @P1 STG.E.U16 desc[UR16][R8.64], R4 ;  /* 0x0000000408001986 */ /* 0x0001e8000c101510 */
[----:B-1----:R-:W3:Y:S04]  /*6fd60*/  LDL.LU.64 R10, [R1+0x1838] ;  /* 0x00183800010a7983 */ /* 0x002ee80000300a00 */
[----:B------:R-:W3:Y:S04]  /*6fd70*/  LDL.LU R15, [R1+0x30] ;  /* 0x00003000010f7983 */ /* 0x000ee80000300800 */
[----:B0-----:R-:W5:Y:S04]  /*6fd80*/  LDL.LU R9, [R1+0x1830] ;  /* 0x0018300001097983 */ /* 0x001f680000300800 */
[----:B------:R-:W5:Y:S01]  /*6fd90*/  LDL.LU R8, [R1+0x34] ;  /* 0x0000340001087983 */ /* 0x000f620000300800 */
[C---:B----4-:R-:W-:Y:S01]  /*6fda0*/  IMAD R12, R90.reuse, R91, RZ ;  /* 0x0000005b5a0c7224 */ /* 0x050fe200078e02ff */
[----:B------:R-:W-:Y:S01]  /*6fdb0*/  ISETP.LT.AND P5, PT, R90, UR6, !P0 ;  /* 0x000000065a007c0c */ /* 0x000fe2000c7a1270 */
[----:B------:R-:W0:Y:S01]  /*6fdc0*/  LDCU UR6, c[0x0][0x39c] ;  /* 0x00007380ff0677ac */ /* 0x000e220008000800 */
[----:B------:R-:W4:Y:S04]  /*6fdd0*/  LDL.LU R90, [R1+0x260] ;  /* 0x00026000015a7983 */ /* 0x000f280000300800 */
[----:B--2---:R1:W-:Y:S01]  /*6fde0*/  @P4 STG.E.U16 desc[UR16][R92.64], R88 ;  /* 0x000000585c004986 */ /* 0x0043e2000c101510 */
[----:B------:R-:W-:-:S03]  /*6fdf0*/  PRMT R18, R88, 0x7632, R18 ;  /* 0x0000763258127816 */ /* 0x000fc60000000012 */
[----:B------:R-:W2:Y:S01]  /*6fe00*/  LDL.LU R4, [R1+0x264] ;  /* 0x0002640001047983 */ /* 0x000ea20000300800 */
[----:B-1----:R-:W-:-:S03]  /*6fe10*/  LEA R92, P3, R12, R0, 0x1 ;  /* 0x000000000c5c7211 */ /* 0x002fc600078608ff */
[----:B------:R-:W2:Y:S01]  /*6fe20*/  LDL.LU R88, [R1+0x268] ;  /* 0x0002680001587983 */ /* 0x000ea20000300800 */
[----:B------:R-:W-:Y:S01]  /*6fe30*/  LEA.HI.X.SX32 R93, R12, R3, 0x1, P3 ;  /* 0x000000030c5d7211 */ /* 0x000fe200018f0eff */
[-C--:B------:R-:W-:Y:S01]  /*6fe40*/  IMAD R12, R89, R91.reuse, RZ ;  /* 0x0000005b590c7224 */ /* 0x080fe200078e02ff */
[C---:B------:R-:W-:Y:S01]  /*6fe50*/  ISETP.LT.AND P1, PT, R13.reuse, UR7, !P0 ;  /* 0x000000070d007c0c */ /* 0x040fe2000c721270 */
[-C--:B------:R-:W-:Y:S01]  /*6fe60*/  IMAD R13, R13, R91.reuse, RZ ;  /* 0x0000005b0d0d7224 */ /* 0x080fe200078e02ff */
[C---:B------:R-:W-:Y:S01]  /*6fe70*/  ISETP.LT.AND P3, PT, R7.reuse, UR5, !P0 ;  /* 0x0000000507007c0c */ /* 0x040fe2000c761270 */
[----:B------:R-:W-:Y:S01]  /*6fe80*/  IMAD R7, R7, R91, RZ ;  /* 0x0000005b07077224 */ /* 0x000fe200078e02ff */
[----:B------:R1:W-:Y:S01]  /*6fe90*/  @P5 STG.E.U16 desc[UR16][R92.64], R18 ;  /* 0x000000125c005986 */ /* 0x0003e2000c101510 */
[----:B------:R-:W-:Y:S01]  /*6fea0*/  ISETP.LT.AND P2, PT, R89, UR9, !P0 ;  /* 0x0000000959007c0c */ /* 0x000fe2000c741270 */
[----:B------:R-:W-:Y:S01]  /*6feb0*/  IMAD.MOV.U32 R19, RZ, RZ, R12 ;  /* 0x000000ffff137224 */ /* 0x000fe200078e000c */
[----:B------:R-:W0:Y:S01]  /*6fec0*/  LDCU UR5, c[0x0][0x39c] ;  /* 0x00007380ff0577ac */ /* 0x000e220008000800 */
[----:B------:R-:W2:Y:S01]  /*6fed0*/  LDL.LU R89, [R1+0x26c] ;  /* 0x00026c0001597983 */ /* 0x000ea20000300800 */
[----:B------:R-:W0:Y:S01]  /*6fee0*/  LDCU UR7, c[0x0][0x39c] ;  /* 0x00007380ff0777ac */ /* 0x000e220008000800 */
[----:B------:R-:W0:Y:S01]  /*6fef0*/  LDCU UR9, c[0x0][0x39c] ;  /* 0x00007380ff0977ac */ /* 0x000e220008000800 */
[----:B-1----:R-:W-:Y:S01]  /*6ff00*/  IMAD.MOV.U32 R93, RZ, RZ, R13 ;  /* 0x000000ffff5d7224 */ /* 0x002fe200078e000d */
[----:B------:R-:W-:-:S02]  /*6ff10*/  LEA R92, P6, R7, R0, 0x1 ;  /* 0x00000000075c7211 */ /* 0x000fc400078c08ff */
[-C--:B------:R-:W-:Y:S01]  /*6ff20*/  LEA R18, P4, R12, R0.reuse, 0x1 ;  /* 0x000000000c127211 */ /* 0x080fe200078808ff */
[----:B------:R-:W-:Y:S01]  /*6ff30*/  IMAD.MOV.U32 R13, RZ, RZ, R93 ;  /* 0x000000ffff0d7224 */ /* 0x000fe200078e005d */
[----:B------:R-:W-:Y:S02]  /*6ff40*/  LEA R12, P5, R93, R0, 0x1 ;  /* 0x000000005d0c7211 */ /* 0x000fe400078a08ff */
[-C--:B------:R-:W-:Y:S02]  /*6ff50*/  LEA.HI.X.SX32 R93, R7, R3.reuse, 0x1, P6 ;  /* 0x00000003075d7211 */ /* 0x080fe400030f0eff */
[----:B------:R-:W2:Y:S01]  /*6ff60*/  LDL.LU R7, [R1+0x38] ;  /* 0x0000380001077983 */ /* 0x000ea20000300800 */
[-C--:B------:R-:W-:Y:S02]  /*6ff70*/  LEA.HI.X.SX32 R19, R19, R3.reuse, 0x1, P4 ;  /* 0x0000000313137211 */ /* 0x080fe400020f0eff */
[----:B------:R-:W-:Y:S02]  /*6ff80*/  LEA.HI.X.SX32 R13, R13, R3, 0x1, P5 ;  /* 0x000000030d0d7211 */ /* 0x000fe400028f0eff */
[----:B---3--:R-:W-:Y:S01]  /*6ff90*/  PRMT R11, R15, 0x7632, R11 ;  /* 0x000076320f0b7816 */ /* 0x008fe2000000000b */
[----:B------:R1:W-:Y:S04]  /*6ffa0*/  @P2 STG.E.U16 desc[UR16][R18.64], R15 ;  /* 0x0000000f12002986 */ /* 0x0003e8000c101510 */
[----:B------:R-:W-:Y:S04]  /*6ffb0*/  @P1 STG.E.U16 desc[UR16][R12.64], R11 ;  /* 0x0000000b0c001986 */ /* 0x000fe8000c101510 */
[----:B-----5:R4:W-:Y:S01]  /*6ffc0*/  @P3 STG.E.U16 desc[UR16][R92.64], R8 ;  /* 0x000000085c003986 */ /* 0x0209e2000c101510 */
[----:B------:R-:W-:-:S03]  /*6ffd0*/  PRMT R6, R8, 0x7632, R6 ;  /* 0x0000763208067816 */ /* 0x000fc60000000006 */
[----:B-1----:R-:W3:Y:S01]  /*6ffe0*/  LDL.LU.64 R18, [R1+0x1828] ;  /* 0x0018280001127983 */ /* 0x002ee20000300a00 */
[CC--:B----4-:R-:W-:Y:S01]  /*6fff0*/  IMAD R93, R90.reuse, R91.reuse, RZ ;  /* 0x0000005b5a5d7224 */ /* 0x0d0fe200078e02ff */
[----:B0-----:R-:W-:Y:S01]  /*70000*/  ISETP.LT.AND P2, PT, R90, UR6, !P0 ;  /* 0x000000065a007c0c */ /* 0x001fe2000c741270 */
[----:B------:R-:W0:Y:S01]  /*70010*/  LDCU UR6, c[0x0][0x39c] ;  /* 0x00007380ff0677ac */ /* 0x000e220008000800 */
[----:B------:R-:W4:Y:S02]  /*70020*/  LDL.LU R90, [R1+0x3c] ;  /* 0x00003c00015a7983 */ /* 0x000f240000300800 */
[C---:B------:R-:W-:Y:S02]  /*70030*/  LEA R92, P1, R93.reuse, R0, 0x1 ;  /* 0x000000005d5c7211 */ /* 0x040fe400078208ff */
[----:B------:R-:W5:Y:S01]  /*70040*/  LDL.LU R11, [R1+0x270] ;  /* 0x00027000010b7983 */ /* 0x000f620000300800 */
[C---:B--2---:R-:W-:Y:S01]  /*70050*/  IMAD R8, R4.reuse, R91, RZ ;  /* 0x0000005b04087224 */ /* 0x044fe200078e02ff */
[----:B------:R-:W-:Y:S01]  /*70060*/  ISETP.LT.AND P3, PT, R4, UR8, !P0 ;  /* 0x0000000804007c0c */ /* 0x000fe2000c761270 */
[----:B------:R-:W1:Y:S01]  /*70070*/  LDCU UR8, c[0x0][0x39c] ;  /* 0x00007380ff0877ac */ /* 0x000e620008000800 */
[----:B------:R-:W-:-:S02]  /*70080*/  LEA.HI.X.SX32 R93, R93, R3, 0x1, P1 ;  /* 0x000000035d5d7211 */ /* 0x000fc400008f0eff */
[-C--:B------:R-:W-:Y:S01]  /*70090*/  LEA R12, P5, R8, R0.reuse, 0x1 ;  /* 0x00000000080c7211 */ /* 0x080fe200078a08ff */
[C---:B------:R-:W-:Y:S01]  /*700a0*/  IMAD R4, R88.reuse, R91, RZ ;  /* 0x0000005b58047224 */ /* 0x040fe200078e02ff */
[----:B------:R-:W-:Y:S01]  /*700b0*/  ISETP.LT.AND P4, PT, R88, UR5, !P0 ;  /* 0x0000000558007c0c */ /* 0x000fe2000c781270 */
[----:B------:R2:W-:Y:S01]  /*700c0*/  @P2 STG.E.U16 desc[UR16][R92.64], R6 ;  /* 0x000000065c002986 */ /* 0x0005e2000c101510 */
[----:B------:R-:W-:Y:S01]  /*700d0*/  LEA.HI.X.SX32 R13, R8, R3, 0x1, P5 ;  /* 0x00000003080d7211 */ /* 0x000fe200028f0eff */
[----:B------:R-:W0:Y:S01]  /*700e0*/  LDCU UR5, c[0x0][0x39c] ;  /* 0x00007380ff0577ac */ /* 0x000e220008000800 */
[C---:B------:R-:W-:Y:S02]  /*700f0*/  LEA R88, P6, R4.reuse, R0, 0x1 ;  /* 0x0000000004587211 */ /* 0x040fe400078c08ff */
[C---:B------:R-:W-:Y:S01]  /*70100*/  ISETP.LT.AND P1, PT, R89.reuse, UR7, !P0 ;  /* 0x0000000759007c0c */ /* 0x040fe2000c721270 */
[----:B------:R-:W-:Y:S01]  /*70110*/  IMAD R15, R89, R91, RZ ;  /* 0x0000005b590f7224 */ /* 0x000fe200078e02ff */
[----:B------:R-:W-:Y:S01]  /*70120*/  LEA.HI.X.SX32 R89, R4, R3, 0x1, P6 ;  /* 0x0000000304597211 */ /* 0x000fe200030f0eff */
[----:B------:R-:W0:Y:S01]  /*70130*/  LDCU UR7, c[0x0][0x39c] ;  /* 0x00007380ff0777ac */ /* 0x000e220008000800 */
[----:B------:R-:W3:Y:S04]  /*70140*/  LDL.LU R4, [R1+0x274] ;  /* 0x0002740001047983 */ /* 0x000ee80000300800 */
[----:B--2---:R-:W0:Y:S04]  /*70150*/  LDL.LU R6, [R1+0x278] ;  /* 0x0002780001067983 */ /* 0x004e280000300800 */
[----:B------:R-:W2:Y:S04]  /*70160*/  LDL.LU R8, [R1+0x10] ;  /* 0x0000100001087983 */ /* 0x000ea80000300800 */
[----:B------:R1:W-:Y:S01]  /*70170*/  @P3 STG.E.U16 desc[UR16][R12.64], R7 ;  /* 0x000000070c003986 */ /* 0x0003e2000c101510 */
[----:B------:R-:W-:-:S03]  /*70180*/  PRMT R14, R7, 0x7632, R14 ;  /* 0x00007632070e7816 */ /* 0x000fc6000000000e */
[----:B-1----:R-:W2:Y:S04]  /*70190*/  LDL.LU.64 R12, [R1+0x1820] ;  /* 0x00182000010c7983 */ /* 0x002ea80000300a00 */
[----:B------:R-:W2:Y:S01]  /*701a0*/  LDL.LU R7, [R1+0x27c] ;  /* 0x00027c0001077983 */ /* 0x000ea20000300800 */
[----:B------:R-:W-:-:S04]  /*701b0*/  LEA R92, P2, R15, R0, 0x1 ;  /* 0x000000000f5c7211 */ /* 0x000fc800078408ff */
[----:B------:R-:W-:Y:S01]  /*701c0*/  LEA.HI.X.SX32 R93, R15, R3, 0x1, P2 ;  /* 0x000000030f5d7211 */ /* 0x000fe200010f0eff */
[----:B------:R1:W-:Y:S04]  /*701d0*/  @P4 STG.E.U16 desc[UR16][R88.64], R14 ;  /* 0x0000000e58004986 */ /* 0x0003e8000c101510 */
[----:B-1----:R-:W2:Y:S04]  /*701e0*/  LDL.LU R88, [R1+0x1818] ;  /* 0x0018180001587983 */ /* 0x002ea80000300800 */
[----:B------:R-:W2:Y:S01]  /*701f0*/  LDL.LU R89, [R1+0x14] ;  /* 0x0000140001597983 */ /* 0x000ea20000300800 */
[C---:B-----5:R-:W-:Y:S01]  /*70200*/  ISETP.LT.AND P2, PT, R11.reuse, UR9, !P0 ;  /* 0x000000090b007c0c */ /* 0x060fe2000c741270 */
[----:B------:R-:W-:-:S02]  /*70210*/  IMAD R11, R11, R91, RZ ;  /* 0x0000005b0b0b7224 */ /* 0x000fc400078e02ff */
[----:B----4-:R1:W-:Y:S01]  /*70220*/  @P1 STG.E.U16 desc[UR16][R92.64], R90 ;  /* 0x0000005a5c001986 */ /* 0x0103e2000c101510 */
[----:B------:R-:W-:Y:S01]  /*70230*/  PRMT R10, R90, 0x7632, R10 ;  /* 0x000076325a0a7816 */ /* 0x000fe2000000000a */
[----:B------:R-:W4:Y:S01]  /*70240*/  LDCU UR9, c[0x0][0x39c] ;  /* 0x00007380ff0977ac */ /* 0x000f220008000800 */
[----:B-1----:R-:W-:-:S04]  /*70250*/  LEA R92, P1, R11, R0, 0x1 ;  /* 0x000000000b5c7211 */ /* 0x002fc800078208ff */
[----:B------:R-:W-:Y:S02]  /*70260*/  LEA.HI.X.SX32 R93, R11, R3, 0x1, P1 ;  /* 0x000000030b5d7211 */ /* 0x000fe400008f0eff */
[C---:B---3--:R-:W-:Y:S01]  /*70270*/  ISETP.LT.AND P4, PT, R4.reuse, UR10, !P0 ;  /* 0x0000000a04007c0c */ /* 0x048fe2000c781270 */
[-C--:B------:R-:W-:Y:S01]  /*70280*/  IMAD R4, R4, R91.reuse, RZ ;  /* 0x0000005b04047224 */ /* 0x080fe200078e02ff */
[----:B0-----:R-:W-:Y:S01]  /*70290*/  ISETP.LT.AND P3, PT, R6, UR6, !P0 ;  /* 0x0000000606007c0c */ /* 0x001fe2000c761270 */
[----:B------:R0:W-:Y:S03]  /*702a0*/  @P2 STG.E.U16 desc[UR16][R92.64], R10 ;  /* 0x0000000a5c002986 */ /* 0x0001e6000c101510 */
[-C--:B------:R-:W-:Y:S01]  /*702b0*/  LEA R14, P5, R4, R0.reuse, 0x1 ;  /* 0x00000000040e7211 */ /* 0x080fe200078a08ff */
[----:B------:R-:W-:Y:S01]  /*702c0*/  IMAD R6, R6, R91, RZ ;  /* 0x0000005b06067224 */ /* 0x000fe200078e02ff */
[----:B--2---:R-:W-:Y:S01]  /*702d0*/  PRMT R9, R8, 0x7632, R9 ;  /* 0x0000763208097816 */ /* 0x004fe20000000009 */
[----:B------:R-:W1:Y:S01]  /*702e0*/  LDCU UR6, c[0x0][0x39c] ;  /* 0x00007380ff0677ac */ /* 0x000e620008000800 */
[----:B------:R-:W-:Y:S01]  /*702f0*/  LEA.HI.X.SX32 R15, R4, R3, 0x1, P5 ;  /* 0x00000003040f7211 */ /* 0x000fe200028f0eff */
[----:B------:R-:W-:Y:S01]  /*70300*/  IMAD.MOV.U32 R11, RZ, RZ, R6 ;  /* 0x000000ffff0b7224 */ /* 0x000fe200078e0006 */
[----:B------:R-:W2:Y:S03]  /*70310*/  LDCU UR10, c[0x0][0x39c] ;  /* 0x00007380ff0a77ac */ /* 0x000ea60008000800 */
[----:B------:R3:W-:Y:S01]  /*70320*/  @P4 STG.E.U16 desc[UR16][R14.64], R8 ;  /* 0x000000080e004986 */ /* 0x0007e2000c101510 */
[----:B0-----:R-:W-:-:S02]  /*70330*/  LEA R10, P2, R6, R0, 0x1 ;  /* 0x00000000060a7211 */ /* 0x001fc400078408ff */
[C---:B------:R-:W-:Y:S01]  /*70340*/  ISETP.LT.AND P1, PT, R7.reuse, UR5, !P0 ;  /* 0x0000000507007c0c */ /* 0x040fe2000c721270 */
[----:B------:R-:W-:Y:S01]  /*70350*/  IMAD R90, R7, R91, RZ ;  /* 0x0000005b075a7224 */ /* 0x000fe200078e02ff */
[----:B------:R-:W0:Y:S01]  /*70360*/  LDCU UR5, c[0x0][0x39c] ;  /* 0x00007380ff0577ac */ /* 0x000e220008000800 */
[----:B------:R-:W5:Y:S04]  /*70370*/  LDL.LU R7, [R1+0x280] ;  /* 0x0002800001077983 */ /* 0x000f680000300800 */
[----:B------:R-:W2:Y:S04]  /*70380*/  LDL.LU R4, [R1+0x284] ;  /* 0x0002840001047983 */ /* 0x000ea80000300800 */
[----:B------:R-:W4:Y:S04]  /*70390*/  LDL.LU R6, [R1+0x288] ;  /* 0x0002880001067983 */ /* 0x000f280000300800 */
[----:B---3--:R-:W3:Y:S04]  /*703a0*/  LDL.LU.64 R14, [R1+0x1810] ;  /* 0x00181000010e7983 */ /* 0x008ee80000300a00 */
[----:B------:R-:W0:Y:S01]  /*703b0*/  LDL.LU R8, [R1+0x28c] ;  /* 0x00028c0001087983 */ /* 0x000e220000300800 */
[----:B------:R-:W-:-:S02]  /*703c0*/  LEA R92, P5, R90, R0, 0x1 ;  /* 0x000000005a5c7211 */ /* 0x000fc400078a08ff */
[-C--:B------:R-:W-:Y:S02]  /*703d0*/  LEA.HI.X.SX32 R11, R11, R3.reuse, 0x1, P2 ;  /* 0x000000030b0b7211 */ /* 0x080fe400010f0eff */
[----:B------:R-:W-:-:S03]  /*703e0*/  LEA.HI.X.SX32 R93, R90, R3, 0x1, P5 ;  /* 0x000000035a5d7211 */ /* 0x000fc600028f0eff */
[----:B------:R1:W-:Y:S04]  /*703f0*/  @P3 STG.E.U16 desc[UR16][R10.64], R9 ;  /* 0x000000090a003986 */ /* 0x0003e8000c101510 */
[----:B------:R2:W-:Y:S01]  /*70400*/  @P1 STG.E.U16 desc[UR16][R92.64], R89 ;  /* 0x000000595c001986 */ /* 0x0005e2000c101510 */
[----:B------:R-:W-:-:S03]  /*70410*/  PRMT R88, R89, 0x7632, R88 ;  /* 0x0000763259587816 */ /* 0x000fc60000000058 */
[----:B-1----:R-:W3:Y:S04]  /*70420*/  LDL.LU R10, [R1+0x1808] ;  /* 0x00180800010a7983 */ /* 0x002ee80000300800 */
[----:B------:R-:W3:Y:S01]  /*70430*/  LDL.LU R11, [R1+0x1c] ;  /* 0x00001c00010b7983 */ /* 0x000ee20000300800 */
[C---:B-----5:R-:W-:Y:S01]  /*70440*/  ISETP.LT.AND P2, PT, R7.reuse, UR7, !P0 ;  /* 0x0000000707007c0c */ /* 0x060fe2000c741270 */
[----:B------:R-:W-:Y:S01]  /*70450*/  IMAD R7, R7, R91, RZ ;  /* 0x0000005b07077224 */ /* 0x000fe200078e02ff */
[----:B------:R-:W1:Y:S01]  /*70460*/  LDCU UR7, c[0x0][0x39c] ;  /* 0x00007380ff0777ac */ /* 0x000e620008000800 */
[----:B--2---:R-:W-:-:S03]  /*70470*/  ISETP.LT.AND P3, PT, R4, UR8, !P0 ;  /* 0x0000000804007c0c */ /* 0x004fc6000c761270 */
[CC--:B------:R-:W-:Y:S01]  /*70480*/  LEA R92, P4, R7.reuse, R0.reuse, 0x1 ;  /* 0x00000000075c7211 */ /* 0x0c0fe200078808ff */
[-C--:B------:R-:W-:Y:S01]  /*70490*/  IMAD R4, R4, R91.reuse, RZ ;  /* 0x0000005b04047224 */ /* 0x080fe200078e02ff */
[C---:B----4-:R-:W-:Y:S01]  /*704a0*/  ISETP.LT.AND P1, PT, R6.reuse, UR9, !P0 ;  /* 0x0000000906007c0c */ /* 0x050fe2000c721270 */
[----:B------:R-:W-:Y:S01]  /*704b0*/  IMAD R6, R6, R91, RZ ;  /* 0x0000005b06067224 */ /* 0x000fe200078e02ff */
[----:B------:R-:W-:Y:S01]  /*704c0*/  LEA.HI.X.SX32 R93, R7, R3, 0x1, P4 ;  /* 0x00000003075d7211 */ /* 0x000fe200020f0eff */
[----:B------:R-:W2:Y:S01]  /*704d0*/  LDCU UR8, c[0x0][0x39c] ;  /* 0x00007380ff0877ac */ /* 0x000ea20008000800 */
[----:B------:R-:W4:Y:S01]  /*704e0*/  LDL.LU R7, [R1+0x290] ;  /* 0x0002900001077983 */ /* 0x000f220000300800 */
[----:B------:R-:W5:Y:S01]  /*704f0*/  LDCU UR9, c[0x0][0x39c] ;  /* 0x00007380ff0977ac */ /* 0x000f620008000800 */
[C---:B0-----:R-:W-:Y:S01]  /*70500*/  ISETP.LT.AND P4, PT, R8.reuse, UR5, !P0 ;  /* 0x0000000508007c0c */ /* 0x041fe2000c781270 */
[----:B------:R-:W-:Y:S01]  /*70510*/  IMAD R90, R8, R91, RZ ;  /* 0x0000005b085a7224 */ /* 0x000fe200078e02ff */
[C---:B------:R-:W-:Y:S01]  /*70520*/  LEA R8, P5, R4.reuse, R0, 0x1 ;  /* 0x0000000004087211 */ /* 0x040fe200078a08ff */
[----:B------:R0:W-:Y:S01]  /*70530*/  @P2 STG.E.U16 desc[UR16][R92.64], R88 ;  /* 0x000000585c002986 */ /* 0x0001e2000c101510 */
[----:B------:R-:W-:Y:S01]  /*70540*/  IMAD.MOV.U32 R89, RZ, RZ, R6 ;  /* 0x000000ffff597224 */ /* 0x000fe200078e0006 */
[----:B------:R-:W1:Y:S01]  /*70550*/  LDCU UR5, c[0x0][0x39c] ;  /* 0x00007380ff0577ac */ /* 0x000e620008000800 */
[----:B------:R-:W-:-:S02]  /*70560*/  LEA.HI.X.SX32 R9, R4, R3, 0x1, P5 ;  /* 0x0000000304097211 */ /* 0x000fc400028f0eff */
[-C--:B0-----:R-:W-:Y:S02]  /*70570*/  LEA R88, P2, R6, R0.reuse, 0x1 ;  /* 0x0000000006587211 */ /* 0x081fe400078408ff */
[----:B------:R-:W1:Y:S04]  /*70580*/  LDL.LU R6, [R1+0x294] ;  /* 0x0002940001067983 */ /* 0x000e680000300800 */
[----:B------:R-:W2:Y:S04]  /*70590*/  LDL.LU R4, [R1+0x298] ;  /* 0x0002980001047983 */ /* 0x000ea80000300800 */
[----:B------:R-:W2:Y:S01]  /*705a0*/  LDL.LU R93, [R1+0x18] ;  /* 0x00001800015d7983 */ /* 0x000ea20000300800 */
[----:B------:R-:W-:-:S02]  /*705b0*/  LEA R92, P5, R90, R0, 0x1 ;  /* 0x000000005a5c7211 */ /* 0x000fc400078a08ff */
[-C--:B------:R-:W-:Y:S02]  /*705c0*/  LEA.HI.X.SX32 R89, R89, R3.reuse, 0x1, P2 ;  /* 0x0000000359597211 */ /* 0x080fe400010f0eff */
[----:B---3--:R-:W-:Y:S02]  /*705d0*/  PRMT R5, R11, 0x7632, R5 ;  /* 0x000076320b057816 */ /* 0x008fe40000000005 */
[----:B--2---:R-:W-:Y:S01]  /*705e0*/  PRMT R10, R93, 0x7632, R10 ;  /* 0x000076325d0a7816 */ /* 0x004fe2000000000a */
[----:B------:R0:W-:Y:S04]  /*705f0*/  @P3 STG.E.U16 desc[UR16][R8.64], R93 ;  /* 0x0000005d08003986 */ /* 0x0001e8000c101510 */
[----:B------:R2:W-:Y:S04]  /*70600*/  @P1 STG.E.U16 desc[UR16][R88.64], R10 ;  /* 0x0000000a58001986 */ /* 0x0005e8000c101510 */
[----:B0-----:R-:W3:Y:S01]  /*70610*/  LDL.LU.64 R8, [R1+0x1800] ;  /* 0x0018000001087983 */ /* 0x001ee20000300a00 */
[----:B------:R-:W-:-:S03]  /*70620*/  LEA.HI.X.SX32 R93, R90, R3, 0x1, P5 ;  /* 0x000000035a5d7211 */ /* 0x000fc600028f0eff */
[----:B------:R-:W3:Y:S04]  /*70630*/  LDL.LU R90, [R1+0x17f8] ;  /* 0x0017f800015a7983 */ /* 0x000ee80000300800 */
[----:B--2---:R-:W2:Y:S01]  /*70640*/  LDL.LU.64 R88, [R1+0x17f0] ;  /* 0x0017f00001587983 */ /* 0x004ea20000300a00 */
[C---:B----4-:R-:W-:Y:S01]  /*70650*/  ISETP.LT.AND P5, PT, R7.reuse, UR6, !P0 ;  /* 0x0000000607007c0c */ /* 0x050fe2000c7a1270 */
[-C--:B------:R-:W-:Y:S01]  /*70660*/  IMAD R7, R7, R91.reuse, RZ ;  /* 0x0000005b07077224 */ /* 0x080fe200078e02ff */
[C---:B-1----:R-:W-:Y:S01]  /*70670*/  ISETP.LT.AND P1, PT, R6.reuse, UR7, !P0 ;  /* 0x0000000706007c0c */ /* 0x042fe2000c721270 */
[----:B------:R0:W-:Y:S01]  /*70680*/  @P4 STG.E.U16 desc[UR16][R92.64], R11 ;  /* 0x0000000b5c004986 */ /* 0x0001e2000c101510 */
[----:B------:R-:W-:Y:S01]  /*70690*/  IMAD R6, R6, R91, RZ ;  /* 0x0000005b06067224 */ /* 0x000fe200078e02ff */
[----:B------:R-:W1:Y:S01]  /*706a0*/  LDCU UR6, c[0x0][0x39c] ;  /* 0x00007380ff0677ac */ /* 0x000e620008000800 */
[----:B------:R-:W4:Y:S01]  /*706b0*/  LDCU UR7, c[0x0][0x39c] ;  /* 0x00007380ff0777ac */ /* 0x000f220008000800 */
[----:B0-----:R-:W-:-:S04]  /*706c0*/  LEA R92, P2, R7, R0, 0x1 ;  /* 0x00000000075c7211 */ /* 0x001fc800078408ff */
[----:B------:R-:W-:Y:S01]  /*706d0*/  LEA.HI.X.SX32 R93, R7, R3, 0x1, P2 ;  /* 0x00000003075d7211 */ /* 0x000fe200010f0eff */
[----:B------:R-:W-:Y:S01]  /*706e0*/  IMAD.MOV.U32 R11, RZ, RZ, R6 ;  /* 0x000000ffff0b7224 */ /* 0x000fe200078e0006 */
[----:B------:R-:W-:-:S03]  /*706f0*/  LEA R10, P3, R6, R0, 0x1 ;  /* 0x00000000060a7211 */ /* 0x000fc600078608ff */
[----:B------:R0:W-:Y:S01]  /*70700*/  @P5 STG.E.U16 desc[UR16][R92.64], R5 ;  /* 0x000000055c005986 */ /* 0x0001e2000c101510 */
[C---:B------:R-:W-:Y:S01]  /*70710*/  ISETP.LT.AND P2, PT, R4.reuse, UR5, !P0 ;  /* 0x0000000504007c0c */ /* 0x040fe2000c741270 */
[----:B------:R-:W-:Y:S01]  /*70720*/  IMAD R4, R4, R91, RZ ;  /* 0x0000005b04047224 */ /* 0x000fe200078e02ff */
[-C--:B------:R-:W-:Y:S01]  /*70730*/  LEA.HI.X.SX32 R11, R11, R3.reuse, 0x1, P3 ;  /* 0x000000030b0b7211 */ /* 0x080fe200018f0eff */
[----:B------:R-:W1:Y:S01]  /*70740*/  LDCU UR5, c[0x0][0x39c] ;  /* 0x00007380ff0577ac */ /* 0x000e620008000800 */
[----:B0-----:R-:W1:Y:S02]  /*70750*/  LDL.LU R93, [R1+0x29c] ;  /* 0x00029c00015d7983 */ /* 0x001e640000300800 */
[C---:B------:R-:W-:Y:S02]  /*70760*/  LEA R6, P4, R4.reuse, R0, 0x1 ;  /* 0x0000000004067211 */ /* 0x040fe400078808ff */
[----:B------:R-:W4:Y:S02]  /*70770*/  LDL.LU R5, [R1+0x2a4] ;  /* 0x0002a40001057983 */ /* 0x000f240000300800 */
[----:B------:R-:W-:-:S02]  /*70780*/  LEA.HI.X.SX32 R7, R4, R3, 0x1, P4 ;  /* 0x0000000304077211 */ /* 0x000fc400020f0eff */
[----:B--2---:R0:W-:Y:S01]  /*70790*/  @P1 STG.E.U16 desc[UR16][R10.64], R88 ;  /* 0x000000580a001986 */ /* 0x0041e2000c101510 */
[----:B---3--:R-:W-:-:S03]  /*707a0*/  PRMT R90, R88, 0x7632, R90 ;  /* 0x00007632585a7816 */ /* 0x008fc6000000005a */
[----:B0-----:R-:W2:Y:S04]  /*707b0*/  LDL.LU.64 R10, [R1+0x17e8] ;  /* 0x0017e800010a7983 */ /* 0x001ea80000300a00 */
[----:B------:R-:W3:Y:S04]  /*707c0*/  LDL.LU R88, [R1+0x2a0] ;  /* 0x0002a00001587983 */ /* 0x000ee80000300800 */
[----:B------:R-:W2:Y:S04]  /*707d0*/  LDL.LU R4, [R1+0x2a8] ;  /* 0x0002a80001047983 */ /* 0x000ea80000300800 */
[----:B------:R0:W-:Y:S04]  /*707e0*/  @P2 STG.E.U16 desc[UR16][R6.64], R90 ;  /* 0x0000005a06002986 */ /* 0x0001e8000c101510 */
[----:B0-----:R-:W5:Y:S04]  /*707f0*/  LDL.LU.64 R6, [R1+0x17e0] ;  /* 0x0017e00001067983 */ /* 0x001f680000300a00 */
[----:B------:R-:W5:Y:S01]  /*70800*/  LDL.LU R90, [R1+0x17d8] ;  /* 0x0017d800015a7983 */ /* 0x000f620000300800 */
[C---:B-1----:R-:W-:Y:S01]  /*70810*/  ISETP.LT.AND P3, PT, R93.reuse, UR6, !P0 ;  /* 0x000000065d007c0c */ /* 0x042fe2000c761270 */
[----:B------:R-:W-:Y:S01]  /*70820*/  IMAD R93, R93, R91, RZ ;  /* 0x0000005b5d5d7224 */ /* 0x000fe200078e02ff */
[----:B------:R-:W0:Y:S04]  /*70830*/  LDCU UR6, c[0x0][0x39c] ;  /* 0x00007380ff0677ac */ /* 0x000e280008000800 */
[----:B------:R-:W-:-:S04]  /*70840*/  LEA R92, P1, R93, R0, 0x1 ;  /* 0x000000005d5c7211 */ /* 0x000fc800078208ff */
[----:B------:R-:W-:-:S05]  /*70850*/  LEA.HI.X.SX32 R93, R93, R3, 0x1, P1 ;  /* 0x000000035d5d7211 */ /* 0x000fca00008f0eff */
[----:B------:R1:W-:Y:S01]  /*70860*/  @P3 STG.E.U16 desc[UR16][R92.64], R89 ;  /* 0x000000595c003986 */ /* 0x0003e2000c101510 */
[C---:B----4-:R-:W-:Y:S01]  /*70870*/  ISETP.LT.AND P1, PT, R5.reuse, UR5, !P0 ;  /* 0x0000000505007c0c */ /* 0x050fe2000c721270 */
[-C--:B------:R-:W-:Y:S01]  /*70880*/  IMAD R5, R5, R91.reuse, RZ ;  /* 0x0000005b05057224 */ /* 0x080fe200078e02ff */
[----:B------:R-:W4:Y:S04]  /*70890*/  LDCU UR5, c[0x0][0x39c] ;  /* 0x00007380ff0577ac */ /* 0x000f280008000800 */
[----:B-1----:R-:W-:Y:S02]  /*708a0*/  LEA R92, P3, R5, R0, 0x1 ;  /* 0x00000000055c7211 */ /* 0x002fe400078608ff */
[C---:B---3--:R-:W-:Y:S01]  /*708b0*/  ISETP.LT.AND P4, PT, R88.reuse, UR8, !P0 ;  /* 0x0000000858007c0c */ /* 0x048fe2000c781270 */
[----:B------:R-:W-:Y:S01]  /*708c0*/  IMAD R88, R88, R91, RZ ;  /* 0x0000005b58587224 */ /* 0x000fe200078e02ff */
[----:B------:R-:W1:Y:S03]  /*708d0*/  LDCU UR8, c[0x0][0x39c] ;  /* 0x00007380ff0877ac */ /* 0x000e660008000800 */
[----:B------:R-:W-:Y:S01]  /*708e0*/  IMAD.MOV.U32 R93, RZ, RZ, R88 ;  /* 0x000000ffff5d7224 */ /* 0x000fe200078e0058 */
[----:B--2---:R-:W-:-:S04]  /*708f0*/  ISETP.LT.AND P5, PT, R4, UR7, !P0 ;  /* 0x0000000704007c0c */ /* 0x004fc8000c7a1270 */
[----:B------:R-:W-:Y:S01]  /*70900*/  LEA R88, P2, R93, R0, 0x1 ;  /* 0x000000005d587211 */ /* 0x000fe200078408ff */
[----:B------:R-:W-:Y:S01]  /*70910*/  IMAD R4, R4, R91, RZ ;  /* 0x0000005b04047224 */ /* 0x000fe200078e02ff */
[----:B------:R-:W2:Y:S01]  /*70920*/  LDCU UR7, c[0x0][0x39c] ;  /* 0x00007380ff0777ac */ /* 0x000ea20008000800 */
[----:B-----5:R-:W-:Y:S01]  /*70930*/  PRMT R7, R89, 0x7632, R7 ;  /* 0x0000763259077816 */ /* 0x020fe20000000007 */
[----:B------:R-:W-:Y:S01]  /*70940*/  IMAD.MOV.U32 R89, RZ, RZ, R93 ;  /* 0x000000ffff597224 */ /* 0x000fe200078e005d */
[-C--:B------:R-:W-:Y:S02]  /*70950*/  LEA.HI.X.SX32 R93, R5, R3.reuse, 0x1, P3 ;  /* 0x00000003055d7211 */ /* 0x080fe400018f0eff */
[----:B------:R-:W4:Y:S02]  /*70960*/  LDL.LU R5, [R1+0x2b4] ;  /* 0x0002b40001057983 */ /* 0x000f240000300800 */
[----:B------:R-:W-:-:S05]  /*70970*/  LEA.HI.X.SX32 R89, R89, R3, 0x1, P2 ;  /* 0x0000000359597211 */ /* 0x000fca00010f0eff */
[----:B------:R3:W-:Y:S04]  /*70980*/  @P4 STG.E.U16 desc[UR16][R88.64], R7 ;  /* 0x0000000758004986 */ /* 0x0007e8000c101510 */
[----:B------:R5:W-:Y:S01]  /*70990*/  @P1 STG.E.U16 desc[UR16][R92.64], R90 ;  /* 0x0000005a5c001986 */ /* 0x000be2000c101510 */
[----:B---3--:R-:W-:-:S03]  /*709a0*/  LEA R88, P2, R4, R0, 0x1 ;  /* 0x0000000004587211 */ /* 0x008fc600078408ff */
[----:B------:R-:W2:Y:S01]  /*709b0*/  LDL.LU R7, [R1+0x2b8] ;  /* 0x0002b80001077983 */ /* 0x000ea20000300800 */
[----:B------:R-:W-:-:S03]  /*709c0*/  LEA.HI.X.SX32 R89, R4, R3, 0x1, P2 ;  /* 0x0000000304597211 */ /* 0x000fc600010f0eff */
[----:B-----5:R-:W3:Y:S01]  /*709d0*/  LDL.LU R93, [R1+0x2b0] ;  /* 0x0002b000015d7983 */ /* 0x020ee20000300800 */
[----:B------:R-:W-:-:S03]  /*709e0*/  PRMT R92, R90, 0x7632, R92 ;  /* 0x000076325a5c7816 */ /* 0x000fc6000000005c */
[----:B------:R-:W5:Y:S04]  /*709f0*/  LDL.LU R4, [R1+0x17d4] ;  /* 0x0017d40001047983 */ /* 0x000f680000300800 */
[----:B------:R-:W0:Y:S04]  /*70a00*/  LDL.LU R90, [R1+0x2ac] ;  /* 0x0002ac00015a7983 */ /* 0x000e280000300800 */
[----:B------:R1:W-:Y:S02]  /*70a10*/  @P5 STG.E.U16 desc[UR16][R88.64], R92 ;  /* 0x0000005c58005986 */ /* 0x0003e4000c101510 */
[----:B-1----:R-:W1:Y:S01]  /*70a20*/  LDC R92, c[0x0][0x3b8] ;  /* 0x0000ee00ff5c7b82 */ /* 0x002e620000000800 */
[C---:B0-----:R-:W-:Y:S01]  /*70a30*/  ISETP.LT.AND P1, PT, R90.reuse, UR6, !P0 ;  /* 0x000000065a007c0c */ /* 0x041fe2000c721270 */
[----:B------:R-:W-:Y:S01]  /*70a40*/  IMAD R90, R90, R91, RZ ;  /* 0x0000005b5a5a7224 */ /* 0x000fe200078e02ff */
[----:B---3--:R-:W-:Y:S01]  /*70a50*/  ISETP.LT.AND P2, PT, R93, UR9, !P0 ;  /* 0x000000095d007c0c */ /* 0x008fe2000c741270 */
[----:B------:R-:W3:Y:S01]  /*70a60*/  LDL.LU R91, [R1+0x17d0] ;  /* 0x0017d000015b7983 */ /* 0x000ee20000300800 */
[----:B----4-:R-:W-:Y:S01]  /*70a70*/  ISETP.LT.AND P3, PT, R5, UR5, !P0 ;  /* 0x0000000505007c0c */ /* 0x010fe2000c761270 */
[----:B------:R-:W0:Y:S01]  /*70a80*/  LDCU UR6, c[0x0][0x39c] ;  /* 0x00007380ff0677ac */ /* 0x000e220008000800 */
[----:B------:R-:W-:Y:S01]  /*70a90*/  LEA R88, P5, R90, R0, 0x1 ;  /* 0x000000005a587211 */ /* 0x000fe200078a08ff */
[----:B-1----:R-:W-:-:S02]  /*70aa0*/  IMAD R93, R93, R92, RZ ;  /* 0x0000005c5d5d7224 */ /* 0x002fc400078e02ff */
[----:B------:R-:W-:Y:S01]  /*70ab0*/  IMAD R5, R5, R92, RZ ;  /* 0x0000005c05057224 */ /* 0x000fe200078e02ff */
[-C--:B------:R-:W-:Y:S01]  /*70ac0*/  LEA.HI.X.SX32 R89, R90, R3.reuse, 0x1, P5 ;  /* 0x000000035a597211 */ /* 0x080fe200028f0eff */
[----:B------:R-:W1:Y:S01]  /*70ad0*/  LDCU UR9, c[0x0][0x39c] ;  /* 0x00007380ff0977ac */ /* 0x000e620008000800 */
[----:B------:R-:W4:Y:S01]  /*70ae0*/  LDC R90, c[0x0][0x3b8] ;  /* 0x0000ee00ff5a7b82 */ /* 0x000f220000000800 */
[----:B------:R-:W-:Y:S02]  /*70af0*/  LEA R92, P4, R93, R0, 0x1 ;  /* 0x000000005d5c7211 */ /* 0x000fe400078808ff */
[----:B--2---:R-:W-:Y:S01]  /*70b00*/  ISETP.LT.AND P5, PT, R7, UR7, !P0 ;  /* 0x0000000707007c0c */ /* 0x004fe2000c7a1270 */
[----:B------:R-:W2:Y:S01]  /*70b10*/  LDCU UR5, c[0x0][0x39c] ;  /* 0x00007380ff0577ac */ /* 0x000ea20008000800 */
[----:B------:R-:W-:Y:S01]  /*70b20*/  LEA.HI.X.SX32 R93, R93, R3, 0x1, P4 ;  /* 0x000000035d5d7211 */ /* 0x000fe200020f0eff */
[----:B------:R-:W0:Y:S01]  /*70b30*/  LDCU UR7, c[0x0][0x39c] ;  /* 0x00007380ff0777ac */ /* 0x000e220008000800 */
[----:B----4-:R-:W-:Y:S01]  /*70b40*/  IMAD R7, R7, R90, RZ ;  /* 0x0000005a07077224 */ /* 0x010fe200078e02ff */
[----:B------:R-:W-:-:S02]  /*70b50*/  LEA R90, P6, R5, R0, 0x1 ;  /* 0x00000000055a7211 */ /* 0x000fc400078c08ff */
[----:B---3--:R-:W-:Y:S01]  /*70b60*/  PRMT R6, R91, 0x7632, R6 ;  /* 0x000076325b067816 */ /* 0x008fe20000000006 */
[----:B------:R3:W-:Y:S04]  /*70b70*/  @P1 STG.E.U16 desc[UR16][R88.64], R91 ;  /* 0x0000005b58001986 */ /* 0x0007e8000c101510 */
[----:B------:R4:W-:Y:S01]  /*70b80*/  @P2 STG.E.U16 desc[UR16][R92.64], R6 ;  /* 0x000000065c002986 */ /* 0x0009e2000c101510 */
[----:B---3--:R-:W-:Y:S02]  /*70b90*/  LEA R88, P1, R7, R0, 0x1 ;  /* 0x0000000007587211 */ /* 0x008fe400078208ff */
[-C--:B------:R-:W-:Y:S02]  /*70ba0*/  LEA.HI.X.SX32 R91, R5, R3.reuse, 0x1, P6 ;  /* 0x00000003055b7211 */ /* 0x080fe400030f0eff */
[----:B------:R-:W3:Y:S01]  /*70bb0*/  LDL.LU R5, [R1+0x17cc] ;  /* 0x0017cc0001057983 */ /* 0x000ee20000300800 */
[----:B------:R-:W-:-:S03]  /*70bc0*/  LEA.HI.X.SX32 R89, R7, R3, 0x1, P1 ;  /* 0x0000000307597211 */ /* 0x000fc600008f0eff */
[----:B----4-:R-:W4:Y:S01]  /*70bd0*/  LDL.LU R6, [R1+0x17c8] ;  /* 0x0017c80001067983 */ /* 0x010f220000300800 */
[----:B------:R-:W-:-:S03]  /*70be0*/  PRMT R92, R8, 0x7632, R92 ;  /* 0x00007632085c7816 */ /* 0x000fc6000000005c */
[----:B------:R-:W2:Y:S04]  /*70bf0*/  LDL.LU R93, [R1+0x2c0] ;  /* 0x0002c000015d7983 */ /* 0x000ea80000300800 */
[----:B------:R-:W3:Y:S04]  /*70c00*/  LDL.LU R7, [R1+0x17c4] ;  /* 0x0017c40001077983 */ /* 0x000ee80000300800 */
[----:B------:R0:W-:Y:S04]  /*70c10*/  @P3 STG.E.U16 desc[UR16][R90.64], R8 ;  /* 0x000000085a003986 */ /* 0x0001e8000c101510 */
[----:B------:R1:W-:Y:S04]  /*70c20*/  @P5 STG.E.U16 desc[UR16][R88.64], R92 ;  /* 0x0000005c58005986 */ /* 0x0003e8000c101510 */
[----:B0-----:R-:W3:Y:S04]  /*70c30*/  LDL.LU R91, [R1+0x2bc] ;  /* 0x0002bc00015b7983 */ /* 0x001ee80000300800 */
[----:B-1----:R-:W4:Y:S01]  /*70c40*/  LDL.LU R88, [R1+0x2c4] ;  /* 0x0002c40001587983 */ /* 0x002f220000300800 */
[----:B------:R-:W2:Y:S02]  /*70c50*/  LDC R92, c[0x0][0x3b8] ;  /* 0x0000ee00ff5c7b82 */ /* 0x000ea40000000800 */
[CC--:B--2---:R-:W-:Y:S01]  /*70c60*/  IMAD R89, R93.reuse, R92.reuse, RZ ;  /* 0x0000005c5d597224 */ /* 0x0c4fe200078e02ff */
[----:B------:R-:W-:Y:S01]  /*70c70*/  ISETP.LT.AND P2, PT, R93, UR10, !P0 ;  /* 0x0000000a5d007c0c */ /* 0x000fe2000c741270 */
[----:B------:R-:W0:Y:S01]  /*70c80*/  LDCU UR10, c[0x0][0x39c] ;  /* 0x00007380ff0a77ac */ /* 0x000e220008000800 */
[----:B------:R-:W-:Y:S01]  /*70c90*/  LOP3.LUT R93, R2, 0x82, RZ, 0xfc, !PT ;  /* 0x00000082025d7812 */ /* 0x000fe200078efcff */
[CC--:B---3--:R-:W-:Y:S01]  /*70ca0*/  IMAD R8, R91.reuse, R92.reuse, RZ ;  /* 0x0000005c5b087224 */ /* 0x0c8fe200078e02ff */
[----:B------:R-:W-:Y:S01]  /*70cb0*/  ISETP.LT.AND P3, PT, R91, UR8, !P0 ;  /* 0x000000085b007c0c */ /* 0x000fe2000c761270 */
[----:B------:R-:W1:Y:S01]  /*70cc0*/  LDCU UR8, c[0x0][0x39c] ;  /* 0x00007380ff0877ac */ /* 0x000e620008000800 */
[C---:B----4-:R-:W-:Y:S01]  /*70cd0*/  ISETP.LT.AND P1, PT, R88.reuse, UR6, !P0 ;  /* 0x0000000658007c0c */ /* 0x050fe2000c721270 */
[----:B------:R-:W-:Y:S01]  /*70ce0*/  IMAD R92, R88, R92, RZ ;  /* 0x0000005c585c7224 */ /* 0x000fe200078e02ff */
[-C--:B------:R-:W-:Y:S01]  /*70cf0*/  LEA R90, P5, R8, R0.reuse, 0x1 ;  /* 0x00000000085a7211 */ /* 0x080fe200078a08ff */
[----:B------:R-:W2:Y:S01]  /*70d00*/  LDCU UR6, c[0x0][0x39c] ;  /* 0x00007380ff0677ac */ /* 0x000ea20008000800 */
[----:B------:R-:W-:-:S02]  /*70d10*/  LEA R88, P4, R89, R0, 0x1 ;  /* 0x0000000059587211 */ /* 0x000fc400078808ff */
[-C--:B------:R-:W-:Y:S02]  /*70d20*/  LEA.HI.X.SX32 R91, R8, R3.reuse, 0x1, P5 ;  /* 0x00000003085b7211 */ /* 0x080fe400028f0eff */
[----:B------:R-:W-:Y:S01]  /*70d30*/  ISETP.LT.AND P5, PT, R93, UR9, !P0 ;  /* 0x000000095d007c0c */ /* 0x000fe2000c7a1270 */
[----:B------:R-:W3:Y:S01]  /*70d40*/  LDCU UR9, c[0x0][0x39c] ;  /* 0x00007380ff0977ac */ /* 0x000ee20008000800 */
[C---:B------:R-:W-:Y:S02]  /*70d50*/  LEA R8, P6, R92.reuse, R0, 0x1 ;  /* 0x000000005c087211 */ /* 0x040fe400078c08ff */
[-C--:B------:R-:W-:Y:S02]  /*70d60*/  LEA.HI.X.SX32 R89, R89, R3.reuse, 0x1, P4 ;  /* 0x0000000359597211 */ /* 0x080fe400020f0eff */
[----:B------:R-:W-:Y:S01]  /*70d70*/  PRMT R93, R9, 0x7632, R93 ;  /* 0x00007632095d7816 */ /* 0x000fe2000000005d */
[----:B------:R4:W-:Y:S04]  /*70d80*/  @P3 STG.E.U16 desc[UR16][R90.64], R9 ;  /* 0x000000095a003986 */ /* 0x0009e8000c101510 */
[----:B------:R0:W-:Y:S04]  /*70d90*/  @P2 STG.E.U16 desc[UR16][R88.64], R93 ;  /* 0x0000005d58002986 */ /* 0x0001e8000c101510 */
[----:B----4-:R-:W4:Y:S01]  /*70da0*/  LDL.LU R90, [R1+0x2d4] ;  /* 0x0002d400015a7983 */ /* 0x010f220000300800 */
[----:B------:R-:W-:-:S03]  /*70db0*/  LEA.HI.X.SX32 R9, R92, R3, 0x1, P6 ;  /* 0x000000035c097211 */ /* 0x000fc600030f0eff */
[----:B------:R-:W1:Y:S01]  /*70dc0*/  LDL.LU R92, [R1+0x2d0] ;  /* 0x0002d000015c7983 */ /* 0x000e620000300800 */
[----:B0-----:R-:W0:Y:S03]  /*70dd0*/  LDC R93, c[0x0][0x3b8] ;  /* 0x0000ee00ff5d7b82 */ /* 0x001e260000000800 */
[----:B------:R-:W2:Y:S04]  /*70de0*/  LDL.LU R88, [R1+0x2c8] ;  /* 0x0002c80001587983 */ /* 0x000ea80000300800 */
[----:B------:R-:W3:Y:S01]  /*70df0*/  LDL.LU R89, [R1+0x2cc] ;  /* 0x0002cc0001597983 */ /* 0x000ee20000300800 */
[----:B------:R-:W-:-:S03]  /*70e00*/  PRMT R91, R10, 0x7632, R91 ;  /* 0x000076320a5b7816 */ /* 0x000fc6000000005b */
[----:B------:R3:W-:Y:S01]  /*70e10*/  @P1 STG.E.U16 desc[UR16][R8.64], R10 ;  /* 0x0000000a08001986 */ /* 0x0007e2000c101510 */
[C---:B--2---:R-:W-:Y:S01]  /*70e20*/  ISETP.LT.AND P2, PT, R88.reuse, UR5, !P0 ;  /* 0x0000000558007c0c */ /* 0x044fe2000c741270 */
[-C--:B0-----:R-:W-:Y:S01]  /*70e30*/  IMAD R88, R88, R93.reuse, RZ ;  /* 0x0000005d58587224 */ /* 0x081fe200078e02ff */
[----:B-1----:R-:W-:Y:S01]  /*70e40*/  ISETP.LT.AND P3, PT, R92, UR8, !P0 ;  /* 0x000000085c007c0c */ /* 0x002fe2000c761270 */
[----:B------:R-:W0:Y:S01]  /*70e50*/  LDCU UR5, c[0x0][0x39c] ;  /* 0x00007380ff0577ac */ /* 0x000e220008000800 */
[CC--:B---3--:R-:W-:Y:S02]  /*70e60*/  IMAD R10, R89.reuse, R93.reuse, RZ ;  /* 0x0000005d590a7224 */ /* 0x0c8fe400078e02ff */
[-C--:B------:R-:W-:Y:S01]  /*70e70*/  LEA R8, P1, R88, R0.reuse, 0x1 ;  /* 0x0000000058087211 */ /* 0x080fe200078208ff */
[----:B------:R-:W1:Y:S01]  /*70e80*/  LDCU UR8, c[0x0][0x39c] ;  /* 0x00007380ff0877ac */ /* 0x000e620008000800 */
[----:B------:R-:W-:Y:S01]  /*70e90*/  ISETP.LT.AND P4, PT, R89, UR7, !P0 ;  /* 0x0000000759007c0c */ /* 0x000fe2000c781270 */
[----:B------:R-:W-:Y:S01]  /*70ea0*/  IMAD R89, R92, R93, RZ ;  /* 0x0000005d5c597224 */ /* 0x000fe200078e02ff */
[----:B------:R-:W-:Y:S01]  /*70eb0*/  LEA.HI.X.SX32 R9, R88, R3, 0x1, P1 ;  /* 0x0000000358097211 */ /* 0x000fe200008f0eff */
[C---:B----4-:R-:W-:Y:S01]  /*70ec0*/  IMAD R92, R90.reuse, R93, RZ ;  /* 0x0000005d5a5c7224 */ /* 0x050fe200078e02ff */
[----:B------:R-:W-:Y:S01]  /*70ed0*/  ISETP.LT.AND P1, PT, R90, UR6, !P0 ;  /* 0x000000065a007c0c */ /* 0x000fe2000c721270 */
[----:B------:R-:W2:Y:S01]  /*70ee0*/  LDCU UR6, c[0x0][0x39c] ;  /* 0x00007380ff0677ac */ /* 0x000ea20008000800 */
[C---:B------:R-:W-:Y:S01]  /*70ef0*/  LEA R90, P6, R10.reuse, R0, 0x1 ;  /* 0x000000000a5a7211 */ /* 0x040fe200078c08ff */
[----:B------:R3:W-:Y:S01]  /*70f00*/  @P2 STG.E.U16 desc[UR16][R8.64], R91 ;  /* 0x0000005b08002986 */ /* 0x0007e2000c101510 */
[----:B------:R-:W4:Y:S02]  /*70f10*/  LDCU UR7, c[0x0][0x39c] ;  /* 0x00007380ff0777ac */ /* 0x000f240008000800 */
[----:B---3--:R-:W-:-:S02]  /*70f20*/  LEA.HI.X.SX32 R91, R10, R3, 0x1, P6 ;  /* 0x000000030a5b7211 */ /* 0x008fc400030f0eff */
[C---:B------:R-:W-:Y:S02]  /*70f30*/  LEA R8, P6, R92.reuse, R0, 0x1 ;  /* 0x000000005c087211 */ /* 0x040fe400078c08ff */
[----:B------:R-:W-:Y:S01]  /*70f40*/  PRMT R10, R11, 0x7632, R10 ;  /* 0x000076320b0a7816 */ /* 0x000fe2000000000a */
[----:B------:R3:W-:Y:S01]  /*70f50*/  @P4 STG.E.U16 desc[UR16][R90.64], R11 ;  /* 0x0000000b5a004986 */ /* 0x0007e2000c101510 */
[----:B------:R-:W-:-:S03]  /*70f60*/  LEA.HI.X.SX32 R9, R92, R3, 0x1, P6 ;  /* 0x000000035c097211 */ /* 0x000fc600030f0eff */
[----:B---3--:R-:W3:Y:S04]  /*70f70*/  LDL.LU R11, [R1+0x2dc] ;  /* 0x0002dc00010b7983 */ /* 0x008ee80000300800 */
[----:B------:R-:W0:Y:S04]  /*70f80*/  LDL.LU R90, [R1+0x2e0] ;  /* 0x0002e000015a7983 */ /* 0x000e280000300800 */
[----:B------:R-:W2:Y:S04]  /*70f90*/  LDL.LU R91, [R1+0x2e4] ;  /* 0x0002e400015b7983 */ /* 0x000ea80000300800 */
[----:B------:R-:W2:Y:S01]  /*70fa0*/  LDL.LU R92, [R1+0x2d8] ;  /* 0x0002d800015c7983 */ /* 0x000ea20000300800 */
[----:B------:R-:W-:-:S04]  /*70fb0*/  LEA R88, P2, R89, R0, 0x1 ;  /* 0x0000000059587211 */ /* 0x000fc800078408ff */
[----:B------:R-:W-:-:S05]  /*70fc0*/  LEA.HI.X.SX32 R89, R89, R3, 0x1, P2 ;  /* 0x0000000359597211 */ /* 0x000fca00010f0eff */
[----:B------:R1:W-:Y:S04]  /*70fd0*/  @P3 STG.E.U16 desc[UR16][R88.64], R10 ;  /* 0x0000000a58003986 */ /* 0x0003e8000c101510 */
[----:B------:R0:W-:Y:S01]  /*70fe0*/  @P1 STG.E.U16 desc[UR16][R8.64], R16 ;  /* 0x0000001008001986 */ /* 0x0001e2000c101510 */
[----:B-1----:R-:W-:Y:S02]  /*70ff0*/  PRMT R89, R16, 0x7632, R89 ;  /* 0x0000763210597816 */ /* 0x002fe40000000059 */
[C---:B---3--:R-:W-:Y:S01]  /*71000*/  ISETP.LT.AND P4, PT, R11.reuse, UR10, !P0 ;  /* 0x0000000a0b007c0c */ /* 0x048fe2000c781270 */
[-C--:B------:R-:W-:Y:S02]  /*71010*/  IMAD R11, R11, R93.reuse, RZ ;  /* 0x0000005d0b0b7224 */ /* 0x080fe400078e02ff */
[CC--:B--2---:R-:W-:Y:S01]  /*71020*/  IMAD R10, R92.reuse, R93.reuse, RZ ;  /* 0x0000005d5c0a7224 */ /* 0x0c4fe200078e02ff */
[----:B------:R-:W-:Y:S01]  /*71030*/  ISETP.LT.AND P2, PT, R92, UR9, !P0 ;  /* 0x000000095c007c0c */ /* 0x000fe2000c741270 */
[----:B0-----:R-:W-:Y:S01]  /*71040*/  IMAD R16, R91, R93, RZ ;  /* 0x0000005d5b107224 */ /* 0x001fe200078e02ff */
[-C--:B------:R-:W-:Y:S01]  /*71050*/  LEA R88, P6, R11, R0.reuse, 0x1 ;  /* 0x000000000b587211 */ /* 0x080fe200078c08ff */
[----:B------:R-:W2:Y:S01]  /*71060*/  LDL.LU R92, [R1+0x2ec] ;  /* 0x0002ec00015c7983 */ /* 0x000ea20000300800 */
[C---:B------:R-:W-:Y:S01]  /*71070*/  LEA R8, P1, R10.reuse, R0, 0x1 ;  /* 0x000000000a087211 */ /* 0x040fe200078208ff */
[----:B------:R-:W0:Y:S03]  /*71080*/  LDCU UR9, c[0x0][0x39c] ;  /* 0x00007380ff0977ac */ /* 0x000e260008000800 */
[----:B------:R-:W-:-:S05]  /*71090*/  LEA.HI.X.SX32 R9, R10, R3, 0x1, P1 ;  /* 0x000000030a097211 */ /* 0x000fca00008f0eff */
[----:B------:R1:W-:Y:S01]  /*710a0*/  @P2 STG.E.U16 desc[UR16][R8.64], R89 ;  /* 0x0000005908002986 */ /* 0x0003e2000c101510 */
[----:B------:R-:W-:Y:S01]  /*710b0*/  ISETP.LT.AND P1, PT, R91, UR6, !P0 ;  /* 0x000000065b007c0c */ /* 0x000fe2000c721270 */
[----:B------:R-:W3:Y:S02]  /*710c0*/  LDCU UR6, c[0x0][0x39c] ;  /* 0x00007380ff0677ac */ /* 0x000ee40008000800 */
[----:B------:R-:W2:Y:S01]  /*710d0*/  LDL.LU R91, [R1+0x2f0] ;  /* 0x0002f000015b7983 */ /* 0x000ea20000300800 */
[----:B-1----:R-:W-:-:S05]  /*710e0*/  LEA.HI.X.SX32 R89, R11, R3, 0x1, P6 ;  /* 0x000000030b597211 */ /* 0x002fca00030f0eff */
[----:B------:R1:W-:Y:S04]  /*710f0*/  @P4 STG.E.U16 desc[UR16][R88.64], R17 ;  /* 0x0000001158004986 */ /* 0x0003e8000c101510 */
[----:B-1----:R-:W4:Y:S01]  /*71100*/  LDL.LU R89, [R1+0x2e8] ;  /* 0x0002e80001597983 */ /* 0x002f220000300800 */
[C---:B------:R-:W-:Y:S01]  /*71110*/  ISETP.LT.AND P3, PT, R90.reuse, UR5, !P0 ;  /* 0x000000055a007c0c */ /* 0x040fe2000c761270 */
[----:B------:R-:W-:Y:S01]  /*71120*/  IMAD R90, R90, R93, RZ ;  /* 0x0000005d5a5a7224 */ /* 0x000fe200078e02ff */
[----:B------:R-:W1:Y:S04]  /*71130*/  LDCU UR5, c[0x0][0x39c] ;  /* 0x00007380ff0577ac */ /* 0x000e680008000800 */
[----:B------:R-:W-:-:S04]  /*71140*/  LEA R10, P2, R90, R0, 0x1 ;  /* 0x000000005a0a7211 */ /* 0x000fc800078408ff */
[----:B------:R-:W-:Y:S02]  /*71150*/  LEA.HI.X.SX32 R11, R90, R3, 0x1, P2 ;  /* 0x000000035a0b7211 */ /* 0x000fe400010f0eff */
[----:B------:R-:W-:-:S05]  /*71160*/  PRMT R90, R17, 0x7632, R90 ;  /* 0x00007632115a7816 */ /* 0x000fca000000005a */
[----:B------:R0:W-:Y:S04]  /*71170*/  @P3 STG.E.U16 desc[UR16][R10.64], R90 ;  /* 0x0000005a0a003986 */ /* 0x0001e8000c101510 */
[----:B0-----:R-:W3:Y:S01]  /*71180*/  LDL.LU R90, [R1+0x2f4] ;  /* 0x0002f400015a7983 */ /* 0x001ee20000300800 */
[C---:B----4-:R-:W-:Y:S01]  /*71190*/  ISETP.LT.AND P2, PT, R89.reuse, UR7, !P0 ;  /* 0x0000000759007c0c */ /* 0x050fe2000c741270 */
[-C--:B------:R-:W-:Y:S01]  /*711a0*/  IMAD R17, R89, R93.reuse, RZ ;  /* 0x0000005d59117224 */ /* 0x080fe200078e02ff */
[----:B------:R-:W-:Y:S01]  /*711b0*/  LEA R8, P6, R16, R0, 0x1 ;  /* 0x0000000010087211 */ /* 0x000fe200078c08ff */
[----:B------:R-:W4:Y:S01]  /*711c0*/  LDL.LU R89, [R1+0x2f8] ;  /* 0x0002f80001597983 */ /* 0x000f220000300800 */
[C---:B--2---:R-:W-:Y:S01]  /*711d0*/  IMAD R11, R92.reuse, R93, RZ ;  /* 0x0000005d5c0b7224 */ /* 0x044fe200078e02ff */
[----:B------:R-:W-:Y:S01]  /*711e0*/  ISETP.LT.AND P3, PT, R92, UR8, !P0 ;  /* 0x000000085c007c0c */ /* 0x000fe2000c761270 */
[----:B------:R-:W4:Y:S01]  /*711f0*/  LDCU UR7, c[0x0][0x39c] ;  /* 0x00007380ff0777ac */ /* 0x000f220008000800 */
[----:B------:R-:W2:Y:S01]  /*71200*/  LDL.LU R88, [R1+0x2fc] ;  /* 0x0002fc0001587983 */ /* 0x000ea20000300800 */
[----:B------:R-:W-:-:S02]  /*71210*/  LEA.HI.X.SX32 R9, R16, R3, 0x1, P6 ;  /* 0x0000000310097211 */ /* 0x000fc400030f0eff */
[-C--:B------:R-:W-:Y:S01]  /*71220*/  LEA R16, P6, R17, R0.reuse, 0x1 ;  /* 0x0000000011107211 */ /* 0x080fe200078c08ff */
[----:B------:R-:W5:Y:S01]  /*71230*/  LDL.LU R92, [R1+0x300] ;  /* 0x00030000015c7983 */ /* 0x000f620000300800 */
[----:B------:R-:W-:Y:S01]  /*71240*/  LEA R10, P4, R11, R0, 0x1 ;  /* 0x000000000b0a7211 */ /* 0x000fe200078808ff */
[----:B------:R-:W5:Y:S01]  /*71250*/  LDCU UR8, c[0x0][0x39c] ;  /* 0x00007380ff0877ac */ /* 0x000f620008000800 */
[-C--:B------:R-:W-:Y:S01]  /*71260*/  LEA.HI.X.SX32 R17, R17, R3.reuse, 0x1, P6 ;  /* 0x0000000311117211 */ /* 0x080fe200030f0eff */
[----:B------:R0:W-:Y:S01]  /*71270*/  @P1 STG.E.U16 desc[UR16][R8.64], R18 ;  /* 0x0000001208001986 */ /* 0x0001e2000c101510 */
[----:B------:R-:W-:Y:S02]  /*71280*/  LEA.HI.X.SX32 R11, R11, R3, 0x1, P4 ;  /* 0x000000030b0b7211 */ /* 0x000fe400020f0eff */
[C---:B-1----:R-:W-:Y:S01]  /*71290*/  ISETP.LT.AND P1, PT, R91.reuse, UR5, !P0 ;  /* 0x000000055b007c0c */ /* 0x042fe2000c721270 */
[----:B------:R-:W2:Y:S01]  /*712a0*/  LDCU UR5, c[0x0][0x39c] ;  /* 0x00007380ff0577ac */ /* 0x000ea20008000800 */
[----:B0-----:R-:W-:Y:S01]  /*712b0*/  PRMT R18, R18, 0x7632, R18 ;  /* 0x0000763212127816 */ /* 0x001fe20000000012 */
[----:B------:R-:W-:-:S02]  /*712c0*/  IMAD R9, R91, R93, RZ ;  /* 0x0000005d5b097224 */ /* 0x000fc400078e02ff */
[----:B------:R-:W5:Y:S04]  /*712d0*/  LDL.LU R91, [R1+0x304] ;  /* 0x00030400015b7983 */ /* 0x000f680000300800 */
[----:B------:R0:W-:Y:S04]  /*712e0*/  @P2 STG.E.U16 desc[UR16][R16.64], R18 ;  /* 0x0000001210002986 */ /* 0x0001e8000c101510 */
[----:B------:R1:W-:Y:S01]  /*712f0*/  @P3 STG.E.U16 desc[UR16][R10.64], R19 ;  /* 0x000000130a003986 */ /* 0x0003e2000c101510 */
[C---:B---3--:R-:W-:Y:S01]  /*71300*/  ISETP.LT.AND P3, PT, R90.reuse, UR6, !P0 ;  /* 0x000000065a007c0c */ /* 0x048fe2000c761270 */
[----:B------:R-:W3:Y:S01]  /*71310*/  LDCU UR6, c[0x0][0x39c] ;  /* 0x00007380ff0677ac */ /* 0x000ee20008000800 */
[----:B0-----:R-:W-:-:S02]  /*71320*/  IMAD R17, R90, R93, RZ ;  /* 0x0000005d5a117224 */ /* 0x001fc400078e02ff */
[----:B------:R-:W3:Y:S01]  /*71330*/  LDL.LU R90, [R1+0x308] ;  /* 0x00030800015a7983 */ /* 0x000ee20000300800 */
[----:B------:R-:W-:Y:S02]  /*71340*/  LEA R8, P6, R9, R0, 0x1 ;  /* 0x0000000009087211 */ /* 0x000fe400078c08ff */
[----:B------:R-:W-:Y:S02]  /*71350*/  PRMT R16, R19, 0x7632, R16 ;  /* 0x0000763213107816 */ /* 0x000fe40000000010 */
[----:B------:R-:W-:-:S05]  /*71360*/  LEA.HI.X.SX32 R9, R9, R3, 0x1, P6 ;  /* 0x0000000309097211 */ /* 0x000fca00030f0eff */
[----:B------:R0:W-:Y:S01]  /*71370*/  @P1 STG.E.U16 desc[UR16][R8.64], R16 ;  /* 0x0000001008001986 */ /* 0x0001e2000c101510 */
[C---:B----4-:R-:W-:Y:S01]  /*71380*/  ISETP.LT.AND P2, PT, R89.reuse, UR7, !P0 ;  /* 0x0000000759007c0c */ /* 0x050fe2000c741270 */
[-C--:B-1----:R-:W-:Y:S01]  /*71390*/  IMAD R11, R89, R93.reuse, RZ ;  /* 0x0000005d590b7224 */ /* 0x082fe200078e02ff */
[-C--:B0-----:R-:W-:Y:S01]  /*713a0*/  LEA R16, P6, R17, R0.reuse, 0x1 ;  /* 0x0000000011107211 */ /* 0x081fe200078c08ff */
[----:B------:R-:W4:Y:S01]  /*713b0*/  LDL.LU R89, [R1+0x30c] ;  /* 0x00030c0001597983 */ /* 0x000f220000300800 */
[C---:B--2---:R-:W-:Y:S01]  /*713c0*/  ISETP.LT.AND P1, PT, R88.reuse, UR5, !P0 ;  /* 0x0000000558007c0c */ /* 0x044fe2000c721270 */
[----:B------:R-:W-:Y:S01]  /*713d0*/  IMAD R9, R88, R93, RZ ;  /* 0x0000005d58097224 */ /* 0x000fe200078e02ff */
[----:B------:R-:W-:Y:S01]  /*713e0*/  LEA R10, P4, R11, R0, 0x1 ;  /* 0x000000000b0a7211 */ /* 0x000fe200078808ff */
[----:B------:R-:W2:Y:S01]  /*713f0*/  LDL.LU R88, [R1+0x310] ;  /* 0x0003100001587983 */ /* 0x000ea20000300800 */
[-C--:B------:R-:W-:Y:S01]  /*71400*/  LEA.HI.X.SX32 R17, R17, R3.reuse, 0x1, P6 ;  /* 0x0000000311117211 */ /* 0x080fe200030f0eff */
[----:B------:R-:W0:Y:S01]  /*71410*/  LDCU UR5, c[0x0][0x39c] ;  /* 0x00007380ff0577ac */ /* 0x000e220008000800 */
[----:B------:R-:W-:-:S02]  /*71420*/  LEA.HI.X.SX32 R11, R11, R3, 0x1, P4 ;  /* 0x000000030b0b7211 */ /* 0x000fc400020f0eff */
[----:B------:R-:W-:Y:S01]  /*71430*/  PRMT R19, R24, 0x7632, R19 ;  /* 0x0000763218137816 */ /* 0x000fe20000000013 */
[----:B------:R-:W1:Y:S01]  /*71440*/  LDCU UR7, c[0x0][0x39c] ;  /* 0x00007380ff0777ac */ /* 0x000e620008000800 */
[C---:B------:R-:W-:Y:S01]  /*71450*/  LEA R8, P6, R9.reuse, R0, 0x1 ;  /* 0x0000000009087211 */ /* 0x040fe200078c08ff */
[----:B------:R-:W-:Y:S03]  /*71460*/  @P3 STG.E.U16 desc[UR16][R16.64], R24 ;  /* 0x0000001810003986 */ /* 0x000fe6000c101510 */
[----:B------:R-:W-:Y:S01]  /*71470*/  LEA.HI.X.SX32 R9, R9, R3, 0x1, P6 ;  /* 0x0000000309097211 */ /* 0x000fe200030f0eff */
[----:B------:R0:W-:Y:S01]  /*71480*/  @P2 STG.E.U16 desc[UR16][R10.64], R19 ;  /* 0x000000130a002986 */ /* 0x0001e2000c101510 */
[C---:B-----5:R-:W-:Y:S01]  /*71490*/  ISETP.LT.AND P6, PT, R92.reuse, UR8, !P0 ;  /* 0x000000085c007c0c */ /* 0x060fe2000c7c1270 */
[----:B------:R-:W5:Y:S02]  /*714a0*/  LDCU UR8, c[0x0][0x39c] ;  /* 0x00007380ff0877ac */ /* 0x000f640008000800 */
[----:B------:R1:W-:Y:S01]  /*714b0*/  @P1 STG.E.U16 desc[UR16][R8.64], R25 ;  /* 0x0000001908001986 */ /* 0x0003e2000c101510 */
[----:B0-----:R-:W-:-:S05]  /*714c0*/  IMAD R10, R92, R93, RZ ;  /* 0x0000005d5c0a7224 */ /* 0x001fca00078e02ff */
[CC--:B-1----:R-:W-:Y:S01]  /*714d0*/  LEA R8, P1, R10.reuse, R0.reuse, 0x1 ;  /* 0x000000000a087211 */ /* 0x0c2fe200078208ff */
[----:B------:R-:W-:Y:S01]  /*714e0*/  IMAD R11, R91, R93, RZ ;  /* 0x0000005d5b0b7224 */ /* 0x000fe200078e02ff */
[----:B------:R-:W-:Y:S02]  /*714f0*/  PRMT R25, R25, 0x7632, R25 ;  /* 0x0000763219197816 */ /* 0x000fe40000000019 */
[----:B------:R-:W-:Y:S02]  /*71500*/  LEA.HI.X.SX32 R9, R10, R3, 0x1, P1 ;  /* 0x000000030a097211 */ /* 0x000fe400008f0eff */
[----:B---3--:R-:W-:Y:S01]  /*71510*/  ISETP.LT.AND P2, PT, R91, UR6, !P0 ;  /* 0x000000065b007c0c */ /* 0x008fe2000c741270 */
[----:B------:R-:W0:Y:S01]  /*71520*/  LDCU UR6, c[0x0][0x39c] ;  /* 0x00007380ff0677ac */ /* 0x000e220008000800 */
[C---:B------:R-:W-:Y:S01]  /*71530*/  IMAD R16, R90.reuse, R93, RZ ;  /* 0x0000005d5a107224 */ /* 0x040fe200078e02ff */
[----:B------:R-:W-:Y:S01]  /*71540*/  ISETP.LT.AND P1, PT, R90, UR5, !P0 ;  /* 0x000000055a007c0c */ /* 0x000fe2000c721270 */
[----:B------:R-:W1:Y:S01]  /*71550*/  LDCU UR5, c[0x0][0x39c] ;  /* 0x00007380ff0577ac */ /* 0x000e620008000800 */
[----:B------:R3:W-:Y:S01]  /*71560*/  @P6 STG.E.U16 desc[UR16][R8.64], R25 ;  /* 0x0000001908006986 */ /* 0x0007e2000c101510 */
[----:B------:R-:W-:-:S04]  /*71570*/  LEA R10, P3, R11, R0, 0x1 ;  /* 0x000000000b0a7211 */ /* 0x000fc800078608ff */
[----:B------:R-:W-:Y:S02]  /*71580*/  LEA.HI.X.SX32 R11, R11, R3, 0x1, P3 ;  /* 0x000000030b0b7211 */ /* 0x000fe400018f0eff */
[----:B---3--:R-:W-:-:S04]  /*71590*/  LEA R8, P6, R16, R0, 0x1 ;  /* 0x0000000010087211 */ /* 0x008fc800078c08ff */
[----:B------:R-:W-:Y:S02]  /*715a0*/  LEA.HI.X.SX32 R9, R16, R3, 0x1, P6 ;  /* 0x0000000310097211 */ /* 0x000fe400030f0eff */
[----:B------:R-:W-:Y:S01]  /*715b0*/  PRMT R16, R26, 0x7632, R16 ;  /* 0x000076321a107816 */ /* 0x000fe20000000010 */
[----:B------:R-:W-:Y:S04]  /*715c0*/  @P2 STG.E.U16 desc[UR16][R10.64], R26 ;  /* 0x0000001a0a002986 */ /* 0x000fe8000c101510 */
[----:B------:R3:W-:Y:S02]  /*715d0*/  @P1 STG.E.U16 desc[UR16][R8.64], R16 ;  /* 0x0000001008001986 */ /* 0x0007e4000c101510 */
[C---:B---3--:R-:W-:Y:S02]  /*715e0*/  LOP3.LUT R16, R2.reuse, 0x80, RZ, 0xfc, !PT ;  /* 0x0000008002107812 */ /* 0x048fe400078efcff */
[----:B------:R-:W-:-:S04]  /*715f0*/  LOP3.LUT R18, R2, 0x84, RZ, 0xfc, !PT ;  /* 0x0000008402127812 */ /* 0x000fc800078efcff */
[----:B------:R-:W-:Y:S02]  /*71600*/  ISETP.LT.AND P4, PT, R18, UR9, !P0 ;  /* 0x0000000912007c0c */ /* 0x000fe4000c781270 */
[----:B------:R-:W-:Y:S02]  /*71610*/  LOP3.LUT R18, R2, 0xa2, RZ, 0xfc, !PT ;  /* 0x000000a202127812 */ /* 0x000fe400078efcff */
[----:B------:R-:W-:Y:S02]  /*71620*/  PRMT R19, R43, 0x7632, R19 ;  /* 0x000076322b137816 */ /* 0x000fe40000000013 */
[----:B------:R-:W-:Y:S01]  /*71630*/  PRMT R24, R49, 0x7632, R24 ;  /* 0x0000763231187816 */ /* 0x000fe20000000018 */
[CC--:B----4-:R-:W-:Y:S01]  /*71640*/  IMAD R17, R89.reuse, R93.reuse, RZ ;  /* 0x0000005d59117224 */ /* 0x0d0fe200078e02ff */
[----:B------:R-:W-:Y:S01]  /*71650*/  ISETP.LT.AND P3, PT, R89, UR7, !P0 ;  /* 0x0000000759007c0c */ /* 0x000fe2000c761270 */
[----:B------:R-:W3:Y:S01]  /*71660*/  LDCU UR7, c[0x0][0x39c] ;  /* 0x00007380ff0777ac */ /* 0x000ee20008000800 */
[----:B------:R-:W4:Y:S01]  /*71670*/  LDL.LU R89, [R1+0x208] ;  /* 0x0002080001597983 */ /* 0x000f220000300800 */
[----:B--2---:R-:W-:Y:S01]  /*71680*/  IMAD R11, R88, R93, RZ ;  /* 0x0000005d580b7224 */ /* 0x004fe200078e02ff */
[----:B------:R-:W-:-:S02]  /*71690*/  LEA R8, P1, R17, R0, 0x1 ;  /* 0x0000000011087211 */ /* 0x000fc400078208ff */
[----:B-----5:R-:W-:Y:S01]  /*716a0*/  ISETP.LT.AND P2, PT, R88, UR8, !P0 ;  /* 0x0000000858007c0c */ /* 0x020fe2000c741270 */
[----:B------:R-:W2:Y:S01]  /*716b0*/  LDL.LU R92, [R1+0x20c] ;  /* 0x00020c00015c7983 */ /* 0x000ea20000300800 */
[----:B------:R-:W-:Y:S02]  /*716c0*/  LEA.HI.X.SX32 R9, R17, R3, 0x1, P1 ;  /* 0x0000000311097211 */ /* 0x000fe400008f0eff */
[C---:B-1----:R-:W-:Y:S01]  /*716d0*/  ISETP.LT.AND P1, PT, R16.reuse, UR5, !P0 ;  /* 0x0000000510007c0c */ /* 0x042fe2000c721270 */
[----:B------:R-:W-:Y:S01]  /*716e0*/  IMAD R16, R16, R93, RZ ;  /* 0x0000005d10107224 */ /* 0x000fe200078e02ff */
[C---:B------:R-:W-:Y:S01]  /*716f0*/  LEA R10, P6, R11.reuse, R0, 0x1 ;  /* 0x000000000b0a7211 */ /* 0x040fe200078c08ff */
[----:B------:R1:W-:Y:S01]  /*71700*/  @P3 STG.E.U16 desc[UR16][R8.64], R27 ;  /* 0x0000001b08003986 */ /* 0x0003e2000c101510 */
[----:B------:R-:W5:Y:S02]  /*71710*/  LDCU UR5, c[0x0][0x39c] ;  /* 0x00007380ff0577ac */ /* 0x000f640008000800 */
[----:B------:R-:W-:Y:S01]  /*71720*/  LEA.HI.X.SX32 R11, R11, R3, 0x1, P6 ;  /* 0x000000030b0b7211 */ /* 0x000fe200030f0eff */
[----:B------:R-:W2:Y:S01]  /*71730*/  LDL.LU R90, [R1+0x40] ;  /* 0x00004000015a7983 */ /* 0x000ea20000300800 */
[----:B------:R-:W-:-:S03]  /*71740*/  LOP3.LUT R17, R2, 0x86, RZ, 0xfc, !PT ;  /* 0x0000008602117812 */ /* 0x000fc600078efcff */
[----:B------:R-:W2:Y:S01]  /*71750*/  LDL.LU R88, [R1+0x44] ;  /* 0x0000440001587983 */ /* 0x000ea20000300800 */
[----:B-1----:R-:W-:-:S03]  /*71760*/  PRMT R27, R27, 0x7632, R27 ;  /* 0x000076321b1b7816 */ /* 0x002fc6000000001b */
[----:B------:R-:W2:Y:S01]  /*71770*/  LDL.LU R91, [R1+0x318] ;  /* 0x00031800015b7983 */ /* 0x000ea20000300800 */
[----:B------:R-:W-:-:S03]  /*71780*/  LEA R8, P6, R16, R0, 0x1 ;  /* 0x0000000010087211 */ /* 0x000fc600078c08ff */
[----:B------:R1:W-:Y:S01]  /*71790*/  @P2 STG.E.U16 desc[UR16][R10.64], R27 ;  /* 0x0000001b0a002986 */ /* 0x0003e2000c101510 */
[----:B------:R-:W-:Y:S02]  /*717a0*/  LEA.HI.X.SX32 R9, R16, R3, 0x1, P6 ;  /* 0x0000000310097211 */ /* 0x000fe400030f0eff */
[----:B0-----:R-:W-:Y:S01]  /*717b0*/  ISETP.LT.AND P3, PT, R17, UR6, !P0 ;  /* 0x0000000611007c0c */ /* 0x001fe2000c761270 */
[----:B------:R-:W0:Y:S01]  /*717c0*/  LDCU UR6, c[0x0][0x39c] ;  /* 0x00007380ff0677ac */ /* 0x000e220008000800 */
[C---:B------:R-:W-:Y:S01]  /*717d0*/  LOP3.LUT R17, R2.reuse, 0x88, RZ, 0xfc, !PT ;  /* 0x0000008802117812 */ /* 0x040fe200078efcff */
[----:B------:R5:W-:Y:S01]  /*717e0*/  @P1 STG.E.U16 desc[UR16][R8.64], R32 ;  /* 0x0000002008001986 */ /* 0x000be2000c101510 */
[----:B-1----:R-:W-:Y:S02]  /*717f0*/  IMAD R11, R93, 0x2, R16 ;  /* 0x000000025d0b7824 */ /* 0x002fe400078e0210 */
[----:B---3--:R-:W-:Y:S01]  /*71800*/  ISETP.LT.AND P2, PT, R17, UR7, !P0 ;  /* 0x0000000711007c0c */ /* 0x008fe2000c741270 */
[----:B------:R-:W1:Y:S02]  /*71810*/  LDCU UR7, c[0x0][0x39c] ;  /* 0x00007380ff0777ac */ /* 0x000e640008000800 */
[----:B------:R-:W-:Y:S01]  /*71820*/  LEA R10, P1, R11, R0, 0x1 ;  /* 0x000000000b0a7211 */ /* 0x000fe200078208ff */
[----:B------:R-:W-:Y:S01]  /*71830*/  IMAD R16, R93, 0x2, R11 ;  /* 0x000000025d107824 */ /* 0x000fe200078e020b */
[----:B-----5:R-:W-:-:S02]  /*71840*/  LOP3.LUT R8, R2, 0x8a, RZ, 0xfc, !PT ;  /* 0x0000008a02087812 */ /* 0x020fc400078efcff */
[-C--:B------:R-:W-:Y:S02]  /*71850*/  LEA.HI.X.SX32 R11, R11, R3.reuse, 0x1, P1 ;  /* 0x000000030b0b7211 */ /* 0x080fe400008f0eff */
[----:B------:R-:W-:Y:S02]  /*71860*/  PRMT R32, R32, 0x7632, R32 ;  /* 0x0000763220207816 */ /* 0x000fe40000000020 */
[----:B------:R-:W-:Y:S01]  /*71870*/  ISETP.LT.AND P1, PT, R8, UR5, !P0 ;  /* 0x0000000508007c0c */ /* 0x000fe2000c721270 */
[----:B------:R-:W3:Y:S01]  /*71880*/  LDCU UR5, c[0x0][0x39c] ;  /* 0x00007380ff0577ac */ /* 0x000ee20008000800 */
[----:B------:R-:W-:Y:S01]  /*71890*/  LEA R8, P6, R16, R0, 0x1 ;  /* 0x0000000010087211 */ /* 0x000fe200078c08ff */
[----:B------:R5:W-:Y:S01]  /*718a0*/  @P5 STG.E.U16 desc[UR16][R10.64], R32 ;  /* 0x000000200a005986 */ /* 0x000be2000c101510 */
[----:B------:R-:W-:Y:S02]  /*718b0*/  LOP3.LUT R17, R2, 0x8c, RZ, 0xfc, !PT ;  /* 0x0000008c02117812 */ /* 0x000fe400078efcff */
[----:B------:R-:W-:-:S02]  /*718c0*/  LEA.HI.X.SX32 R9, R16, R3, 0x1, P6 ;  /* 0x0000000310097211 */ /* 0x000fc400030f0eff */
[----:B0-----:R-:W-:Y:S01]  /*718d0*/  ISETP.LT.AND P5, PT, R17, UR6, !P0 ;  /* 0x0000000611007c0c */ /* 0x001fe2000c7a1270 */
[----:B------:R-:W0:Y:S01]  /*718e0*/  LDCU UR6, c[0x0][0x39c] ;  /* 0x00007380ff0677ac */ /* 0x000e220008000800 */
[----:B-----5:R-:W-:Y:S01]  /*718f0*/  IMAD R11, R93, 0x2, R16 ;  /* 0x000000025d0b7824 */ /* 0x020fe200078e0210 */
[----:B------:R-:W-:-:S03]  /*71900*/  LOP3.LUT R17, R2, 0x8e, RZ, 0xfc, !PT ;  /* 0x0000008e02117812 */ /* 0x000fc600078efcff */
[----:B------:R-:W-:Y:S01]  /*71910*/  IMAD R16, R93, 0x2, R11 ;  /* 0x000000025d107824 */ /* 0x000fe200078e020b */
[C---:B------:R-:W-:Y:S01]  /*71920*/  LEA R10, P6, R11.reuse, R0, 0x1 ;  /* 0x000000000b0a7211 */ /* 0x040fe200078c08ff */
[----:B------:R5:W-:Y:S03]  /*71930*/  @P4 STG.E.U16 desc[UR16][R8.64], R33 ;  /* 0x0000002108004986 */ /* 0x000be6000c101510 */
[----:B------:R-:W-:Y:S02]  /*71940*/  LEA.HI.X.SX32 R11, R11, R3, 0x1, P6 ;  /* 0x000000030b0b7211 */ /* 0x000fe400030f0eff */
[----:B-1----:R-:W-:Y:S01]  /*71950*/  ISETP.LT.AND P4, PT, R17, UR7, !P0 ;  /* 0x0000000711007c0c */ /* 0x002fe2000c781270 */
[----:B------:R-:W1:Y:S01]  /*71960*/  LDCU UR7, c[0x0][0x39c] ;  /* 0x00007380ff0777ac */ /* 0x000e620008000800 */
[----:B------:R-:W-:Y:S02]  /*71970*/  LOP3.LUT R17, R2, 0x90, RZ, 0xfc, !PT ;  /* 0x0000009002117812 */ /* 0x000fe400078efcff */
[----:B-----5:R-:W-:-:S02]  /*71980*/  PRMT R33, R33, 0x7632, R33 ;  /* 0x0000763221217816 */ /* 0x020fc40000000021 */
[----:B------:R-:W-:-:S03]  /*71990*/  LEA R8, P6, R16, R0, 0x1 ;  /* 0x0000000010087211 */ /* 0x000fc600078c08ff */
[----:B------:R5:W-:Y:S01]  /*719a0*/  @P3 STG.E.U16 desc[UR16][R10.64], R33 ;  /* 0x000000210a003986 */ /* 0x000be2000c101510 */
[----:B------:R-:W-:Y:S02]  /*719b0*/  LEA.HI.X.SX32 R9, R16, R3, 0x1, P6 ;  /* 0x0000000310097211 */ /* 0x000fe400030f0eff */
[----:B---3--:R-:W-:Y:S01]  /*719c0*/  ISETP.LT.AND P3, PT, R17, UR5, !P0 ;  /* 0x0000000511007c0c */ /* 0x008fe2000c761270 */
[----:B------:R-:W3:Y:S02]  /*719d0*/  LDCU UR5, c[0x0][0x39c] ;  /* 0x00007380ff0577ac */ /* 0x000ee40008000800 */
[----:B------:R0:W-:Y:S01]  /*719e0*/  @P2 STG.E.U16 desc[UR16][R8.64], R34 ;  /* 0x0000002208002986 */ /* 0x0001e2000c101510 */
[----:B-----5:R-:W-:-:S03]  /*719f0*/  IMAD R10, R93, 0x2, R16 ;  /* 0x000000025d0a7824 */ /* 0x020fc600078e0210 */
[----:B------:R-:W5:Y:S01]  /*71a00*/  LDL.LU R33, [R1+0x204] ;  /* 0x0002040001217983 */ /* 0x000f620000300800 */
[----:B------:R-:W-:Y:S01]  /*71a10*/  IMAD R16, R93, 0x2, R10 ;  /* 0x000000025d107824 */ /* 0x000fe200078e020a */
[-C--:B0-----:R-:W-:Y:S02]  /*71a20*/  LEA R8, P2, R10, R0.reuse, 0x1 ;  /* 0x000000000a087211 */ /* 0x081fe400078408ff */
[----:B------:R-:W-:Y:S02]  /*71a30*/  LOP3.LUT R11, R2, 0x92, RZ, 0xfc, !PT ;  /* 0x00000092020b7812 */ /* 0x000fe400078efcff */
[----:B------:R-:W-:Y:S02]  /*71a40*/  LEA.HI.X.SX32 R9, R10, R3, 0x1, P2 ;  /* 0x000000030a097211 */ /* 0x000fe400010f0eff */
[----:B------:R-:W-:Y:S02]  /*71a50*/  PRMT R34, R34, 0x7632, R34 ;  /* 0x0000763222227816 */ /* 0x000fe40000000022 */
[----:B------:R-:W-:-:S02]  /*71a60*/  LEA R10, P6, R16, R0, 0x1 ;  /* 0x00000000100a7211 */ /* 0x000fc400078c08ff */
[----:B------:R-:W-:Y:S01]  /*71a70*/  ISETP.LT.AND P2, PT, R11, UR6, !P0 ;  /* 0x000000060b007c0c */ /* 0x000fe2000c741270 */
[----:B------:R0:W-:Y:S01]  /*71a80*/  @P1 STG.E.U16 desc[UR16][R8.64], R34 ;  /* 0x0000002208001986 */ /* 0x0001e2000c101510 */
[----:B------:R-:W-:Y:S01]  /*71a90*/  LEA.HI.X.SX32 R11, R16, R3, 0x1, P6 ;  /* 0x00000003100b7211 */ /* 0x000fe200030f0eff */
[----:B------:R-:W1:Y:S04]  /*71aa0*/  LDCU UR6, c[0x0][0x39c] ;  /* 0x00007380ff0677ac */ /* 0x000e680008000800 */
[----:B------:R1:W-:Y:S01]  /*71ab0*/  @P5 STG.E.U16 desc[UR16][R10.64], R35 ;  /* 0x000000230a005986 */ /* 0x0003e2000c101510 */
[C---:B0-----:R-:W-:Y:S01]  /*71ac0*/  IMAD R8, R93.reuse, 0x2, R16 ;  /* 0x000000025d087824 */ /* 0x041fe200078e0210 */
[----:B------:R-:W-:Y:S02]  /*71ad0*/  LOP3.LUT R9, R2, 0x96, RZ, 0xfc, !PT ;  /* 0x0000009602097812 */ /* 0x000fe400078efcff */
[----:B------:R-:W2:Y:S01]  /*71ae0*/  LDL.LU R34, [R1+0x200] ;  /* 0x0002000001227983 */ /* 0x000ea20000300800 */
[----:B------:R-:W-:Y:S01]  /*71af0*/  IMAD R16, R93, 0x2, R8 ;  /* 0x000000025d107824 */ /* 0x000fe200078e0208 */
[----:B---3--:R-:W-:Y:S01]  /*71b00*/  ISETP.LT.AND P5, PT, R9, UR5, !P0 ;  /* 0x0000000509007c0c */ /* 0x008fe2000c7a1270 */
[----:B------:R-:W0:Y:S01]  /*71b10*/  LDCU UR5, c[0x0][0x39c] ;  /* 0x00007380ff0577ac */ /* 0x000e220008000800 */
[----:B-1----:R-:W-:-:S02]  /*71b20*/  LEA R10, P6, R8, R0, 0x1 ;  /* 0x00000000080a7211 */ /* 0x002fc400078c08ff */
[----:B------:R-:W-:Y:S02]  /*71b30*/  LOP3.LUT R17, R2, 0x94, RZ, 0xfc, !PT ;  /* 0x0000009402117812 */ /* 0x000fe400078efcff */
[-C--:B------:R-:W-:Y:S02]  /*71b40*/  LEA.HI.X.SX32 R11, R8, R3.reuse, 0x1, P6 ;  /* 0x00000003080b7211 */ /* 0x080fe400030f0eff */
[C---:B------:R-:W-:Y:S02]  /*71b50*/  LEA R8, P6, R16.reuse, R0, 0x1 ;  /* 0x0000000010087211 */ /* 0x040fe400078c08ff */
[----:B------:R-:W-:Y:S02]  /*71b60*/  PRMT R35, R35, 0x7632, R35 ;  /* 0x0000763223237816 */ /* 0x000fe40000000023 */
[----:B------:R-:W-:Y:S01]  /*71b70*/  LEA.HI.X.SX32 R9, R16, R3, 0x1, P6 ;  /* 0x0000000310097211 */ /* 0x000fe200030f0eff */
[----:B------:R-:W-:Y:S01]  /*71b80*/  IMAD R16, R93, 0x2, R16 ;  /* 0x000000025d107824 */ /* 0x000fe200078e0210 */
[----:B------:R-:W-:Y:S01]  /*71b90*/  ISETP.LT.AND P1, PT, R17, UR7, !P0 ;  /* 0x0000000711007c0c */ /* 0x000fe2000c721270 */
[----:B------:R-:W1:Y:S01]  /*71ba0*/  LDCU UR7, c[0x0][0x39c] ;  /* 0x00007380ff0777ac */ /* 0x000e620008000800 */
[C---:B------:R-:W-:Y:S01]  /*71bb0*/  LOP3.LUT R17, R2.reuse, 0x98, RZ, 0xfc, !PT ;  /* 0x0000009802117812 */ /* 0x040fe200078efcff */
[----:B------:R3:W-:Y:S03]  /*71bc0*/  @P4 STG.E.U16 desc[UR16][R10.64], R35 ;  /* 0x000000230a004986 */ /* 0x0007e6000c101510 */
[----:B------:R-:W-:Y:S01]  /*71bd0*/  ISETP.LT.AND P4, PT, R17, UR6, !P0 ;  /* 0x0000000611007c0c */ /* 0x000fe2000c781270 */
[----:B------:R0:W-:Y:S01]  /*71be0*/  @P3 STG.E.U16 desc[UR16][R8.64], R40 ;  /* 0x0000002808003986 */ /* 0x0001e2000c101510 */
[----:B------:R-:W1:Y:S01]  /*71bf0*/  LDCU UR6, c[0x0][0x39c] ;  /* 0x00007380ff0677ac */ /* 0x000e620008000800 */
[----:B------:R-:W-:Y:S01]  /*71c00*/  IMAD R17, R93, 0x2, R16 ;  /* 0x000000025d117824 */ /* 0x000fe200078e0210 */
[----:B---3--:R-:W-:-:S02]  /*71c10*/  LOP3.LUT R10, R2, 0x9a, RZ, 0xfc, !PT ;  /* 0x0000009a020a7812 */ /* 0x008fc400078efcff */
[----:B0-----:R-:W-:-:S04]  /*71c20*/  LEA R8, P3, R16, R0, 0x1 ;  /* 0x0000000010087211 */ /* 0x001fc800078608ff */
[-C--:B------:R-:W-:Y:S02]  /*71c30*/  LEA.HI.X.SX32 R9, R16, R3.reuse, 0x1, P3 ;  /* 0x0000000310097211 */ /* 0x080fe400018f0eff */
[----:B------:R-:W-:Y:S01]  /*71c40*/  ISETP.LT.AND P3, PT, R10, UR5, !P0 ;  /* 0x000000050a007c0c */ /* 0x000fe2000c761270 */
[----:B------:R-:W0:Y:S01]  /*71c50*/  LDCU UR5, c[0x0][0x39c] ;  /* 0x00007380ff0577ac */ /* 0x000e220008000800 */
[C---:B------:R-:W-:Y:S02]  /*71c60*/  LEA R10, P6, R17.reuse, R0, 0x1 ;  /* 0x00000000110a7211 */ /* 0x040fe400078c08ff */
[----:B------:R-:W-:Y:S02]  /*71c70*/  PRMT R40, R40, 0x7632, R40 ;  /* 0x0000763228287816 */ /* 0x000fe40000000028 */
[----:B------:R-:W-:Y:S01]  /*71c80*/  LEA.HI.X.SX32 R11, R17, R3, 0x1, P6 ;  /* 0x00000003110b7211 */ /* 0x000fe200030f0eff */
[C---:B------:R-:W-:Y:S01]  /*71c90*/  IMAD R17, R93.reuse, 0x2, R17 ;  /* 0x000000025d117824 */ /* 0x040fe200078e0211 */
[----:B------:R-:W-:Y:S01]  /*71ca0*/  LOP3.LUT R16, R2, 0x9c, RZ, 0xfc, !PT ;  /* 0x0000009c02107812 */ /* 0x000fe200078efcff */
[----:B------:R3:W-:Y:S03]  /*71cb0*/  @P2 STG.E.U16 desc[UR16][R8.64], R40 ;  /* 0x0000002808002986 */ /* 0x0007e6000c101510 */
[----:B-1----:R-:W-:Y:S01]  /*71cc0*/  ISETP.LT.AND P2, PT, R16, UR7, !P0 ;  /* 0x0000000710007c0c */ /* 0x002fe2000c741270 */
[----:B------:R-:W-:Y:S01]  /*71cd0*/  IMAD R16, R93, 0x2, R17 ;  /* 0x000000025d107824 */ /* 0x000fe200078e0211 */
[----:B------:R1:W-:Y:S01]  /*71ce0*/  @P1 STG.E.U16 desc[UR16][R10.64], R41 ;  /* 0x000000290a001986 */ /* 0x0003e2000c101510 */
[----:B------:R-:W0:Y:S01]  /*71cf0*/  LDCU UR7, c[0x0][0x39c] ;  /* 0x00007380ff0777ac */ /* 0x000e220008000800 */
[----:B---3--:R-:W-:-:S02]  /*71d00*/  LOP3.LUT R9, R2, 0x9e, RZ, 0xfc, !PT ;  /* 0x0000009e02097812 */ /* 0x008fc400078efcff */
[-C--:B------:R-:W-:Y:S02]  /*71d10*/  LEA R8, P6, R17, R0.reuse, 0x1 ;  /* 0x0000000011087211 */ /* 0x080fe400078c08ff */
[----:B------:R-:W-:Y:S01]  /*71d20*/  ISETP.LT.AND P1, PT, R9, UR6, !P0 ;  /* 0x0000000609007c0c */ /* 0x000fe2000c721270 */
[----:B------:R-:W3:Y:S01]  /*71d30*/  LDCU UR6, c[0x0][0x39c] ;  /* 0x00007380ff0677ac */ /* 0x000ee20008000800 */
[-C--:B------:R-:W-:Y:S02]  /*71d40*/  LEA.HI.X.SX32 R9, R17, R3.reuse, 0x1, P6 ;  /* 0x0000000311097211 */ /* 0x080fe400030f0eff */
[CC--:B-1----:R-:W-:Y:S02]  /*71d50*/  LEA R10, P6, R16.reuse, R0.reuse, 0x1 ;  /* 0x00000000100a7211 */ /* 0x0c2fe400078c08ff */
[----:B------:R-:W-:Y:S02]  /*71d60*/  PRMT R41, R41, 0x7632, R41 ;  /* 0x0000763229297816 */ /* 0x000fe40000000029 */
[----:B------:R-:W-:Y:S01]  /*71d70*/  LEA.HI.X.SX32 R11, R16, R3, 0x1, P6 ;  /* 0x00000003100b7211 */ /* 0x000fe200030f0eff */
[----:B------:R-:W-:Y:S01]  /*71d80*/  IMAD R16, R93, 0x2, R16 ;  /* 0x000000025d107824 */ /* 0x000fe200078e0210 */
[----:B------:R-:W-:Y:S01]  /*71d90*/  LOP3.LUT R17, R2, 0xa0, RZ, 0xfc, !PT ;  /* 0x000000a002117812 */ /* 0x000fe200078efcff */
[----:B------:R1:W-:Y:S03]  /*71da0*/  @P5 STG.E.U16 desc[UR16][R8.64], R41 ;  /* 0x0000002908005986 */ /* 0x0003e6000c101510 */
[----:B0-----:R-:W-:Y:S01]  /*71db0*/  ISETP.LT.AND P5, PT, R17, UR5, !P0 ;  /* 0x0000000511007c0c */ /* 0x001fe2000c7a1270 */
[----:B------:R0:W-:Y:S01]  /*71dc0*/  @P4 STG.E.U16 desc[UR16][R10.64], R42 ;  /* 0x0000002a0a004986 */ /* 0x0001e2000c101510 */
[----:B------:R-:W-:Y:S01]  /*71dd0*/  IMAD R17, R93, 0x2, R16 ;  /* 0x000000025d117824 */ /* 0x000fe200078e0210 */
[----:B------:R-:W3:Y:S01]  /*71de0*/  LDCU UR5, c[0x0][0x39c] ;  /* 0x00007380ff0577ac */ /* 0x000ee20008000800 */
[----:B-1----:R-:W-:-:S04]  /*71df0*/  LEA R8, P4, R16, R0, 0x1 ;  /* 0x0000000010087211 */ /* 0x002fc800078808ff */
[----:B------:R-:W-:Y:S02]  /*71e00*/  LEA.HI.X.SX32 R9, R16, R3, 0x1, P4 ;  /* 0x0000000310097211 */ /* 0x000fe400020f0eff */
[----:B0-----:R-:W-:Y:S02]  /*71e10*/  PRMT R11, R42, 0x7632, R11 ;  /* 0x000076322a0b7816 */ /* 0x001fe4000000000b */
[----:B------:R-:W-:-:S03]  /*71e20*/  LEA R10, P6, R17, R0, 0x1 ;  /* 0x00000000110a7211 */ /* 0x000fc600078c08ff */
[----:B------:R0:W-:Y:S01]  /*71e30*/  @P3 STG.E.U16 desc[UR16][R8.64], R11 ;  /* 0x0000000b08003986 */ /* 0x0001e2000c101510 */
[----:B------:R-:W-:Y:S02]  /*71e40*/  LOP3.LUT R16, R2, 0xa4, RZ, 0xfc, !PT ;  /* 0x000000a402107812 */ /* 0x000fe400078efcff */
[----:B---3--:R-:W-:Y:S01]  /*71e50*/  ISETP.LT.AND P4, PT, R18, UR6, !P0 ;  /* 0x0000000612007c0c */ /* 0x008fe2000c781270 */
[----:B------:R-:W1:Y:S01]  /*71e60*/  LDCU UR6, c[0x0][0x39c] ;  /* 0x00007380ff0677ac */ /* 0x000e620008000800 */
[----:B------:R-:W-:Y:S02]  /*71e70*/  ISETP.LT.AND P3, PT, R16, UR7, !P0 ;  /* 0x0000000710007c0c */ /* 0x000fe4000c761270 */
[-C--:B0-----:R-:W-:Y:S01]  /*71e80*/  LEA.HI.X.SX32 R11, R17, R3.reuse, 0x1, P6 ;  /* 0x00000003110b7211 */ /* 0x081fe200030f0eff */
[C---:B------:R-:W-:Y:S01]  /*71e90*/  IMAD R17, R93.reuse, 0x2, R17 ;  /* 0x000000025d117824 */ /* 0x040fe200078e0211 */
[----:B------:R-:W-:Y:S01]  /*71ea0*/  LOP3.LUT R18, R2, 0xa6, RZ, 0xfc, !PT ;  /* 0x000000a602127812 */ /* 0x000fe200078efcff */
[----:B------:R-:W0:Y:S02]  /*71eb0*/  LDCU UR7, c[0x0][0x39c] ;  /* 0x00007380ff0777ac */ /* 0x000e240008000800 */
[----:B------:R-:W-:Y:S01]  /*71ec0*/  IMAD R16, R93, 0x2, R17 ;  /* 0x000000025d107824 */ /* 0x000fe200078e0211 */
[C---:B------:R-:W-:Y:S01]  /*71ed0*/  LEA R8, P6, R17.reuse, R0, 0x1 ;  /* 0x0000000011087211 */ /* 0x040fe200078c08ff */
[----:B------:R3:W-:Y:S03]  /*71ee0*/  @P2 STG.E.U16 desc[UR16][R10.64], R43 ;  /* 0x0000002b0a002986 */ /* 0x0007e6000c101510 */
[----:B------:R-:W-:-:S02]  /*71ef0*/  LEA.HI.X.SX32 R9, R17, R3, 0x1, P6 ;  /* 0x0000000311097211 */ /* 0x000fc400030f0eff */
[----:B------:R-:W-:Y:S01]  /*71f00*/  ISETP.LT.AND P2, PT, R18, UR5, !P0 ;  /* 0x0000000512007c0c */ /* 0x000fe2000c741270 */
[----:B------:R-:W0:Y:S01]  /*71f10*/  LDCU UR5, c[0x0][0x39c] ;  /* 0x00007380ff0577ac */ /* 0x000e220008000800 */
[----:B------:R-:W-:Y:S01]  /*71f20*/  IMAD R17, R93, 0x2, R16 ;  /* 0x000000025d117824 */ /* 0x000fe200078e0210 */
[----:B---3--:R-:W-:-:S04]  /*71f30*/  LEA R10, P6, R16, R0, 0x1 ;  /* 0x00000000100a7211 */ /* 0x008fc800078c08ff */
[----:B------:R-:W-:Y:S01]  /*71f40*/  LEA.HI.X.SX32 R11, R16, R3, 0x1, P6 ;  /* 0x00000003100b7211 */ /* 0x000fe200030f0eff */
[----:B------:R3:W-:Y:S01]  /*71f50*/  @P1 STG.E.U16 desc[UR16][R8.64], R19 ;  /* 0x0000001308001986 */ /* 0x0007e2000c101510 */
[----:B------:R-:W-:Y:S01]  /*71f60*/  LOP3.LUT R18, R2, 0xa8, RZ, 0xfc, !PT ;  /* 0x000000a802127812 */ /* 0x000fe200078efcff */
[----:B------:R-:W-:Y:S02]  /*71f70*/  IMAD R16, R93, 0x2, R17 ;  /* 0x000000025d107824 */ /* 0x000fe400078e0211 */
[----:B------:R0:W-:Y:S01]  /*71f80*/  @P5 STG.E.U16 desc[UR16][R10.64], R48 ;  /* 0x000000300a005986 */ /* 0x0001e2000c101510 */
[----:B-1----:R-:W-:Y:S01]  /*71f90*/  ISETP.LT.AND P1, PT, R18, UR6, !P0 ;  /* 0x0000000612007c0c */ /* 0x002fe2000c721270 */
[----:B------:R-:W1:Y:S01]  /*71fa0*/  LDCU UR6, c[0x0][0x39c] ;  /* 0x00007380ff0677ac */ /* 0x000e620008000800 */
[----:B---3--:R-:W-:-:S04]  /*71fb0*/  LEA R8, P5, R17, R0, 0x1 ;  /* 0x0000000011087211 */ /* 0x008fc800078a08ff */
[----:B------:R-:W-:Y:S02]  /*71fc0*/  LEA.HI.X.SX32 R9, R17, R3, 0x1, P5 ;  /* 0x0000000311097211 */ /* 0x000fe400028f0eff */
[----:B0-----:R-:W-:Y:S02]  /*71fd0*/  PRMT R11, R48, 0x7632, R11 ;  /* 0x00007632300b7816 */ /* 0x001fe4000000000b */
[----:B------:R-:W-:Y:S02]  /*71fe0*/  LEA R10, P6, R16, R0, 0x1 ;  /* 0x00000000100a7211 */ /* 0x000fe400078c08ff */
[C---:B------:R-:W-:Y:S01]  /*71ff0*/  LOP3.LUT R18, R2.reuse, 0xaa, RZ, 0xfc, !PT ;  /* 0x000000aa02127812 */ /* 0x040fe200078efcff */
[----:B------:R0:W-:Y:S01]  /*72000*/  @P4 STG.E.U16 desc[UR16][R8.64], R11 ;  /* 0x0000000b08004986 */ /* 0x0001e2000c101510 */
[----:B------:R-:W-:Y:S02]  /*72010*/  LOP3.LUT R17, R2, 0xac, RZ, 0xfc, !PT ;  /* 0x000000ac02117812 */ /* 0x000fe400078efcff */
[----:B------:R-:W-:Y:S01]  /*72020*/  ISETP.LT.AND P5, PT, R18, UR5, !P0 ;  /* 0x0000000512007c0c */ /* 0x000fe2000c7a1270 */
[----:B------:R-:W3:Y:S01]  /*72030*/  LDCU UR5, c[0x0][0x39c] ;  /* 0x00007380ff0577ac */ /* 0x000ee20008000800 */
[----:B------:R-:W-:-:S02]  /*72040*/  ISETP.LT.AND P4, PT, R17, UR7, !P0 ;  /* 0x0000000711007c0c */ /* 0x000fc4000c781270 */
[-C--:B0-----:R-:W-:Y:S01]  /*72050*/  LEA.HI.X.SX32 R11, R16, R3.reuse, 0x1, P6 ;  /* 0x00000003100b7211 */ /* 0x081fe200030f0eff */
[C---:B------:R-:W-:Y:S01]  /*72060*/  IMAD R16, R93.reuse, 0x2, R16 ;  /* 0x000000025d107824 */ /* 0x040fe200078e0210 */
[----:B------:R-:W-:Y:S01]  /*72070*/  LOP3.LUT R18, R2, 0xae, RZ, 0xfc, !PT ;  /* 0x000000ae02127812 */ /* 0x000fe200078efcff */
[----:B------:R-:W0:Y:S02]  /*72080*/  LDCU UR7, c[0x0][0x39c] ;  /* 0x00007380ff0777ac */ /* 0x000e240008000800 */
[----:B------:R-:W-:Y:S01]  /*72090*/  IMAD R17, R93, 0x2, R16 ;  /* 0x000000025d117824 */ /* 0x000fe200078e0210 */
[----:B------:R-:W-:Y:S01]  /*720a0*/  LEA R8, P6, R16, R0, 0x1 ;  /* 0x0000000010087211 */ /* 0x000fe200078c08ff */
[----:B------:R3:W-:Y:S01]  /*720b0*/  @P3 STG.E.U16 desc[UR16][R10.64], R49 ;  /* 0x000000310a003986 */ /* 0x0007e2000c101510 */
[----:B-1----:R-:W-:Y:S01]  /*720c0*/  ISETP.LT.AND P3, PT, R18, UR6, !P0 ;  /* 0x0000000612007c0c */ /* 0x002fe2000c761270 */
[----:B------:R-:W1:Y:S01]  /*720d0*/  LDCU UR6, c[0x0][0x39c] ;  /* 0x00007380ff0677ac */ /* 0x000e620008000800 */
[----:B------:R-:W-:-:S02]  /*720e0*/  LEA.HI.X.SX32 R9, R16, R3, 0x1, P6 ;  /* 0x0000000310097211 */ /* 0x000fc400030f0eff */
[----:B------:R-:W-:Y:S02]  /*720f0*/  LOP3.LUT R16, R2, 0xb0, RZ, 0xfc, !PT ;  /* 0x000000b002107812 */ /* 0x000fe400078efcff */
[----:B---3--:R-:W-:-:S04]  /*72100*/  LEA R10, P6, R17, R0, 0x1 ;  /* 0x00000000110a7211 */ /* 0x008fc800078c08ff */
[-C--:B------:R-:W-:Y:S01]  /*72110*/  LEA.HI.X.SX32 R11, R17, R3.reuse, 0x1, P6 ;  /* 0x00000003110b7211 */ /* 0x080fe200030f0eff */
[----:B------:R-:W-:Y:S01]  /*72120*/  IMAD R17, R93, 0x2, R17 ;  /* 0x000000025d117824 */ /* 0x000fe200078e0211 */
[----:B------:R3:W-:Y:S01]  /*72130*/  @P2 STG.E.U16 desc[UR16][R8.64], R24 ;  /* 0x0000001808002986 */ /* 0x0007e2000c101510 */
[----:B------:R-:W-:Y:S01]  /*72140*/  ISETP.LT.AND P2, PT, R16, UR5, !P0 ;  /* 0x0000000510007c0c */ /* 0x000fe2000c741270 */
[----:B------:R-:W0:Y:S02]  /*72150*/  LDCU UR5, c[0x0][0x39c] ;  /* 0x00007380ff0577ac */ /* 0x000e240008000800 */
[----:B------:R0:W-:Y:S01]  /*72160*/  @P1 STG.E.U16 desc[UR16][R10.64], R50 ;  /* 0x000000320a001986 */ /* 0x0001e2000c101510 */
[----:B------:R-:W-:Y:S01]  /*72170*/  LEA R16, P1, R17, R0, 0x1 ;  /* 0x0000000011107211 */ /* 0x000fe200078208ff */
[----:B------:R-:W-:Y:S01]  /*72180*/  IMAD R18, R93, 0x2, R17 ;  /* 0x000000025d127824 */ /* 0x000fe200078e0211 */
[----:B------:R-:W-:Y:S02]  /*72190*/  LOP3.LUT R19, R2, 0xb2, RZ, 0xfc, !PT ;  /* 0x000000b202137812 */ /* 0x000fe400078efcff */
[----:B------:R-:W-:-:S02]  /*721a0*/  LEA.HI.X.SX32 R17, R17, R3, 0x1, P1 ;  /* 0x0000000311117211 */ /* 0x000fc400008f0eff */
[----:B---3--:R-:W-:Y:S02]  /*721b0*/  PRMT R9, R50, 0x7632, R9 ;  /* 0x0000763232097816 */ /* 0x008fe40000000009 */
[----:B------:R-:W-:Y:S02]  /*721c0*/  LEA R8, P6, R18, R0, 0x1 ;  /* 0x0000000012087211 */ /* 0x000fe400078c08ff */
[----:B-1----:R-:W-:Y:S01]  /*721d0*/  ISETP.LT.AND P1, PT, R19, UR6, !P0 ;  /* 0x0000000613007c0c */ /* 0x002fe2000c721270 */
[----:B------:R1:W-:Y:S01]  /*721e0*/  @P5 STG.E.U16 desc[UR16][R16.64], R9 ;  /* 0x0000000910005986 */ /* 0x0003e2000c101510 */
[C---:B------:R-:W-:Y:S01]  /*721f0*/  LOP3.LUT R19, R2.reuse, 0xb4, RZ, 0xfc, !PT ;  /* 0x000000b402137812 */ /* 0x040fe200078efcff */
[----:B------:R-:W3:Y:S01]  /*72200*/  LDCU UR6, c[0x0][0x39c] ;  /* 0x00007380ff0677ac */ /* 0x000ee20008000800 */
[----:B0-----:R-:W-:Y:S02]  /*72210*/  LOP3.LUT R11, R2, 0xb6, RZ, 0xfc, !PT ;  /* 0x000000b6020b7812 */ /* 0x001fe400078efcff */
[----:B------:R-:W-:Y:S01]  /*72220*/  ISETP.LT.AND P5, PT, R19, UR7, !P0 ;  /* 0x0000000713007c0c */ /* 0x000fe2000c7a1270 */
[----:B------:R-:W0:Y:S01]  /*72230*/  LDCU UR7, c[0x0][0x39c] ;  /* 0x00007380ff0777ac */ /* 0x000e220008000800 */
[----:B-1----:R-:W-:Y:S01]  /*72240*/  LEA.HI.X.SX32 R9, R18, R3, 0x1, P6 ;  /* 0x0000000312097211 */ /* 0x002fe200030f0eff */
[----:B------:R-:W-:-:S04]  /*72250*/  IMAD R18, R93, 0x2, R18 ;  /* 0x000000025d127824 */ /* 0x000fc800078e0212 */
[----:B------:R-:W-:Y:S01]  /*72260*/  IMAD R19, R93, 0x2, R18 ;  /* 0x000000025d137824 */ /* 0x000fe200078e0212 */
[CC--:B------:R-:W-:Y:S01]  /*72270*/  LEA R10, P6, R18.reuse, R0.reuse, 0x1 ;  /* 0x00000000120a7211 */ /* 0x0c0fe200078c08ff */
[----:B------:R1:W-:Y:S01]  /*72280*/  @P4 STG.E.U16 desc[UR16][R8.64], R51 ;  /* 0x0000003308004986 */ /* 0x0003e2000c101510 */
[----:B------:R-:W-:Y:S01]  /*72290*/  ISETP.LT.AND P4, PT, R11, UR5, !P0 ;  /* 0x000000050b007c0c */ /* 0x000fe2000c781270 */
[----:B------:R-:W0:Y:S01]  /*722a0*/  LDCU UR5, c[0x0][0x39c] ;  /* 0x00007380ff0577ac */ /* 0x000e220008000800 */
[-C--:B------:R-:W-:Y:S02]  /*722b0*/  LEA.HI.X.SX32 R11, R18, R3.reuse, 0x1, P6 ;  /* 0x00000003120b7211 */ /* 0x080fe400030f0eff */
[C---:B------:R-:W-:Y:S02]  /*722c0*/  LEA R16, P6, R19.reuse, R0, 0x1 ;  /* 0x0000000013107211 */ /* 0x040fe400078c08ff */
[----:B------:R-:W-:Y:S02]  /*722d0*/  LOP3.LUT R18, R2, 0xb8, RZ, 0xfc, !PT ;  /* 0x000000b802127812 */ /* 0x000fe400078efcff */
[----:B------:R-:W-:Y:S01]  /*722e0*/  LEA.HI.X.SX32 R17, R19, R3, 0x1, P6 ;  /* 0x0000000313117211 */ /* 0x000fe200030f0eff */
[----:B------:R-:W-:Y:S01]  /*722f0*/  IMAD R19, R93, 0x2, R19 ;  /* 0x000000025d137824 */ /* 0x000fe200078e0213 */
[----:B-1----:R-:W-:-:S05]  /*72300*/  PRMT R9, R51, 0x7632, R9 ;  /* 0x0000763233097816 */ /* 0x002fca0000000009 */
[----:B------:R1:W-:Y:S01]  /*72310*/  @P3 STG.E.U16 desc[UR16][R10.64], R9 ;  /* 0x000000090a003986 */ /* 0x0003e2000c101510 */
[----:B---3--:R-:W-:Y:S01]  /*72320*/  ISETP.LT.AND P3, PT, R18, UR6, !P0 ;  /* 0x0000000612007c0c */ /* 0x008fe2000c761270 */
[----:B------:R-:W3:Y:S02]  /*72330*/  LDCU UR6, c[0x0][0x39c] ;  /* 0x00007380ff0677ac */ /* 0x000ee40008000800 */
[----:B------:R0:W-:Y:S01]  /*72340*/  @P2 STG.E.U16 desc[UR16][R16.64], R56 ;  /* 0x0000003810002986 */ /* 0x0001e2000c101510 */
[----:B------:R-:W-:Y:S01]  /*72350*/  LEA R8, P2, R19, R0, 0x1 ;  /* 0x0000000013087211 */ /* 0x000fe200078408ff */
[----:B------:R-:W-:Y:S01]  /*72360*/  IMAD R18, R93, 0x2, R19 ;  /* 0x000000025d127824 */ /* 0x000fe200078e0213 */
[----:B------:R-:W-:Y:S02]  /*72370*/  LOP3.LUT R24, R2, 0xba, RZ, 0xfc, !PT ;  /* 0x000000ba02187812 */ /* 0x000fe400078efcff */
[----:B-1----:R-:W-:Y:S02]  /*72380*/  LEA.HI.X.SX32 R9, R19, R3, 0x1, P2 ;  /* 0x0000000313097211 */ /* 0x002fe400010f0eff */
[----:B------:R-:W-:-:S02]  /*72390*/  PRMT R11, R56, 0x7632, R11 ;  /* 0x00007632380b7816 */ /* 0x000fc4000000000b */
[----:B------:R-:W-:Y:S02]  /*723a0*/  LEA R10, P6, R18, R0, 0x1 ;  /* 0x00000000120a7211 */ /* 0x000fe400078c08ff */
[----:B0-----:R-:W-:Y:S01]  /*723b0*/  ISETP.LT.AND P2, PT, R24, UR5, !P0 ;  /* 0x0000000518007c0c */ /* 0x001fe2000c741270 */
[----:B------:R0:W-:Y:S01]  /*723c0*/  @P1 STG.E.U16 desc[UR16][R8.64], R11 ;  /* 0x0000000b08001986 */ /* 0x0001e2000c101510 */
[C---:B------:R-:W-:Y:S01]  /*723d0*/  LOP3.LUT R19, R2.reuse, 0xbc, RZ, 0xfc, !PT ;  /* 0x000000bc02137812 */ /* 0x040fe200078efcff */
[----:B------:R-:W1:Y:S01]  /*723e0*/  LDCU UR5, c[0x0][0x39c] ;  /* 0x00007380ff0577ac */ /* 0x000e620008000800 */
[----:B------:R-:W-:Y:S02]  /*723f0*/  LOP3.LUT R17, R2, 0xbe, RZ, 0xfc, !PT ;  /* 0x000000be02117812 */ /* 0x000fe400078efcff */
[----:B------:R-:W-:Y:S01]  /*72400*/  ISETP.LT.AND P1, PT, R19, UR7, !P0 ;  /* 0x0000000713007c0c */ /* 0x000fe2000c721270 */
[----:B------:R-:W1:Y:S01]  /*72410*/  LDCU UR7, c[0x0][0x39c] ;  /* 0x00007380ff0777ac */ /* 0x000e620008000800 */
[----:B0-----:R-:W-:Y:S01]  /*72420*/  LEA.HI.X.SX32 R11, R18, R3, 0x1, P6 ;  /* 0x00000003120b7211 */ /* 0x001fe200030f0eff */
[----:B------:R-:W-:-:S04]  /*72430*/  IMAD R18, R93, 0x2, R18 ;  /* 0x000000025d127824 */ /* 0x000fc800078e0212 */
[----:B------:R-:W-:Y:S01]  /*72440*/  IMAD R19, R93, 0x2, R18 ;  /* 0x000000025d137824 */ /* 0x000fe200078e0212 */
[CC--:B------:R-:W-:Y:S01]  /*72450*/  LEA R16, P6, R18.reuse, R0.reuse, 0x1 ;  /* 0x0000000012107211 */ /* 0x0c0fe200078c08ff */
[----:B------:R0:W-:Y:S01]  /*72460*/  @P5 STG.E.U16 desc[UR16][R10.64], R57 ;  /* 0x000000390a005986 */ /* 0x0001e2000c101510 */
[----:B---3--:R-:W-:Y:S01]  /*72470*/  ISETP.LT.AND P5, PT, R17, UR6, !P0 ;  /* 0x0000000611007c0c */ /* 0x008fe2000c7a1270 */
[----:B------:R-:W3:Y:S01]  /*72480*/  LDCU UR6, c[0x0][0x39c] ;  /* 0x00007380ff0677ac */ /* 0x000ee20008000800 */
[----:B------:R-:W-:Y:S02]  /*72490*/  LEA.HI.X.SX32 R17, R18, R3, 0x1, P6 ;  /* 0x0000000312117211 */ /* 0x000fe400030f0eff */
[----:B------:R-:W-:Y:S02]  /*724a0*/  LEA R8, P6, R19, R0, 0x1 ;  /* 0x0000000013087211 */ /* 0x000fe400078c08ff */
[----:B------:R-:W-:Y:S02]  /*724b0*/  PRMT R24, R57, 0x7632, R24 ;  /* 0x0000763239187816 */ /* 0x000fe40000000018 */
[----:B------:R-:W-:-:S02]  /*724c0*/  LOP3.LUT R18, R2, 0xc0, RZ, 0xfc, !PT ;  /* 0x000000c002127812 */ /* 0x000fc400078efcff */
[-C--:B------:R-:W-:Y:S01]  /*724d0*/  LEA.HI.X.SX32 R9, R19, R3.reuse, 0x1, P6 ;  /* 0x0000000313097211 */ /* 0x080fe200030f0eff */
[----:B------:R-:W-:Y:S01]  /*724e0*/  IMAD R19, R93, 0x2, R19 ;  /* 0x000000025d137824 */ /* 0x000fe200078e0213 */
[----:B------:R2:W-:Y:S01]  /*724f0*/  @P4 STG.E.U16 desc[UR16][R16.64], R24 ;  /* 0x0000001810004986 */ /* 0x0005e2000c101510 */
[----:B-1----:R-:W-:Y:S01]  /*72500*/  ISETP.LT.AND P4, PT, R18, UR5, !P0 ;  /* 0x0000000512007c0c */ /* 0x002fe2000c781270 */
[----:B------:R-:W1:Y:S02]  /*72510*/  LDCU UR5, c[0x0][0x39c] ;  /* 0x00007380ff0577ac */ /* 0x000e640008000800 */
[----:B------:R3:W-:Y:S01]  /*72520*/  @P3 STG.E.U16 desc[UR16][R8.64], R58 ;  /* 0x0000003a08003986 */ /* 0x0007e2000c101510 */
[----:B------:R-:W-:Y:S01]  /*72530*/  LEA R18, P3, R19, R0, 0x1 ;  /* 0x0000000013127211 */ /* 0x000fe200078608ff */
[----:B0-----:R-:W-:Y:S01]  /*72540*/  IMAD R10, R93, 0x2, R19 ;  /* 0x000000025d0a7824 */ /* 0x001fe200078e0213 */
[----:B------:R-:W-:Y:S02]  /*72550*/  LOP3.LUT R11, R2, 0xc2, RZ, 0xfc, !PT ;  /* 0x000000c2020b7812 */ /* 0x000fe400078efcff */
[----:B------:R-:W-:-:S02]  /*72560*/  LEA.HI.X.SX32 R19, R19, R3, 0x1, P3 ;  /* 0x0000000313137211 */ /* 0x000fc400018f0eff */
[----:B--2---:R-:W-:Y:S02]  /*72570*/  PRMT R17, R58, 0x7632, R17 ;  /* 0x000076323a117816 */ /* 0x004fe40000000011 */
[----:B------:R-:W-:Y:S01]  /*72580*/  LEA R16, P6, R10, R0, 0x1 ;  /* 0x000000000a107211 */ /* 0x000fe200078c08ff */
[----:B---3--:R-:W-:Y:S01]  /*72590*/  IMAD R8, R93, 0x2, R10 ;  /* 0x000000025d087824 */ /* 0x008fe200078e020a */
[----:B------:R-:W-:Y:S01]  /*725a0*/  ISETP.LT.AND P3, PT, R11, UR6, !P0 ;  /* 0x000000060b007c0c */ /* 0x000fe2000c761270 */
[----:B------:R-:W0:Y:S01]  /*725b0*/  LDCU UR6, c[0x0][0x39c] ;  /* 0x00007380ff0677ac */ /* 0x000e220008000800 */
[----:B------:R2:W-:Y:S01]  /*725c0*/  @P2 STG.E.U16 desc[UR16][R18.64], R17 ;  /* 0x0000001112002986 */ /* 0x0005e2000c101510 */
[C---:B------:R-:W-:Y:S01]  /*725d0*/  LOP3.LUT R11, R2.reuse, 0xc4, RZ, 0xfc, !PT ;  /* 0x000000c4020b7812 */ /* 0x040fe200078efcff */
[----:B------:R-:W-:Y:S01]  /*725e0*/  IMAD R24, R93, 0x2, R8 ;  /* 0x000000025d187824 */ /* 0x000fe200078e0208 */
[----:B------:R-:W-:Y:S02]  /*725f0*/  LOP3.LUT R9, R2, 0xc6, RZ, 0xfc, !PT ;  /* 0x000000c602097812 */ /* 0x000fe400078efcff */
[----:B------:R-:W-:Y:S01]  /*72600*/  ISETP.LT.AND P2, PT, R11, UR7, !P0 ;  /* 0x000000070b007c0c */ /* 0x000fe2000c741270 */
[----:B------:R-:W3:Y:S01]  /*72610*/  LDCU UR7, c[0x0][0x39c] ;  /* 0x00007380ff0777ac */ /* 0x000ee20008000800 */
[----:B--2---:R-:W-:-:S02]  /*72620*/  LEA.HI.X.SX32 R17, R10, R3, 0x1, P6 ;  /* 0x000000030a117211 */ /* 0x004fc400030f0eff */
[----:B------:R-:W-:-:S03]  /*72630*/  LEA R10, P6, R8, R0, 0x1 ;  /* 0x00000000080a7211 */ /* 0x000fc600078c08ff */
[----:B------:R2:W-:Y:S01]  /*72640*/  @P1 STG.E.U16 desc[UR16][R16.64], R59 ;  /* 0x0000003b10001986 */ /* 0x0005e2000c101510 */
[-C--:B------:R-:W-:Y:S02]  /*72650*/  LEA.HI.X.SX32 R11, R8, R3.reuse, 0x1, P6 ;  /* 0x00000003080b7211 */ /* 0x080fe400030f0eff */
[C---:B------:R-:W-:Y:S02]  /*72660*/  LEA R8, P6, R24.reuse, R0, 0x1 ;  /* 0x0000000018087211 */ /* 0x040fe400078c08ff */
[----:B-1----:R-:W-:Y:S01]  /*72670*/  ISETP.LT.AND P1, PT, R9, UR5, !P0 ;  /* 0x0000000509007c0c */ /* 0x002fe2000c721270 */
[----:B------:R-:W1:Y:S01]  /*72680*/  LDCU UR5, c[0x0][0x39c] ;  /* 0x00007380ff0577ac */ /* 0x000e620008000800 */
[----:B------:R-:W-:Y:S01]  /*72690*/  LEA.HI.X.SX32 R9, R24, R3, 0x1, P6 ;  /* 0x0000000318097211 */ /* 0x000fe200030f0eff */
[----:B------:R-:W-:Y:S01]  /*726a0*/  IMAD R24, R93, 0x2, R24 ;  /* 0x000000025d187824 */ /* 0x000fe200078e0218 */
[----:B------:R-:W-:Y:S02]  /*726b0*/  LOP3.LUT R18, R2, 0xc8, RZ, 0xfc, !PT ;  /* 0x000000c802127812 */ /* 0x000fe400078efcff */
[----:B--2---:R-:W-:-:S05]  /*726c0*/  PRMT R17, R59, 0x7632, R17 ;  /* 0x000076323b117816 */ /* 0x004fca0000000011 */
[----:B------:R2:W-:Y:S01]  /*726d0*/  @P5 STG.E.U16 desc[UR16][R10.64], R17 ;  /* 0x000000110a005986 */ /* 0x0005e2000c101510 */
[----:B0-----:R-:W-:Y:S01]  /*726e0*/  ISETP.LT.AND P5, PT, R18, UR6, !P0 ;  /* 0x0000000612007c0c */ /* 0x001fe2000c7a1270 */
[----:B------:R-:W0:Y:S02]  /*726f0*/  LDCU UR6, c[0x0][0x39c] ;  /* 0x00007380ff0677ac */ /* 0x000e240008000800 */
[----:B------:R0:W-:Y:S01]  /*72700*/  @P4 STG.E.U16 desc[UR16][R8.64], R64 ;  /* 0x0000004008004986 */ /* 0x0001e2000c101510 */
[----:B------:R-:W-:Y:S01]  /*72710*/  LEA R16, P4, R24, R0, 0x1 ;  /* 0x0000000018107211 */ /* 0x000fe200078808ff */
[----:B------:R-:W-:Y:S01]  /*72720*/  IMAD R18, R93, 0x2, R24 ;  /* 0x000000025d127824 */ /* 0x000fe200078e0218 */
[----:B------:R-:W-:Y:S02]  /*72730*/  LOP3.LUT R19, R2, 0xca, RZ, 0xfc, !PT ;  /* 0x000000ca02137812 */ /* 0x000fe400078efcff */
[----:B--2---:R-:W-:Y:S02]  /*72740*/  LEA.HI.X.SX32 R17, R24, R3, 0x1, P4 ;  /* 0x0000000318117211 */ /* 0x004fe400020f0eff */
[----:B------:R-:W-:-:S02]  /*72750*/  PRMT R11, R64, 0x7632, R11 ;  /* 0x00007632400b7816 */ /* 0x000fc4000000000b */
[----:B------:R-:W-:Y:S02]  /*72760*/  LEA R10, P6, R18, R0, 0x1 ;  /* 0x00000000120a7211 */ /* 0x000fe400078c08ff */
[----:B-1----:R-:W-:Y:S01]  /*72770*/  ISETP.LT.AND P4, PT, R19, UR5, !P0 ;  /* 0x0000000513007c0c */ /* 0x002fe2000c781270 */
[----:B------:R1:W-:Y:S01]  /*72780*/  @P3 STG.E.U16 desc[UR16][R16.64], R11 ;  /* 0x0000000b10003986 */ /* 0x0003e2000c101510 */
[C---:B------:R-:W-:Y:S01]  /*72790*/  LOP3.LUT R19, R2.reuse, 0xcc, RZ, 0xfc, !PT ;  /* 0x000000cc02137812 */ /* 0x040fe200078efcff */
[----:B------:R-:W2:Y:S01]  /*727a0*/  LDCU UR5, c[0x0][0x39c] ;  /* 0x00007380ff0577ac */ /* 0x000ea20008000800 */
[----:B0-----:R-:W-:Y:S02]  /*727b0*/  LOP3.LUT R9, R2, 0xce, RZ, 0xfc, !PT ;  /* 0x000000ce02097812 */ /* 0x001fe400078efcff */
[----:B---3--:R-:W-:Y:S01]  /*727c0*/  ISETP.LT.AND P3, PT, R19, UR7, !P0 ;  /* 0x0000000713007c0c */ /* 0x008fe2000c761270 */
[----:B------:R-:W0:Y:S01]  /*727d0*/  LDCU UR7, c[0x0][0x39c] ;  /* 0x00007380ff0777ac */ /* 0x000e220008000800 */
[----:B-1----:R-:W-:Y:S01]  /*727e0*/  LEA.HI.X.SX32 R11, R18, R3, 0x1, P6 ;  /* 0x00000003120b7211 */ /* 0x002fe200030f0eff */
[----:B------:R-:W-:-:S04]  /*727f0*/  IMAD R18, R93, 0x2, R18 ;  /* 0x000000025d127824 */ /* 0x000fc800078e0212 */
[----:B------:R-:W-:Y:S01]  /*72800*/  IMAD R19, R93, 0x2, R18 ;  /* 0x000000025d137824 */ /* 0x000fe200078e0212 */
[CC--:B------:R-:W-:Y:S01]  /*72810*/  LEA R8, P6, R18.reuse, R0.reuse, 0x1 ;  /* 0x0000000012087211 */ /* 0x0c0fe200078c08ff */
[----:B------:R1:W-:Y:S01]  /*72820*/  @P2 STG.E.U16 desc[UR16][R10.64], R65 ;  /* 0x000000410a002986 */ /* 0x0003e2000c101510 */
[----:B------:R-:W-:Y:S01]  /*72830*/  ISETP.LT.AND P2, PT, R9, UR6, !P0 ;  /* 0x0000000609007c0c */ /* 0x000fe2000c741270 */
[----:B------:R-:W3:Y:S01]  /*72840*/  LDCU UR6, c[0x0][0x39c] ;  /* 0x00007380ff0677ac */ /* 0x000ee20008000800 */
[-C--:B------:R-:W-:Y:S02]  /*72850*/  LEA.HI.X.SX32 R9, R18, R3.reuse, 0x1, P6 ;  /* 0x0000000312097211 */ /* 0x080fe400030f0eff */
[C---:B------:R-:W-:Y:S02]  /*72860*/  LEA R16, P6, R19.reuse, R0, 0x1 ;  /* 0x0000000013107211 */ /* 0x040fe400078c08ff */
[----:B------:R-:W-:Y:S02]  /*72870*/  LOP3.LUT R18, R2, 0xd0, RZ, 0xfc, !PT ;  /* 0x000000d002127812 */ /* 0x000fe400078efcff */
[----:B------:R-:W-:Y:S01]  /*72880*/  LEA.HI.X.SX32 R17, R19, R3, 0x1, P6 ;  /* 0x0000000313117211 */ /* 0x000fe200030f0eff */
[----:B------:R-:W-:Y:S01]  /*72890*/  IMAD R19, R93, 0x2, R19 ;  /* 0x000000025d137824 */ /* 0x000fe200078e0213 */
[----:B-1----:R-:W-:-:S05]  /*728a0*/  PRMT R11, R65, 0x7632, R11 ;  /* 0x00007632410b7816 */ /* 0x002fca000000000b */
[----:B------:R1:W-:Y:S01]  /*728b0*/  @P1 STG.E.U16 desc[UR16][R8.64], R11 ;  /* 0x0000000b08001986 */ /* 0x0003e2000c101510 */
[----:B--2---:R-:W-:Y:S01]  /*728c0*/  ISETP.LT.AND P1, PT, R18, UR5, !P0 ;  /* 0x0000000512007c0c */ /* 0x004fe2000c721270 */
[----:B------:R-:W2:Y:S02]  /*728d0*/  LDCU UR5, c[0x0][0x39c] ;  /* 0x00007380ff0577ac */ /* 0x000ea40008000800 */
[----:B------:R0:W-:Y:S01]  /*728e0*/  @P5 STG.E.U16 desc[UR16][R16.64], R66 ;  /* 0x0000004210005986 */ /* 0x0001e2000c101510 */
[----:B------:R-:W-:Y:S01]  /*728f0*/  LEA R10, P5, R19, R0, 0x1 ;  /* 0x00000000130a7211 */ /* 0x000fe200078a08ff */
[----:B------:R-:W-:Y:S01]  /*72900*/  IMAD R18, R93, 0x2, R19 ;  /* 0x000000025d127824 */ /* 0x000fe200078e0213 */
[----:B------:R-:W-:Y:S02]  /*72910*/  LOP3.LUT R24, R2, 0xd2, RZ, 0xfc, !PT ;  /* 0x000000d202187812 */ /* 0x000fe400078efcff */
[----:B-1----:R-:W-:Y:S02]  /*72920*/  LEA.HI.X.SX32 R11, R19, R3, 0x1, P5 ;  /* 0x00000003130b7211 */ /* 0x002fe400028f0eff */
[----:B------:R-:W-:-:S02]  /*72930*/  PRMT R9, R66, 0x7632, R9 ;  /* 0x0000763242097816 */ /* 0x000fc40000000009 */
[----:B------:R-:W-:-:S03]  /*72940*/  LEA R8, P6, R18, R0, 0x1 ;  /* 0x0000000012087211 */ /* 0x000fc600078c08ff */
[----:B------:R1:W-:Y:S01]  /*72950*/  @P4 STG.E.U16 desc[UR16][R10.64], R9 ;  /* 0x000000090a004986 */ /* 0x0003e2000c101510 */
[----:B------:R-:W-:Y:S02]  /*72960*/  LOP3.LUT R19, R2, 0xd4, RZ, 0xfc, !PT ;  /* 0x000000d402137812 */ /* 0x000fe400078efcff */
[----:B---3--:R-:W-:Y:S01]  /*72970*/  ISETP.LT.AND P5, PT, R24, UR6, !P0 ;  /* 0x0000000618007c0c */ /* 0x008fe2000c7a1270 */
[----:B------:R-:W3:Y:S01]  /*72980*/  LDCU UR6, c[0x0][0x39c] ;  /* 0x00007380ff0677ac */ /* 0x000ee20008000800 */
[----:B0-----:R-:W-:Y:S02]  /*72990*/  ISETP.LT.AND P4, PT, R19, UR7, !P0 ;  /* 0x0000000713007c0c */ /* 0x001fe4000c781270 */
[----:B------:R-:W-:Y:S01]  /*729a0*/  LOP3.LUT R17, R2, 0xd6, RZ, 0xfc, !PT ;  /* 0x000000d602117812 */ /* 0x000fe200078efcff */
[----:B------:R-:W0:Y:S01]  /*729b0*/  LDCU UR7, c[0x0][0x39c] ;  /* 0x00007380ff0777ac */ /* 0x000e220008000800 */
[----:B-1----:R-:W-:Y:S01]  /*729c0*/  LEA.HI.X.SX32 R9, R18, R3, 0x1, P6 ;  /* 0x0000000312097211 */ /* 0x002fe200030f0eff */
[----:B------:R-:W-:-:S04]  /*729d0*/  IMAD R18, R93, 0x2, R18 ;  /* 0x000000025d127824 */ /* 0x000fc800078e0212 */
[----:B------:R-:W-:Y:S01]  /*729e0*/  IMAD R19, R93, 0x2, R18 ;  /* 0x000000025d137824 */ /* 0x000fe200078e0212 */
[CC--:B------:R-:W-:Y:S01]  /*729f0*/  LEA R16, P6, R18.reuse, R0.reuse, 0x1 ;  /* 0x0000000012107211 */ /* 0x0c0fe200078c08ff */
[----:B------:R1:W-:Y:S01]  /*72a00*/  @P3 STG.E.U16 desc[UR16][R8.64], R67 ;  /* 0x0000004308003986 */ /* 0x0003e2000c101510 */
[----:B--2---:R-:W-:Y:S01]  /*72a10*/  ISETP.LT.AND P3, PT, R17, UR5, !P0 ;  /* 0x0000000511007c0c */ /* 0x004fe2000c761270 */
[----:B------:R-:W2:Y:S01]  /*72a20*/  LDCU UR5, c[0x0][0x39c] ;  /* 0x00007380ff0577ac */ /* 0x000ea20008000800 */
        /* <DEDUP_REMOVED lines=18> */
[----:B--2---:R-:W-:Y:S01]  /*72b50*/  ISETP.LT.AND P1, PT, R24, UR5, !P0 ;  /* 0x0000000518007c0c */ /* 0x004fe2000c721270 */
[----:B------:R-:W2:Y:S01]  /*72b60*/  LDCU UR5, c[0x0][0x39c] ;  /* 0x00007380ff0577ac */ /* 0x000ea20008000800 */
        /* <DEDUP_REMOVED lines=8> */
[----:B---3--:R-:W-:Y:S01]  /*72bf0*/  ISETP.LT.AND P4, PT, R11, UR6, !P0 ;  /* 0x000000060b007c0c */ /* 0x008fe2000c781270 */
        /* <DEDUP_REMOVED lines=48> */
[----:B--2---:R-:W-:Y:S01]  /*72f00*/  ISETP.LT.AND P3, PT, R24, UR5, !P0 ;  /* 0x0000000518007c0c */ /* 0x004fe2000c761270 */
[----:B------:R-:W2:Y:S01]  /*72f10*/  LDCU UR5, c[0x0][0x39c] ;  /* 0x00007380ff0577ac */ /* 0x000ea20008000800 */
[----:B0-----:R-:W-:Y:S02]  /*72f20*/  LOP3.LUT R17, R2, 0xee, RZ, 0xfc, !PT ;  /* 0x000000ee02117812 */ /* 0x001fe400078efcff */
[----:B-1----:R-:W-:Y:S01]  /*72f30*/  LEA.HI.X.SX32 R9, R18, R3, 0x1, P6 ;  /* 0x0000000312097211 */ /* 0x002fe200030f0eff */
[----:B------:R-:W-:-:S04]  /*72f40*/  IMAD R18, R93, 0x2, R18 ;  /* 0x000000025d127824 */ /* 0x000fc800078e0212 */
[----:B------:R-:W-:Y:S01]  /*72f50*/  IMAD R24, R93, 0x2, R18 ;  /* 0x000000025d187824 */ /* 0x000fe200078e0212 */
[-C--:B------:R-:W-:Y:S01]  /*72f60*/  LEA R16, P6, R18, R0.reuse, 0x1 ;  /* 0x0000000012107211 */ /* 0x080fe200078c08ff */
[----:B------:R-:W-:Y:S01]  /*72f70*/  @P1 STG.E.U16 desc[UR16][R8.64], R81 ;  /* 0x0000005108001986 */ /* 0x000fe2000c101510 */
[----:B---3--:R-:W-:Y:S01]  /*72f80*/  ISETP.LT.AND P1, PT, R17, UR6, !P0 ;  /* 0x0000000611007c0c */ /* 0x008fe2000c721270 */
[----:B------:R-:W0:Y:S01]  /*72f90*/  LDCU UR6, c[0x0][0x39c] ;  /* 0x00007380ff0677ac */ /* 0x000e220008000800 */
[----:B------:R-:W-:Y:S01]  /*72fa0*/  LOP3.LUT R19, R2, 0xec, RZ, 0xfc, !PT ;  /* 0x000000ec02137812 */ /* 0x000fe200078efcff */
[----:B------:R-:W1:Y:S01]  /*72fb0*/  LDS.128 R8, [R91] ;  /* 0x000000005b087984 */ /* 0x000e620000000c00 */
[----:B------:R-:W-:Y:S02]  /*72fc0*/  LEA.HI.X.SX32 R17, R18, R3, 0x1, P6 ;  /* 0x0000000312117211 */ /* 0x000fe400030f0eff */
[----:B------:R-:W-:Y:S02]  /*72fd0*/  LEA R18, P6, R24, R0, 0x1 ;  /* 0x0000000018127211 */ /* 0x000fe400078c08ff */
[----:B------:R-:W-:-:S02]  /*72fe0*/  ISETP.LT.AND P2, PT, R19, UR7, !P0 ;  /* 0x0000000713007c0c */ /* 0x000fc4000c741270 */
[----:B------:R-:W-:Y:S01]  /*72ff0*/  PRMT R32, R81, 0x7632, R32 ;  /* 0x0000763251207816 */ /* 0x000fe20000000020 */
[----:B------:R-:W-:Y:S01]  /*73000*/  IMAD R25, R93, 0x2, R24 ;  /* 0x000000025d197824 */ /* 0x000fe200078e0218 */
[----:B------:R-:W-:Y:S01]  /*73010*/  LEA.HI.X.SX32 R19, R24, R3, 0x1, P6 ;  /* 0x0000000318137211 */ /* 0x000fe200030f0eff */
[----:B------:R-:W3:Y:S01]  /*73020*/  LDCU UR7, c[0x0][0x39c] ;  /* 0x00007380ff0777ac */ /* 0x000ee20008000800 */
[----:B------:R-:W-:Y:S01]  /*73030*/  LOP3.LUT R26, R2, 0xf0, RZ, 0xfc, !PT ;  /* 0x000000f0021a7812 */ /* 0x000fe200078efcff */
[----:B------:R0:W-:Y:S03]  /*73040*/  @P5 STG.E.U16 desc[UR16][R16.64], R32 ;  /* 0x0000002010005986 */ /* 0x0001e6000c101510 */
[----:B--2---:R-:W-:Y:S01]  /*73050*/  ISETP.LT.AND P5, PT, R26, UR5, !P0 ;  /* 0x000000051a007c0c */ /* 0x004fe2000c7a1270 */
[----:B------:R2:W-:Y:S01]  /*73060*/  @P4 STG.E.U16 desc[UR16][R18.64], R82 ;  /* 0x0000005212004986 */ /* 0x0005e2000c101510 */
[----:B------:R-:W-:Y:S01]  /*73070*/  LEA R24, P4, R25, R0, 0x1 ;  /* 0x0000000019187211 */ /* 0x000fe200078808ff */
[----:B------:R-:W1:Y:S01]  /*73080*/  LDCU UR5, c[0x0][0x39c] ;  /* 0x00007380ff0577ac */ /* 0x000e620008000800 */
[----:B------:R-:W-:-:S02]  /*73090*/  IMAD R26, R93, 0x2, R25 ;  /* 0x000000025d1a7824 */ /* 0x000fc400078e0219 */
[----:B------:R-:W-:Y:S02]  /*730a0*/  LEA.HI.X.SX32 R25, R25, R3, 0x1, P4 ;  /* 0x0000000319197211 */ /* 0x000fe400020f0eff */
[----:B0-----:R-:W-:Y:S02]  /*730b0*/  PRMT R17, R82, 0x7632, R17 ;  /* 0x0000763252117816 */ /* 0x001fe40000000011 */
[----:B------:R-:W-:Y:S02]  /*730c0*/  LOP3.LUT R27, R2, 0xf2, RZ, 0xfc, !PT ;  /* 0x000000f2021b7812 */ /* 0x000fe400078efcff */
[----:B------:R-:W-:Y:S01]  /*730d0*/  LEA R16, P6, R26, R0, 0x1 ;  /* 0x000000001a107211 */ /* 0x000fe200078c08ff */
[----:B------:R0:W-:Y:S01]  /*730e0*/  @P3 STG.E.U16 desc[UR16][R24.64], R17 ;  /* 0x0000001118003986 */ /* 0x0001e2000c101510 */
[----:B------:R-:W-:Y:S01]  /*730f0*/  ISETP.LT.AND P4, PT, R27, UR6, !P0 ;  /* 0x000000061b007c0c */ /* 0x000fe2000c781270 */
[----:B------:R-:W1:Y:S01]  /*73100*/  LDCU UR6, c[0x0][0x39c] ;  /* 0x00007380ff0677ac */ /* 0x000e620008000800 */
[----:B------:R-:W-:-:S02]  /*73110*/  LOP3.LUT R27, R2, 0xf4, RZ, 0xfc, !PT ;  /* 0x000000f4021b7812 */ /* 0x000fc400078efcff */
[----:B--2---:R-:W-:Y:S02]  /*73120*/  LOP3.LUT R19, R2, 0xf6, RZ, 0xfc, !PT ;  /* 0x000000f602137812 */ /* 0x004fe400078efcff */
[----:B---3--:R-:W-:Y:S01]  /*73130*/  ISETP.LT.AND P3, PT, R27, UR7, !P0 ;  /* 0x000000071b007c0c */ /* 0x008fe2000c761270 */
[----:B------:R-:W2:Y:S01]  /*73140*/  LDCU UR7, c[0x0][0x39c] ;  /* 0x00007380ff0777ac */ /* 0x000ea20008000800 */
[----:B0-----:R-:W-:Y:S01]  /*73150*/  LEA.HI.X.SX32 R17, R26, R3, 0x1, P6 ;  /* 0x000000031a117211 */ /* 0x001fe200030f0eff */
[----:B------:R-:W-:-:S04]  /*73160*/  IMAD R26, R93, 0x2, R26 ;  /* 0x000000025d1a7824 */ /* 0x000fc800078e021a */
[----:B------:R-:W-:Y:S01]  /*73170*/  IMAD R27, R93, 0x2, R26 ;  /* 0x000000025d1b7824 */ /* 0x000fe200078e021a */
[CC--:B------:R-:W-:Y:S01]  /*73180*/  LEA R18, P6, R26.reuse, R0.reuse, 0x1 ;  /* 0x000000001a127211 */ /* 0x0c0fe200078c08ff */
[----:B------:R0:W-:Y:S01]  /*73190*/  @P2 STG.E.U16 desc[UR16][R16.64], R83 ;  /* 0x0000005310002986 */ /* 0x0001e2000c101510 */
[----:B-1----:R-:W-:Y:S01]  /*731a0*/  ISETP.LT.AND P2, PT, R19, UR5, !P0 ;  /* 0x0000000513007c0c */ /* 0x002fe2000c741270 */
[----:B------:R-:W1:Y:S01]  /*731b0*/  LDCU UR5, c[0x0][0x39c] ;  /* 0x00007380ff0577ac */ /* 0x000e620008000800 */
[-C--:B------:R-:W-:Y:S02]  /*731c0*/  LEA.HI.X.SX32 R19, R26, R3.reuse, 0x1, P6 ;  /* 0x000000031a137211 */ /* 0x080fe400030f0eff */
[C---:B------:R-:W-:Y:S02]  /*731d0*/  LEA R24, P6, R27.reuse, R0, 0x1 ;  /* 0x000000001b187211 */ /* 0x040fe400078c08ff */
[----:B------:R-:W-:Y:S02]  /*731e0*/  LOP3.LUT R26, R2, 0xf8, RZ, 0xfc, !PT ;  /* 0x000000f8021a7812 */ /* 0x000fe400078efcff */
[----:B------:R-:W-:-:S02]  /*731f0*/  LEA.HI.X.SX32 R25, R27, R3, 0x1, P6 ;  /* 0x000000031b197211 */ /* 0x000fc400030f0eff */
[----:B0-----:R-:W-:Y:S01]  /*73200*/  PRMT R17, R83, 0x7632, R17 ;  /* 0x0000763253117816 */ /* 0x001fe20000000011 */
[----:B------:R-:W-:-:S04]  /*73210*/  IMAD R27, R93, 0x2, R27 ;  /* 0x000000025d1b7824 */ /* 0x000fc800078e021b */
[----:B------:R0:W-:Y:S01]  /*73220*/  @P1 STG.E.U16 desc[UR16][R18.64], R17 ;  /* 0x0000001112001986 */ /* 0x0001e2000c101510 */
[----:B------:R-:W-:Y:S01]  /*73230*/  ISETP.LT.AND P1, PT, R26, UR6, !P0 ;  /* 0x000000061a007c0c */ /* 0x000fe2000c721270 */
[----:B------:R-:W3:Y:S02]  /*73240*/  LDCU UR6, c[0x0][0x39c] ;  /* 0x00007380ff0677ac */ /* 0x000ee40008000800 */
[----:B------:R1:W-:Y:S01]  /*73250*/  @P5 STG.E.U16 desc[UR16][R24.64], R8 ;  /* 0x0000000818005986 */ /* 0x0003e2000c101510 */
[----:B------:R-:W-:Y:S01]  /*73260*/  LEA R16, P5, R27, R0, 0x1 ;  /* 0x000000001b107211 */ /* 0x000fe200078a08ff */
[----:B------:R-:W-:Y:S01]  /*73270*/  IMAD R26, R93, 0x2, R27 ;  /* 0x000000025d1a7824 */ /* 0x000fe200078e021b */
[----:B------:R-:W-:Y:S02]  /*73280*/  LOP3.LUT R32, R2, 0xfa, RZ, 0xfc, !PT ;  /* 0x000000fa02207812 */ /* 0x000fe400078efcff */
[----:B0-----:R-:W-:Y:S02]  /*73290*/  LEA.HI.X.SX32 R17, R27, R3, 0x1, P5 ;  /* 0x000000031b117211 */ /* 0x001fe400028f0eff */
[----:B------:R-:W-:-:S02]  /*732a0*/  PRMT R19, R8, 0x7632, R19 ;  /* 0x0000763208137816 */ /* 0x000fc40000000013 */
[----:B------:R-:W-:-:S03]  /*732b0*/  LEA R18, P6, R26, R0, 0x1 ;  /* 0x000000001a127211 */ /* 0x000fc600078c08ff */
[----:B------:R0:W-:Y:S01]  /*732c0*/  @P4 STG.E.U16 desc[UR16][R16.64], R19 ;  /* 0x0000001310004986 */ /* 0x0001e2000c101510 */
[----:B-1----:R-:W-:Y:S01]  /*732d0*/  ISETP.LT.AND P5, PT, R32, UR5, !P0 ;  /* 0x0000000520007c0c */ /* 0x002fe2000c7a1270 */
[----:B------:R-:W1:Y:S01]  /*732e0*/  LDCU UR5, c[0x0][0x39c] ;  /* 0x00007380ff0577ac */ /* 0x000e620008000800 */
[----:B------:R-:W-:Y:S02]  /*732f0*/  LOP3.LUT R25, R2, 0xfe, RZ, 0xfc, !PT ;  /* 0x000000fe02197812 */ /* 0x000fe400078efcff */
[----:B0-----:R-:W-:Y:S01]  /*73300*/  LEA.HI.X.SX32 R19, R26, R3, 0x1, P6 ;  /* 0x000000031a137211 */ /* 0x001fe200030f0eff */
[----:B------:R-:W-:-:S04]  /*73310*/  IMAD R26, R93, 0x2, R26 ;  /* 0x000000025d1a7824 */ /* 0x000fc800078e021a */
[----:B------:R0:W-:Y:S01]  /*73320*/  @P3 STG.E.U16 desc[UR16][R18.64], R9 ;  /* 0x0000000912003986 */ /* 0x0001e2000c101510 */
[CC--:B------:R-:W-:Y:S01]  /*73330*/  LEA R24, P6, R26.reuse, R0.reuse, 0x1 ;  /* 0x000000001a187211 */ /* 0x0c0fe200078c08ff */
[----:B------:R-:W-:Y:S01]  /*73340*/  IMAD R8, R93, 0x2, R26 ;  /* 0x000000025d087824 */ /* 0x000fe200078e021a */
[----:B---3--:R-:W-:Y:S01]  /*73350*/  ISETP.LT.AND P3, PT, R25, UR6, !P0 ;  /* 0x0000000619007c0c */ /* 0x008fe2000c761270 */
[----:B------:R-:W3:Y:S01]  /*73360*/  LDCU UR6, c[0x0][0x39c] ;  /* 0x00007380ff0677ac */ /* 0x000ee20008000800 */
[-C--:B------:R-:W-:Y:S02]  /*73370*/  LEA.HI.X.SX32 R25, R26, R3.reuse, 0x1, P6 ;  /* 0x000000031a197211 */ /* 0x080fe400030f0eff */
[----:B------:R-:W-:Y:S02]  /*73380*/  LEA R16, P6, R8, R0, 0x1 ;  /* 0x0000000008107211 */ /* 0x000fe400078c08ff */
[----:B------:R-:W-:Y:S02]  /*73390*/  LOP3.LUT R26, R2, 0x100, RZ, 0xfc, !PT ;  /* 0x00000100021a7812 */ /* 0x000fe400078efcff */
[----:B------:R-:W-:-:S02]  /*733a0*/  LEA.HI.X.SX32 R17, R8, R3, 0x1, P6 ;  /* 0x0000000308117211 */ /* 0x000fc400030f0eff */
[----:B0-----:R-:W-:Y:S01]  /*733b0*/  PRMT R19, R9, 0x7632, R19 ;  /* 0x0000763209137816 */ /* 0x001fe20000000013 */
[----:B------:R-:W-:Y:S01]  /*733c0*/  IMAD R9, R93, 0x2, R8 ;  /* 0x000000025d097824 */ /* 0x000fe200078e0208 */
[----:B------:R-:W-:-:S03]  /*733d0*/  LOP3.LUT R27, R2, 0xfc, RZ, 0xfc, !PT ;  /* 0x000000fc021b7812 */ /* 0x000fc600078efcff */
[----:B------:R0:W-:Y:S01]  /*733e0*/  @P2 STG.E.U16 desc[UR16][R24.64], R19 ;  /* 0x0000001318002986 */ /* 0x0001e2000c101510 */
[----:B-1----:R-:W-:Y:S01]  /*733f0*/  ISETP.LT.AND P2, PT, R26, UR5, !P0 ;  /* 0x000000051a007c0c */ /* 0x002fe2000c741270 */
[----:B------:R-:W1:Y:S02]  /*73400*/  LDCU UR5, c[0x0][0x39c] ;  /* 0x00007380ff0577ac */ /* 0x000e640008000800 */
[----:B------:R0:W-:Y:S01]  /*73410*/  @P1 STG.E.U16 desc[UR16][R16.64], R10 ;  /* 0x0000000a10001986 */ /* 0x0001e2000c101510 */
[----:B------:R-:W-:Y:S01]  /*73420*/  LEA R8, P1, R9, R0, 0x1 ;  /* 0x0000000009087211 */ /* 0x000fe200078208ff */
[----:B------:R-:W-:Y:S01]  /*73430*/  IMAD R26, R93, 0x2, R9 ;  /* 0x000000025d1a7824 */ /* 0x000fe200078e0209 */
[----:B------:R-:W-:Y:S02]  /*73440*/  LOP3.LUT R18, R2, 0x102, RZ, 0xfc, !PT ;  /* 0x0000010202127812 */ /* 0x000fe400078efcff */
[----:B------:R-:W-:Y:S02]  /*73450*/  LEA.HI.X.SX32 R9, R9, R3, 0x1, P1 ;  /* 0x0000000309097211 */ /* 0x000fe400008f0eff */
[----:B--2---:R-:W-:Y:S01]  /*73460*/  ISETP.LT.AND P4, PT, R27, UR7, !P0 ;  /* 0x000000071b007c0c */ /* 0x004fe2000c781270 */
[----:B------:R-:W2:Y:S01]  /*73470*/  LDCU UR7, c[0x0][0x39c] ;  /* 0x00007380ff0777ac */ /* 0x000ea20008000800 */
[----:B---3--:R-:W-:-:S02]  /*73480*/  ISETP.LT.AND P1, PT, R18, UR6, !P0 ;  /* 0x0000000612007c0c */ /* 0x008fc4000c721270 */
[-C--:B------:R-:W-:Y:S01]  /*73490*/  LEA R18, P6, R26, R0.reuse, 0x1 ;  /* 0x000000001a127211 */ /* 0x080fe200078c08ff */
[----:B------:R-:W3:Y:S01]  /*734a0*/  LDCU UR6, c[0x0][0x39c] ;  /* 0x00007380ff0677ac */ /* 0x000ee20008000800 */
[----:B0-----:R-:W-:Y:S02]  /*734b0*/  PRMT R25, R10, 0x7632, R25 ;  /* 0x000076320a197816 */ /* 0x001fe40000000019 */
[-C--:B------:R-:W-:Y:S01]  /*734c0*/  LEA.HI.X.SX32 R19, R26, R3.reuse, 0x1, P6 ;  /* 0x000000031a137211 */ /* 0x080fe200030f0eff */
[C---:B------:R-:W-:Y:S01]  /*734d0*/  IMAD R26, R93.reuse, 0x2, R26 ;  /* 0x000000025d1a7824 */ /* 0x040fe200078e021a */
[----:B------:R-:W-:Y:S01]  /*734e0*/  LOP3.LUT R17, R2, 0x106, RZ, 0xfc, !PT ;  /* 0x0000010602117812 */ /* 0x000fe200078efcff */
[----:B------:R0:W-:Y:S02]  /*734f0*/  @P5 STG.E.U16 desc[UR16][R8.64], R25 ;  /* 0x0000001908005986 */ /* 0x0001e4000c101510 */
[----:B------:R-:W-:Y:S01]  /*73500*/  IMAD R10, R93, 0x2, R26 ;  /* 0x000000025d0a7824 */ /* 0x000fe200078e021a */
[C---:B------:R-:W-:Y:S01]  /*73510*/  LEA R16, P6, R26.reuse, R0, 0x1 ;  /* 0x000000001a107211 */ /* 0x040fe200078c08ff */
[----:B------:R2:W-:Y:S01]  /*73520*/  @P4 STG.E.U16 desc[UR16][R18.64], R11 ;  /* 0x0000000b12004986 */ /* 0x0005e2000c101510 */
[----:B-1----:R-:W-:Y:S01]  /*73530*/  ISETP.LT.AND P4, PT, R17, UR5, !P0 ;  /* 0x0000000511007c0c */ /* 0x002fe2000c781270 */
[----:B------:R-:W1:Y:S01]  /*73540*/  LDCU UR5, c[0x0][0x39c] ;  /* 0x00007380ff0577ac */ /* 0x000e620008000800 */
[----:B------:R-:W-:-:S02]  /*73550*/  LEA.HI.X.SX32 R17, R26, R3, 0x1, P6 ;  /* 0x000000031a117211 */ /* 0x000fc400030f0eff */
[----:B------:R-:W-:Y:S02]  /*73560*/  LOP3.LUT R24, R2, 0x104, RZ, 0xfc, !PT ;  /* 0x0000010402187812 */ /* 0x000fe400078efcff */
[C---:B0-----:R-:W-:Y:S02]  /*73570*/  LEA R8, P6, R10.reuse, R0, 0x1 ;  /* 0x000000000a087211 */ /* 0x041fe400078c08ff */
[----:B------:R-:W-:Y:S02]  /*73580*/  PRMT R25, R11, 0x7632, R25 ;  /* 0x000076320b197816 */ /* 0x000fe40000000019 */
[----:B------:R-:W-:Y:S01]  /*73590*/  LEA.HI.X.SX32 R9, R10, R3, 0x1, P6 ;  /* 0x000000030a097211 */ /* 0x000fe200030f0eff */
[C---:B--2---:R-:W-:Y:S01]  /*735a0*/  IMAD R11, R93.reuse, 0x2, R10 ;  /* 0x000000025d0b7824 */ /* 0x044fe200078e020a */
[----:B------:R-:W-:Y:S01]  /*735b0*/  ISETP.LT.AND P5, PT, R24, UR7, !P0 ;  /* 0x0000000718007c0c */ /* 0x000fe2000c7a1270 */
[----:B------:R-:W0:Y:S01]  /*735c0*/  LDCU UR7, c[0x0][0x39c] ;  /* 0x00007380ff0777ac */ /* 0x000e220008000800 */
[----:B------:R-:W-:Y:S01]  /*735d0*/  LOP3.LUT R24, R2, 0x108, RZ, 0xfc, !PT ;  /* 0x0000010802187812 */ /* 0x000fe200078efcff */
[----:B------:R2:W-:Y:S01]  /*735e0*/  @P3 STG.E.U16 desc[UR16][R16.64], R25 ;  /* 0x0000001910003986 */ /* 0x0005e2000c101510 */
[----:B------:R-:W-:-:S02]  /*735f0*/  IMAD R18, R93, 0x2, R11 ;  /* 0x000000025d127824 */ /* 0x000fc400078e020b */
[----:B---3--:R-:W-:Y:S01]  /*73600*/  ISETP.LT.AND P3, PT, R24, UR6, !P0 ;  /* 0x0000000618007c0c */ /* 0x008fe2000c761270 */
[----:B------:R3:W-:Y:S01]  /*73610*/  @P2 STG.E.U16 desc[UR16][R8.64], R34 ;  /* 0x0000002208002986 */ /* 0x0007e2000c101510 */
[CC--:B------:R-:W-:Y:S01]  /*73620*/  LEA R10, P2, R11.reuse, R0.reuse, 0x1 ;  /* 0x000000000b0a7211 */ /* 0x0c0fe200078408ff */
[----:B------:R-:W4:Y:S01]  /*73630*/  LDCU UR6, c[0x0][0x39c] ;  /* 0x00007380ff0677ac */ /* 0x000f220008000800 */
[----:B------:R-:W-:Y:S02]  /*73640*/  LOP3.LUT R19, R2, 0x10a, RZ, 0xfc, !PT ;  /* 0x0000010a02137812 */ /* 0x000fe400078efcff */
[----:B------:R-:W-:Y:S02]  /*73650*/  LEA.HI.X.SX32 R11, R11, R3, 0x1, P2 ;  /* 0x000000030b0b7211 */ /* 0x000fe400010f0eff */
[----:B--2---:R-:W-:Y:S02]  /*73660*/  PRMT R17, R34, 0x7632, R17 ;  /* 0x0000763222117816 */ /* 0x004fe40000000011 */
[----:B------:R-:W-:-:S02]  /*73670*/  LEA R16, P6, R18, R0, 0x1 ;  /* 0x0000000012107211 */ /* 0x000fc400078c08ff */
[----:B-1----:R-:W-:Y:S01]  /*73680*/  ISETP.LT.AND P2, PT, R19, UR5, !P0 ;  /* 0x0000000513007c0c */ /* 0x002fe2000c741270 */
[----:B------:R1:W-:Y:S01]  /*73690*/  @P1 STG.E.U16 desc[UR16][R10.64], R17 ;  /* 0x000000110a001986 */ /* 0x0003e2000c101510 */
[C---:B------:R-:W-:Y:S01]  /*736a0*/  LOP3.LUT R19, R2.reuse, 0x10c, RZ, 0xfc, !PT ;  /* 0x0000010c02137812 */ /* 0x040fe200078efcff */
[----:B------:R-:W2:Y:S01]  /*736b0*/  LDCU UR5, c[0x0][0x39c] ;  /* 0x00007380ff0577ac */ /* 0x000ea20008000800 */
[----:B---3--:R-:W-:Y:S02]  /*736c0*/  LOP3.LUT R9, R2, 0x10e, RZ, 0xfc, !PT ;  /* 0x0000010e02097812 */ /* 0x008fe400078efcff */
[----:B0-----:R-:W-:Y:S01]  /*736d0*/  ISETP.LT.AND P1, PT, R19, UR7, !P0 ;  /* 0x0000000713007c0c */ /* 0x001fe2000c721270 */
[----:B------:R-:W0:Y:S01]  /*736e0*/  LDCU UR7, c[0x0][0x39c] ;  /* 0x00007380ff0777ac */ /* 0x000e220008000800 */
[----:B-1----:R-:W-:Y:S01]  /*736f0*/  LEA.HI.X.SX32 R17, R18, R3, 0x1, P6 ;  /* 0x0000000312117211 */ /* 0x002fe200030f0eff */
[----:B------:R-:W-:-:S04]  /*73700*/  IMAD R18, R93, 0x2, R18 ;  /* 0x000000025d127824 */ /* 0x000fc800078e0212 */
[----:B------:R-:W-:Y:S01]  /*73710*/  IMAD R19, R93, 0x2, R18 ;  /* 0x000000025d137824 */ /* 0x000fe200078e0212 */
[CC--:B------:R-:W-:Y:S01]  /*73720*/  LEA R8, P6, R18.reuse, R0.reuse, 0x1 ;  /* 0x0000000012087211 */ /* 0x0c0fe200078c08ff */
[----:B-----5:R1:W-:Y:S01]  /*73730*/  @P5 STG.E.U16 desc[UR16][R16.64], R33 ;  /* 0x0000002110005986 */ /* 0x0203e2000c101510 */
[----:B----4-:R-:W-:Y:S01]  /*73740*/  ISETP.LT.AND P5, PT, R9, UR6, !P0 ;  /* 0x0000000609007c0c */ /* 0x010fe2000c7a1270 */
        /* <DEDUP_REMOVED lines=9> */
[----:B------:R-:W-:Y:S01]  /*737e0*/  IMAD R18, R93, 0x2, R19 ;  /* 0x000000025d127824 */ /* 0x000fe200078e0213 */
[----:B------:R-:W2:Y:S01]  /*737f0*/  LDCU UR5, c[0x0][0x39c] ;  /* 0x00007380ff0577ac */ /* 0x000ea20008000800 */
[----:B------:R4:W-:Y:S01]  /*73800*/  @P3 STG.E.U16 desc[UR16][R10.64], R89 ;  /* 0x000000590a003986 */ /* 0x0009e2000c101510 */
[----:B------:R-:W-:Y:S02]  /*73810*/  LEA R16, P3, R19, R0, 0x1 ;  /* 0x0000000013107211 */ /* 0x000fe400078608ff */
[----:B-1----:R-:W-:Y:S02]  /*73820*/  PRMT R9, R89, 0x7632, R9 ;  /* 0x0000763259097816 */ /* 0x002fe40000000009 */
[----:B----4-:R-:W4:Y:S01]  /*73830*/  LDL.LU R89, [R1+0x48] ;  /* 0x0000480001597983 */ /* 0x010f220000300800 */
[----:B------:R-:W-:-:S02]  /*73840*/  LEA.HI.X.SX32 R17, R19, R3, 0x1, P3 ;  /* 0x0000000313117211 */ /* 0x000fc400018f0eff */
[----:B------:R-:W-:-:S03]  /*73850*/  LEA R8, P6, R18, R0, 0x1 ;  /* 0x0000000012087211 */ /* 0x000fc600078c08ff */
[----:B------:R1:W-:Y:S02]  /*73860*/  @P2 STG.E.U16 desc[UR16][R16.64], R9 ;  /* 0x0000000910002986 */ /* 0x0003e4000c101510 */
[----:B-1----:R-:W-:-:S05]  /*73870*/  LEA.HI.X.SX32 R9, R18, R3, 0x1, P6 ;  /* 0x0000000312097211 */ /* 0x002fca00030f0eff */
[----:B------:R1:W-:Y:S02]  /*73880*/  @P1 STG.E.U16 desc[UR16][R8.64], R92 ;  /* 0x0000005c08001986 */ /* 0x0003e4000c101510 */
[----:B-1----:R-:W-:Y:S02]  /*73890*/  PRMT R9, R92, 0x7632, R9 ;  /* 0x000076325c097816 */ /* 0x002fe40000000009 */
[----:B------:R-:W5:Y:S01]  /*738a0*/  LDL.LU R92, [R1+0x4c] ;  /* 0x00004c00015c7983 */ /* 0x000f620000300800 */
[C---:B------:R-:W-:Y:S01]  /*738b0*/  LOP3.LUT R24, R2.reuse, 0x112, RZ, 0xfc, !PT ;  /* 0x0000011202187812 */ /* 0x040fe200078efcff */
[----:B------:R-:W-:Y:S01]  /*738c0*/  IMAD R18, R93, 0x2, R18 ;  /* 0x000000025d127824 */ /* 0x000fe200078e0212 */
[----:B------:R-:W-:Y:S01]  /*738d0*/  LOP3.LUT R19, R2, 0x114, RZ, 0xfc, !PT ;  /* 0x0000011402137812 */ /* 0x000fe200078efcff */
[----:B------:R-:W5:Y:S01]  /*738e0*/  LDL.LU R34, [R1+0x20] ;  /* 0x0000200001227983 */ /* 0x000f620000300800 */
[----:B---3--:R-:W-:Y:S01]  /*738f0*/  ISETP.LT.AND P3, PT, R24, UR6, !P0 ;  /* 0x0000000618007c0c */ /* 0x008fe2000c761270 */
[----:B------:R-:W1:Y:S01]  /*73900*/  LDCU UR6, c[0x0][0x39c] ;  /* 0x00007380ff0677ac */ /* 0x000e620008000800 */
[----:B0-----:R-:W-:Y:S01]  /*73910*/  ISETP.LT.AND P2, PT, R19, UR7, !P0 ;  /* 0x0000000713007c0c */ /* 0x001fe2000c741270 */
[----:B------:R-:W-:Y:S01]  /*73920*/  IMAD R19, R93, 0x2, R18 ;  /* 0x000000025d137824 */ /* 0x000fe200078e0212 */
[----:B------:R-:W-:Y:S01]  /*73930*/  LOP3.LUT R11, R2, 0x116, RZ, 0xfc, !PT ;  /* 0x00000116020b7812 */ /* 0x000fe200078efcff */
[----:B------:R-:W0:Y:S01]  /*73940*/  LDCU UR7, c[0x0][0x39c] ;  /* 0x00007380ff0777ac */ /* 0x000e220008000800 */
[C---:B------:R-:W-:Y:S01]  /*73950*/  LEA R10, P6, R18.reuse, R0, 0x1 ;  /* 0x00000000120a7211 */ /* 0x040fe200078c08ff */
[----:B------:R-:W3:Y:S01]  /*73960*/  LDL.LU R33, [R1+0x24] ;  /* 0x0000240001217983 */ /* 0x000ee20000300800 */
[----:B--2---:R-:W-:Y:S01]  /*73970*/  ISETP.LT.AND P1, PT, R11, UR5, !P0 ;  /* 0x000000050b007c0c */ /* 0x004fe2000c721270 */
[----:B------:R-:W2:Y:S01]  /*73980*/  LDCU UR5, c[0x0][0x39c] ;  /* 0x00007380ff0577ac */ /* 0x000ea20008000800 */
[----:B------:R-:W-:-:S02]  /*73990*/  LEA.HI.X.SX32 R11, R18, R3, 0x1, P6 ;  /* 0x00000003120b7211 */ /* 0x000fc400030f0eff */
[CC--:B------:R-:W-:Y:S02]  /*739a0*/  LEA R16, P6, R19.reuse, R0.reuse, 0x1 ;  /* 0x0000000013107211 */ /* 0x0c0fe400078c08ff */
[----:B------:R-:W-:Y:S02]  /*739b0*/  LOP3.LUT R18, R2, 0x118, RZ, 0xfc, !PT ;  /* 0x0000011802127812 */ /* 0x000fe400078efcff */
[----:B------:R-:W-:Y:S01]  /*739c0*/  LEA.HI.X.SX32 R17, R19, R3, 0x1, P6 ;  /* 0x0000000313117211 */ /* 0x000fe200030f0eff */
[----:B------:R-:W-:Y:S01]  /*739d0*/  IMAD R19, R93, 0x2, R19 ;  /* 0x000000025d137824 */ /* 0x000fe200078e0213 */
[----:B------:R0:W-:Y:S01]  /*739e0*/  @P5 STG.E.U16 desc[UR16][R10.64], R9 ;  /* 0x000000090a005986 */ /* 0x0001e2000c101510 */
[----:B-1----:R-:W-:Y:S01]  /*739f0*/  ISETP.LT.AND P5, PT, R18, UR6, !P0 ;  /* 0x0000000612007c0c */ /* 0x002fe2000c7a1270 */
[----:B------:R-:W1:Y:S02]  /*73a00*/  LDCU UR6, c[0x0][0x39c] ;  /* 0x00007380ff0677ac */ /* 0x000e640008000800 */
[----:B------:R1:W-:Y:S01]  /*73a10*/  @P4 STG.E.U16 desc[UR16][R16.64], R90 ;  /* 0x0000005a10004986 */ /* 0x0003e2000c101510 */
[----:B------:R-:W-:Y:S01]  /*73a20*/  LEA R8, P4, R19, R0, 0x1 ;  /* 0x0000000013087211 */ /* 0x000fe200078808ff */
[----:B------:R-:W-:Y:S01]  /*73a30*/  IMAD R18, R93, 0x2, R19 ;  /* 0x000000025d127824 */ /* 0x000fe200078e0213 */
[----:B------:R-:W-:-:S02]  /*73a40*/  LOP3.LUT R24, R2, 0x11a, RZ, 0xfc, !PT ;  /* 0x0000011a02187812 */ /* 0x000fc400078efcff */
[----:B0-----:R-:W-:Y:S02]  /*73a50*/  LEA.HI.X.SX32 R9, R19, R3, 0x1, P4 ;  /* 0x0000000313097211 */ /* 0x001fe400020f0eff */
[----:B------:R-:W-:Y:S02]  /*73a60*/  PRMT R11, R90, 0x7632, R11 ;  /* 0x000076325a0b7816 */ /* 0x000fe4000000000b */
[----:B------:R-:W-:-:S03]  /*73a70*/  LEA R10, P6, R18, R0, 0x1 ;  /* 0x00000000120a7211 */ /* 0x000fc600078c08ff */
[----:B------:R0:W-:Y:S01]  /*73a80*/  @P3 STG.E.U16 desc[UR16][R8.64], R11 ;  /* 0x0000000b08003986 */ /* 0x0001e2000c101510 */
[----:B------:R-:W-:Y:S02]  /*73a90*/  LOP3.LUT R19, R2, 0x11c, RZ, 0xfc, !PT ;  /* 0x0000011c02137812 */ /* 0x000fe400078efcff */
[----:B--2---:R-:W-:Y:S01]  /*73aa0*/  ISETP.LT.AND P4, PT, R24, UR5, !P0 ;  /* 0x0000000518007c0c */ /* 0x004fe2000c781270 */
[----:B------:R-:W2:Y:S01]  /*73ab0*/  LDCU UR5, c[0x0][0x39c] ;  /* 0x00007380ff0577ac */ /* 0x000ea20008000800 */
[----:B------:R-:W-:Y:S02]  /*73ac0*/  ISETP.LT.AND P3, PT, R19, UR7, !P0 ;  /* 0x0000000713007c0c */ /* 0x000fe4000c761270 */
[----:B-1----:R-:W-:Y:S01]  /*73ad0*/  LOP3.LUT R17, R2, 0x11e, RZ, 0xfc, !PT ;  /* 0x0000011e02117812 */ /* 0x002fe200078efcff */
[----:B------:R-:W1:Y:S01]  /*73ae0*/  LDCU UR7, c[0x0][0x39c] ;  /* 0x00007380ff0777ac */ /* 0x000e620008000800 */
[----:B0-----:R-:W-:Y:S01]  /*73af0*/  LEA.HI.X.SX32 R11, R18, R3, 0x1, P6 ;  /* 0x00000003120b7211 */ /* 0x001fe200030f0eff */
[----:B------:R-:W-:-:S04]  /*73b00*/  IMAD R18, R93, 0x2, R18 ;  /* 0x000000025d127824 */ /* 0x000fc800078e0212 */
[----:B------:R-:W-:Y:S01]  /*73b10*/  IMAD R19, R93, 0x2, R18 ;  /* 0x000000025d137824 */ /* 0x000fe200078e0212 */
[CC--:B------:R-:W-:Y:S01]  /*73b20*/  LEA R16, P6, R18.reuse, R0.reuse, 0x1 ;  /* 0x0000000012107211 */ /* 0x0c0fe200078c08ff */
[----:B------:R0:W-:Y:S01]  /*73b30*/  @P2 STG.E.U16 desc[UR16][R10.64], R88 ;  /* 0x000000580a002986 */ /* 0x0001e2000c101510 */
[----:B------:R-:W-:Y:S01]  /*73b40*/  ISETP.LT.AND P2, PT, R17, UR6, !P0 ;  /* 0x0000000611007c0c */ /* 0x000fe2000c741270 */
[----:B------:R-:W1:Y:S01]  /*73b50*/  LDCU UR6, c[0x0][0x39c] ;  /* 0x00007380ff0677ac */ /* 0x000e620008000800 */
[----:B------:R-:W-:Y:S02]  /*73b60*/  LEA.HI.X.SX32 R17, R18, R3, 0x1, P6 ;  /* 0x0000000312117211 */ /* 0x000fe400030f0eff */
[----:B------:R-:W-:-:S04]  /*73b70*/  LEA R8, P6, R19, R0, 0x1 ;  /* 0x0000000013087211 */ /* 0x000fc800078c08ff */
[----:B------:R-:W-:Y:S02]  /*73b80*/  LEA.HI.X.SX32 R9, R19, R3, 0x1, P6 ;  /* 0x0000000313097211 */ /* 0x000fe400030f0eff */
[----:B0-----:R-:W-:Y:S01]  /*73b90*/  PRMT R11, R88, 0x7632, R11 ;  /* 0x00007632580b7816 */ /* 0x001fe2000000000b */
[----:B------:R-:W-:Y:S01]  /*73ba0*/  IMAD R19, R93, 0x2, R19 ;  /* 0x000000025d137824 */ /* 0x000fe200078e0213 */
[----:B------:R-:W-:-:S03]  /*73bb0*/  LOP3.LUT R18, R2, 0x120, RZ, 0xfc, !PT ;  /* 0x0000012002127812 */ /* 0x000fc600078efcff */
[----:B------:R0:W-:Y:S01]  /*73bc0*/  @P1 STG.E.U16 desc[UR16][R16.64], R11 ;  /* 0x0000000b10001986 */ /* 0x0001e2000c101510 */
[----:B--2---:R-:W-:Y:S01]  /*73bd0*/  ISETP.LT.AND P1, PT, R18, UR5, !P0 ;  /* 0x0000000512007c0c */ /* 0x004fe2000c721270 */
[----:B------:R-:W-:Y:S01]  /*73be0*/  IMAD R18, R93, 0x2, R19 ;  /* 0x000000025d127824 */ /* 0x000fe200078e0213 */
[----:B------:R-:W2:Y:S04]  /*73bf0*/  LDCU UR5, c[0x0][0x39c] ;  /* 0x00007380ff0577ac */ /* 0x000ea80008000800 */
[-C--:B0-----:R-:W-:Y:S01]  /*73c00*/  LEA R16, P6, R18, R0.reuse, 0x1 ;  /* 0x0000000012107211 */ /* 0x081fe200078c08ff */
[----:B----4-:R0:W-:Y:S01]  /*73c10*/  @P5 STG.E.U16 desc[UR16][R8.64], R89 ;  /* 0x0000005908005986 */ /* 0x0101e2000c101510 */
[----:B------:R-:W-:Y:S02]  /*73c20*/  PRMT R17, R89, 0x7632, R17 ;  /* 0x0000763259117816 */ /* 0x000fe40000000011 */
[----:B------:R-:W-:-:S04]  /*73c30*/  LEA R10, P5, R19, R0, 0x1 ;  /* 0x00000000130a7211 */ /* 0x000fc800078a08ff */
[-C--:B------:R-:W-:Y:S01]  /*73c40*/  LEA.HI.X.SX32 R11, R19, R3.reuse, 0x1, P5 ;  /* 0x00000003130b7211 */ /* 0x080fe200028f0eff */
[----:B0-----:R-:W4:Y:S04]  /*73c50*/  LDL.LU R89, [R1+0x28] ;  /* 0x0000280001597983 */ /* 0x001f280000300800 */
[----:B------:R0:W-:Y:S02]  /*73c60*/  @P4 STG.E.U16 desc[UR16][R10.64], R17 ;  /* 0x000000110a004986 */ /* 0x0001e4000c101510 */
[----:B0-----:R-:W-:-:S05]  /*73c70*/  LEA.HI.X.SX32 R17, R18, R3, 0x1, P6 ;  /* 0x0000000312117211 */ /* 0x001fca00030f0eff */
[----:B-----5:R0:W-:Y:S02]  /*73c80*/  @P3 STG.E.U16 desc[UR16][R16.64], R92 ;  /* 0x0000005c10003986 */ /* 0x0201e4000c101510 */
[----:B0-----:R-:W-:Y:S02]  /*73c90*/  PRMT R17, R92, 0x7632, R17 ;  /* 0x000076325c117816 */ /* 0x001fe40000000011 */
[----:B------:R-:W5:Y:S01]  /*73ca0*/  LDL.LU R92, [R1+0x2c] ;  /* 0x00002c00015c7983 */ /* 0x000f620000300800 */
[C---:B------:R-:W-:Y:S01]  /*73cb0*/  LOP3.LUT R24, R2.reuse, 0x122, RZ, 0xfc, !PT ;  /* 0x0000012202187812 */ /* 0x040fe200078efcff */
[----:B------:R-:W-:Y:S01]  /*73cc0*/  IMAD R18, R93, 0x2, R18 ;  /* 0x000000025d127824 */ /* 0x000fe200078e0212 */
[----:B------:R-:W-:Y:S01]  /*73cd0*/  LOP3.LUT R19, R2, 0x124, RZ, 0xfc, !PT ;  /* 0x0000012402137812 */ /* 0x000fe200078efcff */
[----:B------:R-:W5:Y:S01]  /*73ce0*/  LDL.LU R90, [R1] ;  /* 0x00000000015a7983 */ /* 0x000f620000300800 */
[----:B-1----:R-:W-:Y:S01]  /*73cf0*/  ISETP.LT.AND P5, PT, R24, UR6, !P0 ;  /* 0x0000000618007c0c */ /* 0x002fe2000c7a1270 */
[----:B------:R-:W0:Y:S01]  /*73d00*/  LDCU UR6, c[0x0][0x39c] ;  /* 0x00007380ff0677ac */ /* 0x000e220008000800 */
[----:B------:R-:W-:Y:S01]  /*73d10*/  ISETP.LT.AND P4, PT, R19, UR7, !P0 ;  /* 0x0000000713007c0c */ /* 0x000fe2000c781270 */
[----:B------:R-:W-:Y:S01]  /*73d20*/  IMAD R19, R93, 0x2, R18 ;  /* 0x000000025d137824 */ /* 0x000fe200078e0212 */
[----:B------:R-:W-:Y:S01]  /*73d30*/  LOP3.LUT R9, R2, 0x126, RZ, 0xfc, !PT ;  /* 0x0000012602097812 */ /* 0x000fe200078efcff */
[----:B------:R-:W1:Y:S01]  /*73d40*/  LDCU UR7, c[0x0][0x39c] ;  /* 0x00007380ff0777ac */ /* 0x000e620008000800 */
[C---:B------:R-:W-:Y:S01]  /*73d50*/  LEA R8, P6, R18.reuse, R0, 0x1 ;  /* 0x0000000012087211 */ /* 0x040fe200078c08ff */
[----:B------:R-:W5:Y:S01]  /*73d60*/  LDL.LU R88, [R1+0x4] ;  /* 0x0000040001587983 */ /* 0x000f620000300800 */
        /* <DEDUP_REMOVED lines=8> */
[----:B0-----:R-:W-:Y:S01]  /*73df0*/  ISETP.LT.AND P2, PT, R18, UR6, !P0 ;  /* 0x0000000612007c0c */ /* 0x001fe2000c741270 */
[----:B------:R-:W0:Y:S02]  /*73e00*/  LDCU UR6, c[0x0][0x39c] ;  /* 0x00007380ff0677ac */ /* 0x000e240008000800 */
[----:B------:R0:W-:Y:S01]  /*73e10*/  @P1 STG.E.U16 desc[UR16][R10.64], R34 ;  /* 0x000000220a001986 */ /* 0x0001e2000c101510 */
[----:B------:R-:W-:Y:S01]  /*73e20*/  LEA R16, P1, R19, R0, 0x1 ;  /* 0x0000000013107211 */ /* 0x000fe200078208ff */
[----:B------:R-:W-:-:S03]  /*73e30*/  IMAD R18, R93, 0x2, R19 ;  /* 0x000000025d127824 */ /* 0x000fc600078e0213 */
[----:B-1----:R-:W-:Y:S02]  /*73e40*/  LEA.HI.X.SX32 R17, R19, R3, 0x1, P1 ;  /* 0x0000000313117211 */ /* 0x002fe400008f0eff */
[----:B------:R-:W-:Y:S02]  /*73e50*/  PRMT R9, R34, 0x7632, R9 ;  /* 0x0000763222097816 */ /* 0x000fe40000000009 */
[----:B------:R-:W-:Y:S02]  /*73e60*/  LEA R8, P6, R18, R0, 0x1 ;  /* 0x0000000012087211 */ /* 0x000fe400078c08ff */
[C---:B------:R-:W-:Y:S01]  /*73e70*/  LOP3.LUT R24, R2.reuse, 0x12a, RZ, 0xfc, !PT ;  /* 0x0000012a02187812 */ /* 0x040fe200078efcff */
[----:B------:R1:W-:Y:S01]  /*73e80*/  @P5 STG.E.U16 desc[UR16][R16.64], R9 ;  /* 0x0000000910005986 */ /* 0x0003e2000c101510 */
[----:B------:R-:W-:Y:S02]  /*73e90*/  LOP3.LUT R19, R2, 0x12c, RZ, 0xfc, !PT ;  /* 0x0000012c02137812 */ /* 0x000fe400078efcff */
[----:B--2---:R-:W-:Y:S01]  /*73ea0*/  ISETP.LT.AND P1, PT, R24, UR5, !P0 ;  /* 0x0000000518007c0c */ /* 0x004fe2000c721270 */
[----:B------:R-:W2:Y:S01]  /*73eb0*/  LDCU UR5, c[0x0][0x39c] ;  /* 0x00007380ff0577ac */ /* 0x000ea20008000800 */
[----:B------:R-:W-:-:S02]  /*73ec0*/  ISETP.LT.AND P5, PT, R19, UR7, !P0 ;  /* 0x0000000713007c0c */ /* 0x000fc4000c7a1270 */
[----:B0-----:R-:W-:Y:S01]  /*73ed0*/  LOP3.LUT R11, R2, 0x12e, RZ, 0xfc, !PT ;  /* 0x0000012e020b7812 */ /* 0x001fe200078efcff */
[----:B------:R-:W0:Y:S01]  /*73ee0*/  LDCU UR7, c[0x0][0x39c] ;  /* 0x00007380ff0777ac */ /* 0x000e220008000800 */
[----:B-1----:R-:W-:Y:S01]  /*73ef0*/  LEA.HI.X.SX32 R9, R18, R3, 0x1, P6 ;  /* 0x0000000312097211 */ /* 0x002fe200030f0eff */
[----:B------:R-:W-:-:S04]  /*73f00*/  IMAD R18, R93, 0x2, R18 ;  /* 0x000000025d127824 */ /* 0x000fc800078e0212 */
[----:B------:R-:W-:Y:S01]  /*73f10*/  IMAD R19, R93, 0x2, R18 ;  /* 0x000000025d137824 */ /* 0x000fe200078e0212 */
[CC--:B------:R-:W-:Y:S01]  /*73f20*/  LEA R10, P6, R18.reuse, R0.reuse, 0x1 ;  /* 0x00000000120a7211 */ /* 0x0c0fe200078c08ff */
[----:B---3--:R1:W-:Y:S01]  /*73f30*/  @P4 STG.E.U16 desc[UR16][R8.64], R33 ;  /* 0x0000002108004986 */ /* 0x0083e2000c101510 */
[----:B------:R-:W-:Y:S01]  /*73f40*/  ISETP.LT.AND P4, PT, R11, UR6, !P0 ;  /* 0x000000060b007c0c */ /* 0x000fe2000c781270 */
[----:B------:R-:W3:Y:S01]  /*73f50*/  LDCU UR6, c[0x0][0x39c] ;  /* 0x00007380ff0677ac */ /* 0x000ee20008000800 */
[----:B------:R-:W-:Y:S02]  /*73f60*/  LEA.HI.X.SX32 R11, R18, R3, 0x1, P6 ;  /* 0x00000003120b7211 */ /* 0x000fe400030f0eff */
[----:B------:R-:W-:-:S04]  /*73f70*/  LEA R16, P6, R19, R0, 0x1 ;  /* 0x0000000013107211 */ /* 0x000fc800078c08ff */
[----:B------:R-:W-:Y:S02]  /*73f80*/  LEA.HI.X.SX32 R17, R19, R3, 0x1, P6 ;  /* 0x0000000313117211 */ /* 0x000fe400030f0eff */
[----:B-1----:R-:W-:Y:S01]  /*73f90*/  PRMT R9, R33, 0x7632, R9 ;  /* 0x0000763221097816 */ /* 0x002fe20000000009 */
[----:B------:R-:W-:Y:S01]  /*73fa0*/  IMAD R19, R93, 0x2, R19 ;  /* 0x000000025d137824 */ /* 0x000fe200078e0213 */
[----:B------:R-:W-:-:S03]  /*73fb0*/  LOP3.LUT R18, R2, 0x130, RZ, 0xfc, !PT ;  /* 0x0000013002127812 */ /* 0x000fc600078efcff */
[----:B------:R1:W-:Y:S01]  /*73fc0*/  @P3 STG.E.U16 desc[UR16][R10.64], R9 ;  /* 0x000000090a003986 */ /* 0x0003e2000c101510 */
[----:B--2---:R-:W-:Y:S01]  /*73fd0*/  ISETP.LT.AND P3, PT, R18, UR5, !P0 ;  /* 0x0000000512007c0c */ /* 0x004fe2000c761270 */
[----:B------:R-:W-:Y:S01]  /*73fe0*/  IMAD R18, R93, 0x2, R19 ;  /* 0x000000025d127824 */ /* 0x000fe200078e0213 */
[----:B------:R-:W2:Y:S04]  /*73ff0*/  LDCU UR5, c[0x0][0x39c] ;  /* 0x00007380ff0577ac */ /* 0x000ea80008000800 */
[-C--:B-1----:R-:W-:Y:S01]  /*74000*/  LEA R10, P6, R18, R0.reuse, 0x1 ;  /* 0x00000000120a7211 */ /* 0x082fe200078c08ff */
[----:B----4-:R1:W-:Y:S01]  /*74010*/  @P2 STG.E.U16 desc[UR16][R16.64], R89 ;  /* 0x0000005910002986 */ /* 0x0103e2000c101510 */
[----:B------:R-:W-:Y:S02]  /*74020*/  PRMT R11, R89, 0x7632, R11 ;  /* 0x00007632590b7816 */ /* 0x000fe4000000000b */
[C---:B------:R-:W-:Y:S01]  /*74030*/  LEA R8, P2, R19.reuse, R0, 0x1 ;  /* 0x0000000013087211 */ /* 0x040fe200078408ff */
[----:B-1----:R-:W4:Y:S03]  /*74040*/  LDL.LU R89, [R1+0x8] ;  /* 0x0000080001597983 */ /* 0x002f260000300800 */
[----:B------:R-:W-:-:S05]  /*74050*/  LEA.HI.X.SX32 R9, R19, R3, 0x1, P2 ;  /* 0x0000000313097211 */ /* 0x000fca00010f0eff */
[----:B------:R1:W-:Y:S02]  /*74060*/  @P1 STG.E.U16 desc[UR16][R8.64], R11 ;  /* 0x0000000b08001986 */ /* 0x0003e4000c101510 */
[----:B-1----:R-:W-:-:S05]  /*74070*/  LEA.HI.X.SX32 R11, R18, R3, 0x1, P6 ;  /* 0x00000003120b7211 */ /* 0x002fca00030f0eff */
[----:B-----5:R1:W-:Y:S02]  /*74080*/  @P5 STG.E.U16 desc[UR16][R10.64], R92 ;  /* 0x0000005c0a005986 */ /* 0x0203e4000c101510 */
[----:B-1----:R-:W-:Y:S02]  /*74090*/  PRMT R11, R92, 0x7632, R11 ;  /* 0x000076325c0b7816 */ /* 0x002fe4000000000b */
[----:B------:R-:W5:Y:S01]  /*740a0*/  LDL.LU R92, [R1+0xc] ;  /* 0x00000c00015c7983 */ /* 0x000f620000300800 */
[C---:B------:R-:W-:Y:S01]  /*740b0*/  LOP3.LUT R24, R2.reuse, 0x132, RZ, 0xfc, !PT ;  /* 0x0000013202187812 */ /* 0x040fe200078efcff */
[----:B------:R-:W-:Y:S01]  /*740c0*/  IMAD R18, R93, 0x2, R18 ;  /* 0x000000025d127824 */ /* 0x000fe200078e0212 */
[----:B------:R-:W-:Y:S02]  /*740d0*/  LOP3.LUT R19, R2, 0x134, RZ, 0xfc, !PT ;  /* 0x0000013402137812 */ /* 0x000fe400078efcff */
[----:B---3--:R-:W-:Y:S01]  /*740e0*/  ISETP.LT.AND P2, PT, R24, UR6, !P0 ;  /* 0x0000000618007c0c */ /* 0x008fe2000c741270 */
[----:B------:R-:W1:Y:S01]  /*740f0*/  LDCU UR6, c[0x0][0x39c] ;  /* 0x00007380ff0677ac */ /* 0x000e620008000800 */
[----:B0-----:R-:W-:Y:S01]  /*74100*/  ISETP.LT.AND P1, PT, R19, UR7, !P0 ;  /* 0x0000000713007c0c */ /* 0x001fe2000c721270 */
[----:B------:R-:W-:Y:S01]  /*74110*/  IMAD R19, R93, 0x2, R18 ;  /* 0x000000025d137824 */ /* 0x000fe200078e0212 */
[----:B------:R-:W-:Y:S01]  /*74120*/  LOP3.LUT R17, R2, 0x136, RZ, 0xfc, !PT ;  /* 0x0000013602117812 */ /* 0x000fe200078efcff */
[----:B------:R-:W0:Y:S01]  /*74130*/  LDCU UR7, c[0x0][0x39c] ;  /* 0x00007380ff0777ac */ /* 0x000e220008000800 */
[----:B------:R-:W-:-:S02]  /*74140*/  LEA R16, P6, R18, R0, 0x1 ;  /* 0x0000000012107211 */ /* 0x000fc400078c08ff */
[----:B--2---:R-:W-:Y:S01]  /*74150*/  ISETP.LT.AND P5, PT, R17, UR5, !P0 ;  /* 0x0000000511007c0c */ /* 0x004fe2000c7a1270 */
[----:B------:R-:W2:Y:S01]  /*74160*/  LDCU UR5, c[0x0][0x39c] ;  /* 0x00007380ff0577ac */ /* 0x000ea20008000800 */
[-C--:B------:R-:W-:Y:S02]  /*74170*/  LEA.HI.X.SX32 R17, R18, R3.reuse, 0x1, P6 ;  /* 0x0000000312117211 */ /* 0x080fe400030f0eff */
        /* <DEDUP_REMOVED lines=11> */
[----:B---3--:R-:W-:Y:S02]  /*74230*/  LEA.HI.X.SX32 R11, R19, R3, 0x1, P3 ;  /* 0x00000003130b7211 */ /* 0x008fe400018f0eff */
[----:B------:R-:W-:Y:S02]  /*74240*/  PRMT R17, R90, 0x7632, R17 ;  /* 0x000076325a117816 */ /* 0x000fe40000000011 */
        /* <DEDUP_REMOVED lines=8> */
[----:B---3--:R-:W-:Y:S01]  /*742d0*/  LEA.HI.X.SX32 R17, R18, R3, 0x1, P6 ;  /* 0x0000000312117211 */ /* 0x008fe200030f0eff */
        /* <DEDUP_REMOVED lines=9> */
[----:B------:R-:W-:Y:S01]  /*74370*/  LEA.HI.X.SX32 R11, R19, R3, 0x1, P6 ;  /* 0x00000003130b7211 */ /* 0x000fe200030f0eff */
[----:B------:R-:W-:Y:S01]  /*74380*/  IMAD R19, R93, 0x2, R19 ;  /* 0x000000025d137824 */ /* 0x000fe200078e0213 */
[----:B---3--:R-:W-:-:S05]  /*74390*/  PRMT R17, R88, 0x7632, R17 ;  /* 0x0000763258117816 */ /* 0x008fca0000000011 */
[----:B------:R3:W-:Y:S01]  /*743a0*/  @P5 STG.E.U16 desc[UR16][R8.64], R17 ;  /* 0x0000001108005986 */ /* 0x0007e2000c101510 */
[----:B--2---:R-:W-:Y:S01]  /*743b0*/  ISETP.LT.AND P5, PT, R18, UR5, !P0 ;  /* 0x0000000512007c0c */ /* 0x004fe2000c7a1270 */
[----:B------:R-:W2:Y:S01]  /*743c0*/  LDCU UR5, c[0x0][0x39c] ;  /* 0x00007380ff0577ac */ /* 0x000ea20008000800 */
[----:B------:R-:W-:Y:S01]  /*743d0*/  IMAD R18, R93, 0x2, R19 ;  /* 0x000000025d127824 */ /* 0x000fe200078e0213 */
[----:B------:R-:W-:-:S04]  /*743e0*/  LOP3.LUT R24, R2, 0x142, RZ, 0xfc, !PT ;  /* 0x0000014202187812 */ /* 0x000fc800078efcff */
[-C--:B---3--:R-:W-:Y:S01]  /*743f0*/  LEA R8, P6, R18, R0.reuse, 0x1 ;  /* 0x0000000012087211 */ /* 0x088fe200078c08ff */
[----:B----4-:R3:W-:Y:S01]  /*74400*/  @P4 STG.E.U16 desc[UR16][R10.64], R89 ;  /* 0x000000590a004986 */ /* 0x0107e2000c101510 */
[----:B------:R-:W-:Y:S02]  /*74410*/  LEA R16, P4, R19, R0, 0x1 ;  /* 0x0000000013107211 */ /* 0x000fe400078808ff */
[----:B------:R-:W-:Y:S02]  /*74420*/  PRMT R9, R89, 0x7632, R9 ;  /* 0x0000763259097816 */ /* 0x000fe40000000009 */
[----:B------:R-:W-:Y:S02]  /*74430*/  LEA.HI.X.SX32 R17, R19, R3, 0x1, P4 ;  /* 0x0000000313117211 */ /* 0x000fe400020f0eff */
[----:B-1----:R-:W-:Y:S01]  /*74440*/  ISETP.LT.AND P4, PT, R24, UR6, !P0 ;  /* 0x0000000618007c0c */ /* 0x002fe2000c781270 */
[----:B------:R-:W1:Y:S02]  /*74450*/  LDCU UR6, c[0x0][0x39c] ;  /* 0x00007380ff0677ac */ /* 0x000e640008000800 */
[----:B------:R4:W-:Y:S01]  /*74460*/  @P3 STG.E.U16 desc[UR16][R16.64], R9 ;  /* 0x0000000910003986 */ /* 0x0009e2000c101510 */
[----:B------:R-:W-:-:S02]  /*74470*/  LOP3.LUT R19, R2, 0x144, RZ, 0xfc, !PT ;  /* 0x0000014402137812 */ /* 0x000fc400078efcff */
[----:B---3--:R-:W-:Y:S02]  /*74480*/  LOP3.LUT R11, R2, 0x146, RZ, 0xfc, !PT ;  /* 0x00000146020b7812 */ /* 0x008fe400078efcff */
[----:B0-----:R-:W-:Y:S01]  /*74490*/  ISETP.LT.AND P3, PT, R19, UR7, !P0 ;  /* 0x0000000713007c0c */ /* 0x001fe2000c761270 */
[----:B------:R-:W0:Y:S01]  /*744a0*/  LDCU UR7, c[0x0][0x39c] ;  /* 0x00007380ff0777ac */ /* 0x000e220008000800 */
[----:B----4-:R-:W-:Y:S01]  /*744b0*/  LEA.HI.X.SX32 R9, R18, R3, 0x1, P6 ;  /* 0x0000000312097211 */ /* 0x010fe200030f0eff */
[----:B------:R-:W-:-:S04]  /*744c0*/  IMAD R18, R93, 0x2, R18 ;  /* 0x000000025d127824 */ /* 0x000fc800078e0212 */
[----:B------:R-:W-:Y:S01]  /*744d0*/  IMAD R19, R93, 0x2, R18 ;  /* 0x000000025d137824 */ /* 0x000fe200078e0212 */
[CC--:B------:R-:W-:Y:S01]  /*744e0*/  LEA R10, P6, R18.reuse, R0.reuse, 0x1 ;  /* 0x00000000120a7211 */ /* 0x0c0fe200078c08ff */
[----:B-----5:R3:W-:Y:S01]  /*744f0*/  @P2 STG.E.U16 desc[UR16][R8.64], R92 ;  /* 0x0000005c08002986 */ /* 0x0207e2000c101510 */
[----:B--2---:R-:W-:Y:S01]  /*74500*/  ISETP.LT.AND P2, PT, R11, UR5, !P0 ;  /* 0x000000050b007c0c */ /* 0x004fe2000c741270 */
[----:B------:R-:W2:Y:S01]  /*74510*/  LDCU UR5, c[0x0][0x39c] ;  /* 0x00007380ff0577ac */ /* 0x000ea20008000800 */
[-C--:B------:R-:W-:Y:S02]  /*74520*/  LEA.HI.X.SX32 R11, R18, R3.reuse, 0x1, P6 ;  /* 0x00000003120b7211 */ /* 0x080fe400030f0eff */
[C---:B------:R-:W-:Y:S02]  /*74530*/  LEA R16, P6, R19.reuse, R0, 0x1 ;  /* 0x0000000013107211 */ /* 0x040fe400078c08ff */
[----:B------:R-:W-:Y:S02]  /*74540*/  LOP3.LUT R18, R2, 0x148, RZ, 0xfc, !PT ;  /* 0x0000014802127812 */ /* 0x000fe400078efcff */
[----:B------:R-:W-:-:S02]  /*74550*/  LEA.HI.X.SX32 R17, R19, R3, 0x1, P6 ;  /* 0x0000000313117211 */ /* 0x000fc400030f0eff */
[----:B---3--:R-:W-:Y:S01]  /*74560*/  PRMT R9, R92, 0x7632, R9 ;  /* 0x000076325c097816 */ /* 0x008fe20000000009 */
[----:B------:R-:W-:-:S04]  /*74570*/  IMAD R19, R93, 0x2, R19 ;  /* 0x000000025d137824 */ /* 0x000fc800078e0213 */
[----:B------:R3:W-:Y:S01]  /*74580*/  @P1 STG.E.U16 desc[UR16][R10.64], R9 ;  /* 0x000000090a001986 */ /* 0x0007e2000c101510 */
[----:B-1----:R-:W-:Y:S01]  /*74590*/  ISETP.LT.AND P1, PT, R18, UR6, !P0 ;  /* 0x0000000612007c0c */ /* 0x002fe2000c721270 */
[----:B------:R-:W1:Y:S02]  /*745a0*/  LDCU UR6, c[0x0][0x39c] ;  /* 0x00007380ff0677ac */ /* 0x000e640008000800 */
[----:B------:R4:W-:Y:S01]  /*745b0*/  @P5 STG.E.U16 desc[UR16][R16.64], R4 ;  /* 0x0000000410005986 */ /* 0x0009e2000c101510 */
[----:B------:R-:W-:Y:S01]  /*745c0*/  LEA R8, P5, R19, R0, 0x1 ;  /* 0x0000000013087211 */ /* 0x000fe200078a08ff */
[----:B------:R-:W-:Y:S01]  /*745d0*/  IMAD R18, R93, 0x2, R19 ;  /* 0x000000025d127824 */ /* 0x000fe200078e0213 */
[----:B------:R-:W-:Y:S02]  /*745e0*/  LOP3.LUT R24, R2, 0x14a, RZ, 0xfc, !PT ;  /* 0x0000014a02187812 */ /* 0x000fe400078efcff */
[----:B---3--:R-:W-:Y:S02]  /*745f0*/  LEA.HI.X.SX32 R9, R19, R3, 0x1, P5 ;  /* 0x0000000313097211 */ /* 0x008fe400028f0eff */
[----:B------:R-:W-:-:S02]  /*74600*/  PRMT R11, R4, 0x7632, R11 ;  /* 0x00007632040b7816 */ /* 0x000fc4000000000b */
[----:B------:R-:W-:-:S03]  /*74610*/  LEA R10, P6, R18, R0, 0x1 ;  /* 0x00000000120a7211 */ /* 0x000fc600078c08ff */
[----:B------:R3:W-:Y:S01]  /*74620*/  @P4 STG.E.U16 desc[UR16][R8.64], R11 ;  /* 0x0000000b08004986 */ /* 0x0007e2000c101510 */
[----:B--2---:R-:W-:Y:S01]  /*74630*/  ISETP.LT.AND P5, PT, R24, UR5, !P0 ;  /* 0x0000000518007c0c */ /* 0x004fe2000c7a1270 */
[----:B------:R-:W2:Y:S01]  /*74640*/  LDCU UR5, c[0x0][0x39c] ;  /* 0x00007380ff0577ac */ /* 0x000ea20008000800 */
[----:B----4-:R-:W-:Y:S02]  /*74650*/  LOP3.LUT R17, R2, 0x14e, RZ, 0xfc, !PT ;  /* 0x0000014e02117812 */ /* 0x010fe400078efcff */
[----:B---3--:R-:W-:Y:S01]  /*74660*/  LEA.HI.X.SX32 R11, R18, R3, 0x1, P6 ;  /* 0x00000003120b7211 */ /* 0x008fe200030f0eff */
[----:B------:R-:W-:-:S04]  /*74670*/  IMAD R18, R93, 0x2, R18 ;  /* 0x000000025d127824 */ /* 0x000fc800078e0212 */
[----:B------:R3:W-:Y:S01]  /*74680*/  @P3 STG.E.U16 desc[UR16][R10.64], R5 ;  /* 0x000000050a003986 */ /* 0x0007e2000c101510 */
[CC--:B------:R-:W-:Y:S01]  /*74690*/  LEA R16, P6, R18.reuse, R0.reuse, 0x1 ;  /* 0x0000000012107211 */ /* 0x0c0fe200078c08ff */
[----:B------:R-:W-:Y:S01]  /*746a0*/  IMAD R4, R93, 0x2, R18 ;  /* 0x000000025d047824 */ /* 0x000fe200078e0212 */
[----:B-1----:R-:W-:Y:S01]  /*746b0*/  ISETP.LT.AND P3, PT, R17, UR6, !P0 ;  /* 0x0000000611007c0c */ /* 0x002fe2000c761270 */
[----:B------:R-:W1:Y:S01]  /*746c0*/  LDCU UR6, c[0x0][0x39c] ;  /* 0x00007380ff0677ac */ /* 0x000e620008000800 */
[-C--:B------:R-:W-:Y:S02]  /*746d0*/  LEA.HI.X.SX32 R17, R18, R3.reuse, 0x1, P6 ;  /* 0x0000000312117211 */ /* 0x080fe400030f0eff */
[----:B------:R-:W-:Y:S02]  /*746e0*/  LEA R8, P6, R4, R0, 0x1 ;  /* 0x0000000004087211 */ /* 0x000fe400078c08ff */
[----:B------:R-:W-:Y:S02]  /*746f0*/  LOP3.LUT R18, R2, 0x150, RZ, 0xfc, !PT ;  /* 0x0000015002127812 */ /* 0x000fe400078efcff */
[----:B------:R-:W-:-:S02]  /*74700*/  LEA.HI.X.SX32 R9, R4, R3, 0x1, P6 ;  /* 0x0000000304097211 */ /* 0x000fc400030f0eff */
[----:B---3--:R-:W-:Y:S01]  /*74710*/  PRMT R11, R5, 0x7632, R11 ;  /* 0x00007632050b7816 */ /* 0x008fe2000000000b */
[----:B------:R-:W-:Y:S01]  /*74720*/  IMAD R5, R93, 0x2, R4 ;  /* 0x000000025d057824 */ /* 0x000fe200078e0204 */
[----:B------:R-:W-:-:S03]  /*74730*/  LOP3.LUT R19, R2, 0x14c, RZ, 0xfc, !PT ;  /* 0x0000014c02137812 */ /* 0x000fc600078efcff */
[----:B------:R3:W-:Y:S01]  /*74740*/  @P2 STG.E.U16 desc[UR16][R16.64], R11 ;  /* 0x0000000b10002986 */ /* 0x0007e2000c101510 */
[----:B--2---:R-:W-:Y:S01]  /*74750*/  ISETP.LT.AND P2, PT, R18, UR5, !P0 ;  /* 0x0000000512007c0c */ /* 0x004fe2000c741270 */
[----:B------:R-:W2:Y:S02]  /*74760*/  LDCU UR5, c[0x0][0x39c] ;  /* 0x00007380ff0577ac */ /* 0x000ea40008000800 */
[----:B------:R4:W-:Y:S01]  /*74770*/  @P1 STG.E.U16 desc[UR16][R8.64], R6 ;  /* 0x0000000608001986 */ /* 0x0009e2000c101510 */
[----:B------:R-:W-:Y:S01]  /*74780*/  LEA R4, P1, R5, R0, 0x1 ;  /* 0x0000000005047211 */ /* 0x000fe200078208ff */
[----:B------:R-:W-:Y:S01]  /*74790*/  IMAD R18, R93, 0x2, R5 ;  /* 0x000000025d127824 */ /* 0x000fe200078e0205 */
[----:B------:R-:W-:Y:S02]  /*747a0*/  LOP3.LUT R10, R2, 0x152, RZ, 0xfc, !PT ;  /* 0x00000152020a7812 */ /* 0x000fe400078efcff */
[----:B------:R-:W-:Y:S02]  /*747b0*/  LEA.HI.X.SX32 R5, R5, R3, 0x1, P1 ;  /* 0x0000000305057211 */ /* 0x000fe400008f0eff */
[----:B0-----:R-:W-:Y:S01]  /*747c0*/  ISETP.LT.AND P4, PT, R19, UR7, !P0 ;  /* 0x0000000713007c0c */ /* 0x001fe2000c781270 */
[----:B------:R-:W0:Y:S01]  /*747d0*/  LDCU UR7, c[0x0][0x39c] ;  /* 0x00007380ff0777ac */ /* 0x000e220008000800 */
[----:B-1----:R-:W-:-:S02]  /*747e0*/  ISETP.LT.AND P1, PT, R10, UR6, !P0 ;  /* 0x000000060a007c0c */ /* 0x002fc4000c721270 */
[-C--:B------:R-:W-:Y:S01]  /*747f0*/  LEA R10, P6, R18, R0.reuse, 0x1 ;  /* 0x00000000120a7211 */ /* 0x080fe200078c08ff */
[----:B------:R-:W1:Y:S01]  /*74800*/  LDCU UR6, c[0x0][0x39c] ;  /* 0x00007380ff0677ac */ /* 0x000e620008000800 */
[----:B---3--:R-:W-:Y:S02]  /*74810*/  PRMT R17, R6, 0x7632, R17 ;  /* 0x0000763206117816 */ /* 0x008fe40000000011 */
[-C--:B------:R-:W-:Y:S01]  /*74820*/  LEA.HI.X.SX32 R11, R18, R3.reuse, 0x1, P6 ;  /* 0x00000003120b7211 */ /* 0x080fe200030f0eff */
[C---:B------:R-:W-:Y:S01]  /*74830*/  IMAD R18, R93.reuse, 0x2, R18 ;  /* 0x000000025d127824 */ /* 0x040fe200078e0212 */
[----:B----4-:R-:W-:Y:S01]  /*74840*/  LOP3.LUT R9, R2, 0x156, RZ, 0xfc, !PT ;  /* 0x0000015602097812 */ /* 0x010fe200078efcff */
[----:B------:R3:W-:Y:S02]  /*74850*/  @P5 STG.E.U16 desc[UR16][R4.64], R17 ;  /* 0x0000001104005986 */ /* 0x0007e4000c101510 */
[----:B------:R-:W-:Y:S01]  /*74860*/  IMAD R6, R93, 0x2, R18 ;  /* 0x000000025d067824 */ /* 0x000fe200078e0212 */
[C---:B------:R-:W-:Y:S01]  /*74870*/  LEA R8, P6, R18.reuse, R0, 0x1 ;  /* 0x0000000012087211 */ /* 0x040fe200078c08ff */
[----:B------:R4:W-:Y:S01]  /*74880*/  @P4 STG.E.U16 desc[UR16][R10.64], R7 ;  /* 0x000000070a004986 */ /* 0x0009e2000c101510 */
[----:B--2---:R-:W-:Y:S01]  /*74890*/  ISETP.LT.AND P4, PT, R9, UR5, !P0 ;  /* 0x0000000509007c0c */ /* 0x004fe2000c781270 */
[----:B------:R-:W2:Y:S01]  /*748a0*/  LDCU UR5, c[0x0][0x39c] ;  /* 0x00007380ff0577ac */ /* 0x000ea20008000800 */
[----:B------:R-:W-:-:S02]  /*748b0*/  LEA.HI.X.SX32 R9, R18, R3, 0x1, P6 ;  /* 0x0000000312097211 */ /* 0x000fc400030f0eff */
[----:B------:R-:W-:Y:S02]  /*748c0*/  LOP3.LUT R16, R2, 0x154, RZ, 0xfc, !PT ;  /* 0x0000015402107812 */ /* 0x000fe400078efcff */
[C---:B---3--:R-:W-:Y:S02]  /*748d0*/  LEA R4, P6, R6.reuse, R0, 0x1 ;  /* 0x0000000006047211 */ /* 0x048fe400078c08ff */
[----:B------:R-:W-:Y:S02]  /*748e0*/  PRMT R17, R7, 0x7632, R17 ;  /* 0x0000763207117816 */ /* 0x000fe40000000011 */
[----:B------:R-:W-:Y:S01]  /*748f0*/  LEA.HI.X.SX32 R5, R6, R3, 0x1, P6 ;  /* 0x0000000306057211 */ /* 0x000fe200030f0eff */
[C---:B----4-:R-:W-:Y:S01]  /*74900*/  IMAD R7, R93.reuse, 0x2, R6 ;  /* 0x000000025d077824 */ /* 0x050fe200078e0206 */
[----:B0-----:R-:W-:Y:S01]  /*74910*/  ISETP.LT.AND P5, PT, R16, UR7, !P0 ;  /* 0x0000000710007c0c */ /* 0x001fe2000c7a1270 */
[----:B------:R-:W0:Y:S01]  /*74920*/  LDCU UR7, c[0x0][0x39c] ;  /* 0x00007380ff0777ac */ /* 0x000e220008000800 */
[----:B------:R-:W-:Y:S01]  /*74930*/  LOP3.LUT R16, R2, 0x158, RZ, 0xfc, !PT ;  /* 0x0000015802107812 */ /* 0x000fe200078efcff */
[----:B------:R3:W-:Y:S01]  /*74940*/  @P3 STG.E.U16 desc[UR16][R8.64], R17 ;  /* 0x0000001108003986 */ /* 0x0007e2000c101510 */
[----:B------:R-:W-:-:S02]  /*74950*/  IMAD R10, R93, 0x2, R7 ;  /* 0x000000025d0a7824 */ /* 0x000fc400078e0207 */
[----:B-1----:R-:W-:Y:S01]  /*74960*/  ISETP.LT.AND P3, PT, R16, UR6, !P0 ;  /* 0x0000000610007c0c */ /* 0x002fe2000c761270 */
[----:B------:R1:W-:Y:S01]  /*74970*/  @P2 STG.E.U16 desc[UR16][R4.64], R12 ;  /* 0x0000000c04002986 */ /* 0x0003e2000c101510 */
[CC--:B------:R-:W-:Y:S01]  /*74980*/  LEA R6, P2, R7.reuse, R0.reuse, 0x1 ;  /* 0x0000000007067211 */ /* 0x0c0fe200078408ff */
[----:B------:R-:W4:Y:S01]  /*74990*/  LDCU UR6, c[0x0][0x39c] ;  /* 0x00007380ff0677ac */ /* 0x000f220008000800 */
[----:B------:R-:W-:Y:S02]  /*749a0*/  LOP3.LUT R11, R2, 0x15a, RZ, 0xfc, !PT ;  /* 0x0000015a020b7812 */ /* 0x000fe400078efcff */
[----:B------:R-:W-:Y:S02]  /*749b0*/  LEA.HI.X.SX32 R7, R7, R3, 0x1, P2 ;  /* 0x0000000307077211 */ /* 0x000fe400010f0eff */
[----:B---3--:R-:W-:Y:S02]  /*749c0*/  PRMT R9, R12, 0x7632, R9 ;  /* 0x000076320c097816 */ /* 0x008fe40000000009 */
[----:B------:R-:W-:-:S02]  /*749d0*/  LEA R8, P6, R10, R0, 0x1 ;  /* 0x000000000a087211 */ /* 0x000fc400078c08ff */
[----:B--2---:R-:W-:Y:S01]  /*749e0*/  ISETP.LT.AND P2, PT, R11, UR5, !P0 ;  /* 0x000000050b007c0c */ /* 0x004fe2000c741270 */
[----:B------:R2:W-:Y:S01]  /*749f0*/  @P1 STG.E.U16 desc[UR16][R6.64], R9 ;  /* 0x0000000906001986 */ /* 0x0005e2000c101510 */
[C---:B------:R-:W-:Y:S01]  /*74a00*/  LOP3.LUT R11, R2.reuse, 0x15c, RZ, 0xfc, !PT ;  /* 0x0000015c020b7812 */ /* 0x040fe200078efcff */
[----:B------:R-:W3:Y:S01]  /*74a10*/  LDCU UR5, c[0x0][0x39c] ;  /* 0x00007380ff0577ac */ /* 0x000ee20008000800 */
[----:B-1----:R-:W-:Y:S02]  /*74a20*/  LOP3.LUT R5, R2, 0x15e, RZ, 0xfc, !PT ;  /* 0x0000015e02057812 */ /* 0x002fe400078efcff */
[----:B0-----:R-:W-:Y:S01]  /*74a30*/  ISETP.LT.AND P1, PT, R11, UR7, !P0 ;  /* 0x000000070b007c0c */ /* 0x001fe2000c721270 */
[----:B------:R-:W0:Y:S01]  /*74a40*/  LDCU UR7, c[0x0][0x39c] ;  /* 0x00007380ff0777ac */ /* 0x000e220008000800 */
[----:B--2---:R-:W-:Y:S01]  /*74a50*/  LEA.HI.X.SX32 R9, R10, R3, 0x1, P6 ;  /* 0x000000030a097211 */ /* 0x004fe200030f0eff */
[----:B------:R-:W-:-:S04]  /*74a60*/  IMAD R10, R93, 0x2, R10 ;  /* 0x000000025d0a7824 */ /* 0x000fc800078e020a */
[----:B------:R-:W-:Y:S01]  /*74a70*/  IMAD R11, R93, 0x2, R10 ;  /* 0x000000025d0b7824 */ /* 0x000fe200078e020a */
[CC--:B------:R-:W-:Y:S01]  /*74a80*/  LEA R4, P6, R10.reuse, R0.reuse, 0x1 ;  /* 0x000000000a047211 */ /* 0x0c0fe200078c08ff */
[----:B------:R1:W-:Y:S01]  /*74a90*/  @P5 STG.E.U16 desc[UR16][R8.64], R13 ;  /* 0x0000000d08005986 */ /* 0x0003e2000c101510 */
[----:B----4-:R-:W-:Y:S01]  /*74aa0*/  ISETP.LT.AND P5, PT, R5, UR6, !P0 ;  /* 0x0000000605007c0c */ /* 0x010fe2000c7a1270 */
        /* <DEDUP_REMOVED lines=22> */
[----:B----4-:R-:W-:Y:S01]  /*74c10*/  LOP3.LUT R7, R2, 0x166, RZ, 0xfc, !PT ;  /* 0x0000016602077812 */ /* 0x010fe200078efcff */
        /* <DEDUP_REMOVED lines=474> */
[----:B--2---:R-:W-:Y:S01]  /*769c0*/  ISETP.LT.AND P4, PT, R12, UR6, !P0 ;  /* 0x000000060c007c0c */ /* 0x004fe2000c781270 */
[----:B------:R1:W-:Y:S01]  /*769d0*/  @P3 STG.E.U16 desc[UR16][R4.64], R7 ;  /* 0x0000000704003986 */ /* 0x0003e2000c101510 */
[----:B------:R-:W2:Y:S01]  /*769e0*/  LDCU UR6, c[0x0][0x39c] ;  /* 0x00007380ff0677ac */ /* 0x000ea20008000800 */
[C---:B------:R-:W-:Y:S02]  /*769f0*/  LOP3.LUT R11, R2.reuse, 0x1e4, RZ, 0xfc, !PT ;  /* 0x000001e4020b7812 */ /* 0x040fe400078efcff */
[----:B----4-:R-:W-:Y:S02]  /*76a00*/  LOP3.LUT R9, R2, 0x1e6, RZ, 0xfc, !PT ;  /* 0x000001e602097812 */ /* 0x010fe400078efcff */
[----:B0-----:R-:W-:Y:S01]  /*76a10*/  ISETP.LT.AND P3, PT, R11, UR7, !P0 ;  /* 0x000000070b007c0c */ /* 0x001fe2000c761270 */
        /* <DEDUP_REMOVED lines=11> */
[----:B------:R-:W-:-:S02]  /*76ad0*/  LEA.HI.X.SX32 R5, R11, R3, 0x1, P6 ;  /* 0x000000030b057211 */ /* 0x000fc400030f0eff */
[----:B-1----:R-:W-:Y:S01]  /*76ae0*/  PRMT R7, R79, 0x7632, R7 ;  /* 0x000076324f077816 */ /* 0x002fe20000000007 */
[----:B------:R-:W-:-:S04]  /*76af0*/  IMAD R11, R93, 0x2, R11 ;  /* 0x000000025d0b7824 */ /* 0x000fc800078e020b */
        /* <DEDUP_REMOVED lines=9> */
[----:B------:R-:W-:Y:S01]  /*76b90*/  LEA R8, P6, R10, R0, 0x1 ;  /* 0x000000000a087211 */ /* 0x000fe200078c08ff */
[C---:B----4-:R-:W-:Y:S01]  /*76ba0*/  IMAD R4, R93.reuse, 0x2, R10 ;  /* 0x000000025d047824 */ /* 0x050fe200078e020a */
[----:B---3--:R-:W-:Y:S01]  /*76bb0*/  ISETP.LT.AND P5, PT, R12, UR5, !P0 ;  /* 0x000000050c007c0c */ /* 0x008fe2000c7a1270 */
[----:B------:R1:W-:Y:S01]  /*76bc0*/  @P4 STG.E.U16 desc[UR16][R6.64], R9 ;  /* 0x0000000906004986 */ /* 0x0003e2000c101510 */
[----:B------:R-:W3:Y:S01]  /*76bd0*/  LDCU UR5, c[0x0][0x39c] ;  /* 0x00007380ff0577ac */ /* 0x000ee20008000800 */
[C---:B------:R-:W-:Y:S01]  /*76be0*/  LOP3.LUT R11, R2.reuse, 0x1ec, RZ, 0xfc, !PT ;  /* 0x000001ec020b7812 */ /* 0x040fe200078efcff */
[----:B------:R-:W-:Y:S01]  /*76bf0*/  IMAD R14, R93, 0x2, R4 ;  /* 0x000000025d0e7824 */ /* 0x000fe200078e0204 */
[----:B------:R-:W-:Y:S02]  /*76c00*/  LOP3.LUT R5, R2, 0x1ee, RZ, 0xfc, !PT ;  /* 0x000001ee02057812 */ /* 0x000fe400078efcff */
[----:B0-----:R-:W-:Y:S01]  /*76c10*/  ISETP.LT.AND P4, PT, R11, UR7, !P0 ;  /* 0x000000070b007c0c */ /* 0x001fe2000c781270 */
[----:B------:R-:W0:Y:S01]  /*76c20*/  LDCU UR7, c[0x0][0x39c] ;  /* 0x00007380ff0777ac */ /* 0x000e220008000800 */
[----:B-1----:R-:W-:-:S02]  /*76c30*/  LEA.HI.X.SX32 R9, R10, R3, 0x1, P6 ;  /* 0x000000030a097211 */ /* 0x002fc400030f0eff */
[----:B------:R-:W-:-:S03]  /*76c40*/  LEA R10, P6, R4, R0, 0x1 ;  /* 0x00000000040a7211 */ /* 0x000fc600078c08ff */
[----:B------:R1:W-:Y:S01]  /*76c50*/  @P3 STG.E.U16 desc[UR16][R8.64], R85 ;  /* 0x0000005508003986 */ /* 0x0003e2000c101510 */
[----:B--2---:R-:W-:Y:S01]  /*76c60*/  ISETP.LT.AND P3, PT, R5, UR6, !P0 ;  /* 0x0000000605007c0c */ /* 0x004fe2000c761270 */
[----:B------:R-:W2:Y:S01]  /*76c70*/  LDCU UR6, c[0x0][0x39c] ;  /* 0x00007380ff0677ac */ /* 0x000ea20008000800 */
[-C--:B------:R-:W-:Y:S02]  /*76c80*/  LEA.HI.X.SX32 R11, R4, R3.reuse, 0x1, P6 ;  /* 0x00000003040b7211 */ /* 0x080fe400030f0eff */
[CC--:B------:R-:W-:Y:S01]  /*76c90*/  LEA R12, P6, R14.reuse, R0.reuse, 0x1 ;  /* 0x000000000e0c7211 */ /* 0x0c0fe200078c08ff */
[----:B------:R-:W4:Y:S01]  /*76ca0*/  LDS.128 R4, [R91+0x800] ;  /* 0x000800005b047984 */ /* 0x000f220000000c00 */
[----:B------:R-:W-:Y:S02]  /*76cb0*/  PRMT R17, R85, 0x7632, R17 ;  /* 0x0000763255117816 */ /* 0x000fe40000000011 */
[----:B------:R-:W-:Y:S01]  /*76cc0*/  LEA.HI.X.SX32 R13, R14, R3, 0x1, P6 ;  /* 0x000000030e0d7211 */ /* 0x000fe200030f0eff */
[----:B------:R-:W-:Y:S01]  /*76cd0*/  IMAD R14, R93, 0x2, R14 ;  /* 0x000000025d0e7824 */ /* 0x000fe200078e020e */
[----:B------:R-:W-:Y:S01]  /*76ce0*/  LOP3.LUT R15, R2, 0x1f0, RZ, 0xfc, !PT ;  /* 0x000001f0020f7812 */ /* 0x000fe200078efcff */
[----:B------:R5:W-:Y:S03]  /*76cf0*/  @P2 STG.E.U16 desc[UR16][R10.64], R17 ;  /* 0x000000110a002986 */ /* 0x000be6000c101510 */
[----:B---3--:R-:W-:Y:S01]  /*76d00*/  ISETP.LT.AND P2, PT, R15, UR5, !P0 ;  /* 0x000000050f007c0c */ /* 0x008fe2000c741270 */
[----:B------:R3:W-:Y:S01]  /*76d10*/  @P1 STG.E.U16 desc[UR16][R12.64], R86 ;  /* 0x000000560c001986 */ /* 0x0007e2000c101510 */
[----:B-1----:R-:W-:Y:S01]  /*76d20*/  LEA R8, P1, R14, R0, 0x1 ;  /* 0x000000000e087211 */ /* 0x002fe200078208ff */
[----:B------:R-:W1:Y:S01]  /*76d30*/  LDCU UR5, c[0x0][0x39c] ;  /* 0x00007380ff0577ac */ /* 0x000e620008000800 */
[----:B------:R-:W-:-:S02]  /*76d40*/  IMAD R15, R93, 0x2, R14 ;  /* 0x000000025d0f7824 */ /* 0x000fc400078e020e */
[----:B------:R-:W-:Y:S02]  /*76d50*/  LEA.HI.X.SX32 R9, R14, R3, 0x1, P1 ;  /* 0x000000030e097211 */ /* 0x000fe400008f0eff */
[----:B-----5:R-:W-:Y:S02]  /*76d60*/  PRMT R11, R86, 0x7632, R11 ;  /* 0x00007632560b7816 */ /* 0x020fe4000000000b */
[----:B------:R-:W-:Y:S02]  /*76d70*/  LEA R10, P6, R15, R0, 0x1 ;  /* 0x000000000f0a7211 */ /* 0x000fe400078c08ff */
[C---:B------:R-:W-:Y:S01]  /*76d80*/  LOP3.LUT R16, R2.reuse, 0x1f2, RZ, 0xfc, !PT ;  /* 0x000001f202107812 */ /* 0x040fe200078efcff */
[----:B------:R5:W-:Y:S01]  /*76d90*/  @P5 STG.E.U16 desc[UR16][R8.64], R11 ;  /* 0x0000000b08005986 */ /* 0x000be2000c101510 */
[----:B------:R-:W-:Y:S02]  /*76da0*/  LOP3.LUT R14, R2, 0x1f4, RZ, 0xfc, !PT ;  /* 0x000001f4020e7812 */ /* 0x000fe400078efcff */
[----:B--2---:R-:W-:Y:S01]  /*76db0*/  ISETP.LT.AND P1, PT, R16, UR6, !P0 ;  /* 0x0000000610007c0c */ /* 0x004fe2000c721270 */
[----:B------:R-:W2:Y:S01]  /*76dc0*/  LDCU UR6, c[0x0][0x39c] ;  /* 0x00007380ff0677ac */ /* 0x000ea20008000800 */
[----:B0-----:R-:W-:-:S02]  /*76dd0*/  ISETP.LT.AND P5, PT, R14, UR7, !P0 ;  /* 0x000000070e007c0c */ /* 0x001fc4000c7a1270 */
[----:B---3--:R-:W-:Y:S02]  /*76de0*/  LOP3.LUT R13, R2, 0x1f6, RZ, 0xfc, !PT ;  /* 0x000001f6020d7812 */ /* 0x008fe400078efcff */
[----:B-----5:R-:W-:Y:S01]  /*76df0*/  LEA.HI.X.SX32 R11, R15, R3, 0x1, P6 ;  /* 0x000000030f0b7211 */ /* 0x020fe200030f0eff */
[----:B------:R-:W-:-:S04]  /*76e00*/  IMAD R15, R93, 0x2, R15 ;  /* 0x000000025d0f7824 */ /* 0x000fc800078e020f */
[----:B------:R-:W-:Y:S01]  /*76e10*/  IMAD R14, R93, 0x2, R15 ;  /* 0x000000025d0e7824 */ /* 0x000fe200078e020f */
[-C--:B------:R-:W-:Y:S01]  /*76e20*/  LEA R12, P6, R15, R0.reuse, 0x1 ;  /* 0x000000000f0c7211 */ /* 0x080fe200078c08ff */
[----:B------:R0:W-:Y:S01]  /*76e30*/  @P4 STG.E.U16 desc[UR16][R10.64], R87 ;  /* 0x000000570a004986 */ /* 0x0001e2000c101510 */
[----:B-1----:R-:W-:Y:S01]  /*76e40*/  ISETP.LT.AND P4, PT, R13, UR5, !P0 ;  /* 0x000000050d007c0c */ /* 0x002fe2000c781270 */
[----:B------:R-:W1:Y:S01]  /*76e50*/  LDCU UR5, c[0x0][0x39c] ;  /* 0x00007380ff0577ac */ /* 0x000e620008000800 */
[-C--:B------:R-:W-:Y:S02]  /*76e60*/  LEA.HI.X.SX32 R13, R15, R3.reuse, 0x1, P6 ;  /* 0x000000030f0d7211 */ /* 0x080fe400030f0eff */
[----:B------:R-:W-:Y:S01]  /*76e70*/  LEA R8, P6, R14, R0, 0x1 ;  /* 0x000000000e087211 */ /* 0x000fe200078c08ff */
[----:B------:R-:W-:Y:S01]  /*76e80*/  IMAD R15, R93, 0x2, R14 ;  /* 0x000000025d0f7824 */ /* 0x000fe200078e020e */
[----:B------:R-:W-:Y:S02]  /*76e90*/  LOP3.LUT R16, R2, 0x1f8, RZ, 0xfc, !PT ;  /* 0x000001f802107812 */ /* 0x000fe400078efcff */
[----:B------:R-:W-:-:S02]  /*76ea0*/  LEA.HI.X.SX32 R9, R14, R3, 0x1, P6 ;  /* 0x000000030e097211 */ /* 0x000fc400030f0eff */
[----:B0-----:R-:W-:Y:S01]  /*76eb0*/  PRMT R11, R87, 0x7632, R11 ;  /* 0x00007632570b7816 */ /* 0x001fe2000000000b */
[----:B------:R-:W-:-:S04]  /*76ec0*/  IMAD R14, R93, 0x2, R15 ;  /* 0x000000025d0e7824 */ /* 0x000fc800078e020f */
[----:B------:R0:W-:Y:S01]  /*76ed0*/  @P3 STG.E.U16 desc[UR16][R12.64], R11 ;  /* 0x0000000b0c003986 */ /* 0x0001e2000c101510 */
[----:B--2---:R-:W-:Y:S01]  /*76ee0*/  ISETP.LT.AND P3, PT, R16, UR6, !P0 ;  /* 0x0000000610007c0c */ /* 0x004fe2000c761270 */
[----:B------:R-:W-:Y:S01]  /*76ef0*/  IMAD R16, R93, 0x2, R14 ;  /* 0x000000025d107824 */ /* 0x000fe200078e020e */
[----:B------:R-:W-:Y:S01]  /*76f00*/  LOP3.LUT R17, R2, 0x1fa, RZ, 0xfc, !PT ;  /* 0x000001fa02117812 */ /* 0x000fe200078efcff */
[----:B----4-:R2:W-:Y:S01]  /*76f10*/  @P2 STG.E.U16 desc[UR16][R8.64], R4 ;  /* 0x0000000408002986 */ /* 0x0105e2000c101510 */
[C---:B------:R-:W-:Y:S01]  /*76f20*/  LEA R10, P2, R15.reuse, R0, 0x1 ;  /* 0x000000000f0a7211 */ /* 0x040fe200078408ff */
[----:B------:R-:W3:Y:S03]  /*76f30*/  LDCU UR6, c[0x0][0x39c] ;  /* 0x00007380ff0677ac */ /* 0x000ee60008000800 */
[----:B0-----:R-:W-:Y:S01]  /*76f40*/  LEA.HI.X.SX32 R11, R15, R3, 0x1, P2 ;  /* 0x000000030f0b7211 */ /* 0x001fe200010f0eff */
[----:B------:R-:W-:Y:S01]  /*76f50*/  IMAD R15, R93, 0x2, R16 ;  /* 0x000000025d0f7824 */ /* 0x000fe200078e0210 */
[----:B-1----:R-:W-:Y:S01]  /*76f60*/  ISETP.LT.AND P2, PT, R17, UR5, !P0 ;  /* 0x0000000511007c0c */ /* 0x002fe2000c741270 */
[----:B------:R-:W0:Y:S01]  /*76f70*/  LDCU UR5, c[0x0][0x39c] ;  /* 0x00007380ff0577ac */ /* 0x000e220008000800 */
[----:B--2---:R-:W-:Y:S01]  /*76f80*/  PRMT R9, R4, 0x7632, R9 ;  /* 0x0000763204097816 */ /* 0x004fe20000000009 */
[----:B------:R-:W-:-:S04]  /*76f90*/  IMAD R17, R93, 0x2, R15 ;  /* 0x000000025d117824 */ /* 0x000fc800078e020f */
[----:B------:R1:W-:Y:S01]  /*76fa0*/  @P1 STG.E.U16 desc[UR16][R10.64], R9 ;  /* 0x000000090a001986 */ /* 0x0003e2000c101510 */
[-C--:B------:R-:W-:Y:S01]  /*76fb0*/  LEA R8, P1, R14, R0.reuse, 0x1 ;  /* 0x000000000e087211 */ /* 0x080fe200078208ff */
[----:B------:R-:W-:Y:S01]  /*76fc0*/  IMAD R4, R93, 0x2, R17 ;  /* 0x000000025d047824 */ /* 0x000fe200078e0211 */
[----:B------:R-:W-:-:S03]  /*76fd0*/  LEA R12, P6, R16, R0, 0x1 ;  /* 0x00000000100c7211 */ /* 0x000fc600078c08ff */
[----:B------:R-:W-:Y:S01]  /*76fe0*/  IMAD R18, R93, 0x2, R4 ;  /* 0x000000025d127824 */ /* 0x000fe200078e0204 */
[-C--:B-1----:R-:W-:Y:S02]  /*76ff0*/  LEA.HI.X.SX32 R9, R14, R3.reuse, 0x1, P1 ;  /* 0x000000030e097211 */ /* 0x082fe400008f0eff */
[CC--:B------:R-:W-:Y:S02]  /*77000*/  LEA R14, P1, R15.reuse, R0.reuse, 0x1 ;  /* 0x000000000f0e7211 */ /* 0x0c0fe400078208ff */
[----:B------:R-:W-:Y:S02]  /*77010*/  LOP3.LUT R19, R2, 0x1fe, RZ, 0xfc, !PT ;  /* 0x000001fe02137812 */ /* 0x000fe400078efcff */
[-C--:B------:R-:W-:Y:S02]  /*77020*/  LEA.HI.X.SX32 R15, R15, R3.reuse, 0x1, P1 ;  /* 0x000000030f0f7211 */ /* 0x080fe400008f0eff */
[----:B------:R-:W-:Y:S02]  /*77030*/  LEA R10, P1, R18, R0, 0x1 ;  /* 0x00000000120a7211 */ /* 0x000fe400078208ff */
[----:B------:R-:W-:-:S02]  /*77040*/  LEA.HI.X.SX32 R13, R16, R3, 0x1, P6 ;  /* 0x00000003100d7211 */ /* 0x000fc400030f0eff */
[----:B------:R-:W-:Y:S02]  /*77050*/  LOP3.LUT R20, R2, 0x1fc, RZ, 0xfc, !PT ;  /* 0x000001fc02147812 */ /* 0x000fe400078efcff */
[----:B------:R-:W-:Y:S02]  /*77060*/  LEA R16, P6, R17, R0, 0x1 ;  /* 0x0000000011107211 */ /* 0x000fe400078c08ff */
[-C--:B------:R-:W-:Y:S02]  /*77070*/  LEA.HI.X.SX32 R11, R18, R3.reuse, 0x1, P1 ;  /* 0x00000003120b7211 */ /* 0x080fe400008f0eff */
[----:B---3--:R-:W-:Y:S02]  /*77080*/  ISETP.LT.AND P1, PT, R19, UR6, !P0 ;  /* 0x0000000613007c0c */ /* 0x008fe4000c721270 */
[----:B0-----:R-:W-:Y:S02]  /*77090*/  ISETP.LT.AND P0, PT, R20, UR5, !P0 ;  /* 0x0000000514007c0c */ /* 0x001fe4000c701270 */
[----:B------:R-:W-:-:S02]  /*770a0*/  LEA.HI.X.SX32 R17, R17, R3, 0x1, P6 ;  /* 0x0000000311117211 */ /* 0x000fc400030f0eff */
[C---:B------:R-:W-:Y:S02]  /*770b0*/  LEA R2, P6, R4.reuse, R0, 0x1 ;  /* 0x0000000004027211 */ /* 0x040fe400078c08ff */
[----:B------:R-:W-:Y:S02]  /*770c0*/  PRMT R0, R5, 0x7632, R0 ;  /* 0x0000763205007816 */ /* 0x000fe40000000000 */
[----:B------:R-:W-:Y:S01]  /*770d0*/  LEA.HI.X.SX32 R3, R4, R3, 0x1, P6 ;  /* 0x0000000304037211 */ /* 0x000fe200030f0eff */
[----:B------:R0:W-:Y:S01]  /*770e0*/  @P5 STG.E.U16 desc[UR16][R8.64], R5 ;  /* 0x0000000508005986 */ /* 0x0001e2000c101510 */
[----:B------:R-:W-:-:S03]  /*770f0*/  PRMT R4, R6, 0x7632, R4 ;  /* 0x0000763206047816 */ /* 0x000fc60000000004 */
[----:B------:R1:W-:Y:S04]  /*77100*/  @P4 STG.E.U16 desc[UR16][R12.64], R0 ;  /* 0x000000000c004986 */ /* 0x0003e8000c101510 */
[----:B------:R1:W-:Y:S01]  /*77110*/  @P3 STG.E.U16 desc[UR16][R14.64], R6 ;  /* 0x000000060e003986 */ /* 0x0003e2000c101510 */
[----:B0-----:R-:W-:-:S03]  /*77120*/  PRMT R9, R7, 0x7632, R9 ;  /* 0x0000763207097816 */ /* 0x001fc60000000009 */
[----:B------:R1:W-:Y:S04]  /*77130*/  @P2 STG.E.U16 desc[UR16][R16.64], R4 ;  /* 0x0000000410002986 */ /* 0x0003e8000c101510 */
[----:B------:R1:W-:Y:S04]  /*77140*/  @P0 STG.E.U16 desc[UR16][R2.64], R7 ;  /* 0x0000000702000986 */ /* 0x0003e8000c101510 */
[----:B------:R1:W-:Y:S01]  /*77150*/  @P1 STG.E.U16 desc[UR16][R10.64], R9 ;  /* 0x000000090a001986 */ /* 0x0003e2000c101510 */
[----:B------:R-:W-:Y:S06]  /*77160*/  BAR.SYNC.DEFER_BLOCKING 0x0 ;  /* 0x0000000000007b1d */ /* 0x000fec0000010000 */
[----:B------:R-:W-:Y:S05]  /*77170*/  BRA.U UP0, `(.L_x_13) ;  /* 0x0000000100a07547 */ /* 0x000fea000b800000 */
[----:B------:R-:W0:Y:S01]  /*77180*/  S2UR UR6, SR_CgaCtaId ;  /* 0x00000000000679c3 */ /* 0x000e220000008800 */
[----:B------:R-:W-:Y:S01]  /*77190*/  NOP ;  /* 0x0000000000007918 */ /* 0x000fe20000000000 */
[----:B------:R-:W-:Y:S01]  /*771a0*/  UMOV UR5, 0x50 ;  /* 0x0000005000057882 */ /* 0x000fe20000000000 */
[----:B-1----:R-:W-:Y:S02]  /*771b0*/  IMAD.U32 R0, RZ, RZ, UR4 ;  /* 0x00000004ff007e24 */ /* 0x002fe4000f8e00ff */
[----:B------:R-:W-:Y:S02]  /*771c0*/  IMAD.MOV.U32 R3, RZ, RZ, 0xff ;  /* 0x000000ffff037424 */ /* 0x000fe400078e00ff */
[----:B------:R-:W-:Y:S01]  /*771d0*/  IMAD.MOV.U32 R7, RZ, RZ, 0x1 ;  /* 0x00000001ff077424 */ /* 0x000fe200078e00ff */
[----:B------:R-:W-:-:S04]  /*771e0*/  LOP3.LUT R0, R0, 0xffff, RZ, 0xc0, !PT ;  /* 0x0000ffff00007812 */ /* 0x000fc800078ec0ff */
[----:B------:R-:W-:-:S05]  /*771f0*/  SHF.R.U32.HI R0, RZ, 0x5, R0 ;  /* 0x00000005ff007819 */ /* 0x000fca0000011600 */
[----:B------:R-:W-:Y:S01]  /*77200*/  VIADD R2, R0, 0x10 ;  /* 0x0000001000027836 */ /* 0x000fe20000000000 */
[----:B------:R-:W-:Y:S01]  /*77210*/  SHF.L.U32 R0, R3, R0, RZ ;  /* 0x0000000003007219 */ /* 0x000fe200000006ff */
[----:B0-----:R-:W-:-:S03]  /*77220*/  ULEA UR6, UR6, UR5, 0x18 ;  /* 0x0000000506067291 */ /* 0x001fc6000f8ec0ff */
[----:B------:R-:W-:-:S04]  /*77230*/  SHF.L.U32 R3, R7, R2, RZ ;  /* 0x0000000207037219 */ /* 0x000fc800000006ff */
[----:B------:R-:W-:Y:S02]  /*77240*/  LOP3.LUT R0, R3, R0, RZ, 0xfc, !PT ;  /* 0x0000000003007212 */ /* 0x000fe400078efcff */
[----:B------:R-:W0:Y:S02]  /*77250*/  LDS R5, [UR6] ;  /* 0x00000006ff057984 */ /* 0x000e240008000800 */
[C---:B------:R-:W-:Y:S02]  /*77260*/  LOP3.LUT R2, R0.reuse, 0xffff, RZ, 0xc0, !PT ;  /* 0x0000ffff00027812 */ /* 0x040fe400078ec0ff */
[----:B0-----:R-:W-:-:S04]  /*77270*/  LOP3.LUT R3, R0, 0xffff, R5, 0x80, !PT ;  /* 0x0000ffff00037812 */ /* 0x001fc800078e8005 */
[----:B------:R-:W-:-:S13]  /*77280*/  ISETP.NE.AND P0, PT, R3, R2, PT ;  /* 0x000000020300720c */ /* 0x000fda0003f05270 */
[----:B------:R-:W-:Y:S05]  /*77290*/  @P0 BRA `(.L_x_14) ;  /* 0x0000000000500947 */ /* 0x000fea0003800000 */
[----:B------:R-:W-:Y:S02]  /*772a0*/  SHF.R.U32.HI R5, RZ, 0x10, R5 ;  /* 0x00000010ff057819 */ /* 0x000fe40000011605 */
[----:B------:R-:W-:-:S04]  /*772b0*/  SHF.R.U32.HI R2, RZ, 0x10, R0 ;  /* 0x00000010ff027819 */ /* 0x000fc80000011600 */
[----:B------:R-:W-:-:S04]  /*772c0*/  LOP3.LUT R5, R5, R2, RZ, 0xc0, !PT ;  /* 0x0000000205057212 */ /* 0x000fc800078ec0ff */
[----:B------:R-:W-:-:S13]  /*772d0*/  ISETP.NE.AND P0, PT, R5, R2, PT ;  /* 0x000000020500720c */ /* 0x000fda0003f05270 */
[----:B------:R-:W-:Y:S05]  /*772e0*/  @P0 BRA `(.L_x_15) ;  /* 0x0000000000300947 */ /* 0x000fea0003800000 */
[----:B------:R-:W-:Y:S01]  /*772f0*/  R2UR UR4, R0 ;  /* 0x00000000000472ca */ /* 0x000fe200000e0000 */
[----:B------:R-:W-:Y:S01]  /*77300*/  VOTEU.ANY UR5, UPT, PT ;  /* 0x0000000000057886 */ /* 0x000fe200038e0100 */
[----:B------:R-:W0:Y:S01]  /*77310*/  S2R R0, SR_LANEID ;  /* 0x0000000000007919 */ /* 0x000e220000000000 */
[----:B------:R-:W-:-:S10]  /*77320*/  UFLO.U32 UR5, UR5 ;  /* 0x00000005000572bd */ /* 0x000fd400080e0000 */
[----:B------:R-:W-:-:S06]  /*77330*/  ULOP3.LUT UR4, URZ, UR4, URZ, 0x33, !UPT ;  /* 0x00000004ff047292 */ /* 0x000fcc000f8e33ff */
[----:B------:R-:W-:-:S04]  /*77340*/  IMAD.U32 R2, RZ, RZ, UR4 ;  /* 0x00000004ff027e24 */ /* 0x000fc8000f8e00ff */
[----:B------:R-:W1:Y:S02]  /*77350*/  REDUX UR7, R2 ;  /* 0x00000000020773c4 */ /* 0x000e640000000000 */
[----:B------:R2:W-:Y:S01]  /*77360*/  UTCATOMSWS.AND URZ, UR4 ;  /* 0x0000000400ff79e3 */ /* 0x0005e20008000000 */
[----:B0-----:R-:W-:Y:S01]  /*77370*/  ISETP.EQ.U32.AND P0, PT, R0, UR5, PT ;  /* 0x0000000500007c0c */ /* 0x001fe2000bf02070 */
[----:B-1----:R-:W-:-:S12]  /*77380*/  IMAD.U32 R0, RZ, RZ, UR7 ;  /* 0x00000007ff007e24 */ /* 0x002fd8000f8e00ff */
[----:B------:R2:W-:Y:S01]  /*77390*/  @P0 ATOMS.AND RZ, [UR6], R0 ;  /* 0x00000000ffff098c */ /* 0x0005e2000a800006 */
[----:B------:R-:W-:Y:S05]  /*773a0*/  BRA `(.L_x_13) ;  /* 0x0000000000147947 */ /* 0x000fea0003800000 */
.L_x_15:
[----:B------:R-:W-:-:S07]  /*773b0*/  MOV R2, 0x773d0 ;  /* 0x000773d000027802 */ /* 0x000fce0000000f00 */
[----:B------:R-:W-:Y:S05]  /*773c0*/  CALL.REL.NOINC `($__internal_0_$__cuda_sm10x_tcgen05_guardrail_trap_col_being_dealloced_not_returned_by_alloc) ;  /* 0x00000000002c7944 */ /* 0x000fea0003c00000 */
[----:B------:R-:W-:Y:S05]  /*773d0*/  BRA `(.L_x_13) ;  /* 0x0000000000087947 */ /* 0x000fea0003800000 */
.L_x_14:
[----:B------:R-:W-:-:S07]  /*773e0*/  MOV R2, 0x77400 ;  /* 0x0007740000027802 */ /* 0x000fce0000000f00 */
[----:B------:R-:W-:Y:S05]  /*773f0*/  CALL.REL.NOINC `($__internal_2_$__cuda_sm10x_tcgen05_guardrail_trap_unallocated_columns_being_dealloced) ;  /* 0x0000000000387944 */ /* 0x000fea0003c00000 */
.L_x_13:
[----:B------:R-:W-:Y:S01]  /*77400*/  NOP ;  /* 0x0000000000007918 */ /* 0x000fe20000000000 */
[----:B--2---:R-:W-:Y:S05]  /*77410*/  EXIT ;  /* 0x000000000000794d */ /* 0x004fea0003800000 */
.L_x_8:
[----:B------:R-:W0:Y:S02]  /*77420*/  SYNCS.PHASECHK.TRANS64.TRYWAIT P5, [UR77], R5 ;  /* 0x00000005ff0075a7 */ /* 0x000e2400080a114d */
[----:B0-----:R-:W-:Y:S05]  /*77430*/  @!P5 BRA `(.L_x_8) ;  /* 0xfffffffc00f8d947 */ /* 0x001fea000383ffff */
[----:B------:R-:W-:Y:S05]  /*77440*/  BRA `(.L_x_16) ;  /* 0xfffffdc000ac7947 */ /* 0x000fea000383ffff */
.L_x_12:
[----:B------:R-:W0:Y:S02]  /*77450*/  SYNCS.PHASECHK.TRANS64.TRYWAIT P0, [UR77], R4 ;  /* 0x00000004ff0075a7 */ /* 0x000e24000800114d */
[----:B0-----:R-:W-:Y:S05]  /*77460*/  @!P0 BRA `(.L_x_12) ;  /* 0xfffffffc00f88947 */ /* 0x001fea000383ffff */
[----:B------:R-:W-:Y:S05]  /*77470*/  BRA `(.L_x_11) ;  /* 0xffffff50005c7947 */ /* 0x000fea000383ffff */
        .weak           $__internal_0_$__cuda_sm10x_tcgen05_guardrail_trap_col_being_dealloced_not_returned_by_alloc
        .type           $__internal_0_$__cuda_sm10x_tcgen05_guardrail_trap_col_being_dealloced_not_returned_by_alloc,@function
        .size           $__internal_0_$__cuda_sm10x_tcgen05_guardrail_trap_col_being_dealloced_not_returned_by_alloc,($__internal_1_$__cuda_sm10x_tcgen05_guardrail_trap_phase_invalid_during_alloc - $__internal_0_$__cuda_sm10x_tcgen05_guardrail_trap_col_being_dealloced_not_returned_by_alloc)
$__internal_0_$__cuda_sm10x_tcgen05_guardrail_trap_col_being_dealloced_not_returned_by_alloc:
[----:B------:R-:W-:Y:S05]  /*77480*/  BPT.TRAP 0x1 ;  /* 0x000000040000795c */ /* 0x000fea0000300000 */
[----:B------:R-:W-:-:S04]  /*77490*/  IMAD.MOV.U32 R3, RZ, RZ, 0x0 ;  /* 0x00000000ff037424 */ /* 0x000fc800078e00ff */
[----:B------:R-:W-:Y:S05]  /*774a0*/  RET.REL.NODEC R2 `(matmul_kernel) ;  /* 0xfffff88802d47950 */ /* 0x000fea0003c3ffff */
        .weak           $__internal_1_$__cuda_sm10x_tcgen05_guardrail_trap_phase_invalid_during_alloc
        .type           $__internal_1_$__cuda_sm10x_tcgen05_guardrail_trap_phase_invalid_during_alloc,@function
        .size           $__internal_1_$__cuda_sm10x_tcgen05_guardrail_trap_phase_invalid_during_alloc,($__internal_2_$__cuda_sm10x_tcgen05_guardrail_trap_unallocated_columns_being_dealloced - $__internal_1_$__cuda_sm10x_tcgen05_guardrail_trap_phase_invalid_during_alloc)
$__internal_1_$__cuda_sm10x_tcgen05_guardrail_trap_phase_invalid_during_alloc:
[----:B------:R-:W-:Y:S05]  /*774b0*/  BPT.TRAP 0x1 ;  /* 0x000000040000795c */ /* 0x000fea0000300000 */
[----:B------:R-:W-:-:S04]  /*774c0*/  IMAD.MOV.U32 R3, RZ, RZ, 0x0 ;  /* 0x00000000ff037424 */ /* 0x000fc800078e00ff */
[----:B------:R-:W-:Y:S05]  /*774d0*/  RET.REL.NODEC R2 `(matmul_kernel) ;  /* 0xfffff88802c87950 */ /* 0x000fea0003c3ffff */
        .weak           $__internal_2_$__cuda_sm10x_tcgen05_guardrail_trap_unallocated_columns_being_dealloced
        .type           $__internal_2_$__cuda_sm10x_tcgen05_guardrail_trap_unallocated_columns_being_dealloced,@function
        .size           $__internal_2_$__cuda_sm10x_tcgen05_guardrail_trap_unallocated_columns_being_dealloced,(.L_x_20 - $__internal_2_$__cuda_sm10x_tcgen05_guardrail_trap_unallocated_columns_being_dealloced)
$__internal_2_$__cuda_sm10x_tcgen05_guardrail_trap_unallocated_columns_being_dealloced:
[----:B------:R-:W-:Y:S05]  /*774e0*/  BPT.TRAP 0x1 ;  /* 0x000000040000795c */ /* 0x000fea0000300000 */
[----:B------:R-:W-:-:S04]  /*774f0*/  IMAD.MOV.U32 R3, RZ, RZ, 0x0 ;  /* 0x00000000ff037424 */ /* 0x000fc800078e00ff */
[----:B------:R-:W-:Y:S05]  /*77500*/  RET.REL.NODEC R2 `(matmul_kernel) ;  /* 0xfffff88802bc7950 */ /* 0x000fea0003c3ffff */
.L_x_17:
[----:B------:R-:W-:-:S00]  /*77510*/  BRA `(.L_x_17) ;  /* 0xfffffffc00fc7947 */ /* 0x000fc0000383ffff */
[----:B------:R-:W-:-:S00]  /*77520*/  NOP ;  /* 0x0000000000007918 */ /* 0x000fc00000000000 */
        /* <DEDUP_REMOVED lines=13> */
.L_x_20:


//--------------------- .nv.shared.matmul_kernel  --------------------------
	.section	.nv.shared.matmul_kernel,"aw",@nobits
	.sectionflags	@""
	.align	16
	.zero		1024


//--------------------- .nv.shared.reserved.0     --------------------------
	.section	.nv.shared.reserved.0,"aw",@nobits
	.align	8
	.weak		__nv_reservedSMEM_offset_0_alias
	.size		__nv_reservedSMEM_offset_0_alias, 0, 64
	.other		__nv_reservedSMEM_offset_0_alias,@"STO_CUDA_RESERVED_SHARED STV_DEFAULT"
__nv_reservedSMEM_offset_0_alias:
	.zero		0
.nv.shared.reserved.0:
	.zero		64
	.weak		__nv_reservedSMEM_allocation_phase
	.type		__nv_reservedSMEM_allocation_phase,@object
	.size		__nv_reservedSMEM_allocation_phase,(.L_0 - __nv_reservedSMEM_allocation_phase)
__nv_reservedSMEM_allocation_phase:
	.zero		1
.L_0:
	.zero		7
	.weak		__nv_reservedSMEM_devtool_atexit_pc
	.type		__nv_reservedSMEM_devtool_atexit_pc,@object
	.size		__nv_reservedSMEM_devtool_atexit_pc,(__nv_reservedSMEM_allocation_mask - __nv_reservedSMEM_devtool_atexit_pc)
__nv_reservedSMEM_devtool_atexit_pc:
	.zero		8
	.weak		__nv_reservedSMEM_allocation_mask
	.type		__nv_reservedSMEM_allocation_mask,@object
	.size		__nv_reservedSMEM_allocation_mask,(.L_2 - __nv_reservedSMEM_allocation_mask)
__nv_reservedSMEM_allocation_mask:
	.zero		4
.L_2:


//--------------------- .nv.constant0.matmul_kernel --------------------------
	.section	.nv.constant0.matmul_kernel,"a",@progbits
	.sectionflags	@""
	.align	4
.nv.constant0.matmul_kernel:
	.zero		976


//--------------------- SYMBOLS --------------------------

	.type		.nv.reservedSmem.offset0,@object
	.size		.nv.reservedSmem.offset0,0x4
	.type		.nv.reservedSmem.cap,@object
	.size		.nv.reservedSmem.cap,0x4
